def matmul_kernel(
    a_ptr,
    b_ptr,
    c_ptr,
    M,
    N,
    K,
    stride_am,
    stride_ak,
    stride_bk,
    stride_bn,
    stride_cm,
    stride_cn,
    BLOCK_M: tl.constexpr,
    BLOCK_N: tl.constexpr,
    BLOCK_K: tl.constexpr,
    GROUP_M: tl.constexpr,
):
    pid = tl.program_id(axis=0)
    num_pid_m = tl.cdiv(M, BLOCK_M)
    num_pid_n = tl.cdiv(N, BLOCK_N)
    num_pid_in_group = GROUP_M * num_pid_n
    group_id = pid // num_pid_in_group
    first_pid_m = group_id * GROUP_M
    group_size_m = min(num_pid_m - first_pid_m, GROUP_M)
    pid_m = first_pid_m + ((pid % num_pid_in_group) % group_size_m)
    pid_n = (pid % num_pid_in_group) // group_size_m

    offs_am = (pid_m * BLOCK_M + tl.arange(0, BLOCK_M)) % M
    offs_bn = (pid_n * BLOCK_N + tl.arange(0, BLOCK_N)) % N
    offs_k = tl.arange(0, BLOCK_K)
    a_ptrs = a_ptr + offs_am[:, None] * stride_am + offs_k[None, :] * stride_ak
    b_ptrs = b_ptr + offs_k[:, None] * stride_bk + offs_bn[None, :] * stride_bn

    acc = tl.zeros((BLOCK_M, BLOCK_N), dtype=tl.float32)
    for kk in range(0, tl.cdiv(K, BLOCK_K)):
        a = tl.load(a_ptrs, mask=offs_k[None, :] < K - kk * BLOCK_K, other=0.0)
        b = tl.load(b_ptrs, mask=offs_k[:, None] < K - kk * BLOCK_K, other=0.0)
        acc = tl.dot(a, b, acc)
        a_ptrs += BLOCK_K * stride_ak
        b_ptrs += BLOCK_K * stride_bk

    c = acc.to(c_ptr.dtype.element_ty)
    offs_cm = pid_m * BLOCK_M + tl.arange(0, BLOCK_M)
    offs_cn = pid_n * BLOCK_N + tl.arange(0, BLOCK_N)
    c_ptrs = c_ptr + offs_cm[:, None] * stride_cm + offs_cn[None, :] * stride_cn
    mask = (offs_cm[:, None] < M) & (offs_cn[None, :] < N)
    tl.store(c_ptrs, c, mask=mask)

# config = {"BLOCK_K": 32, "BLOCK_M": 256, "BLOCK_N": 256, "GROUP_M": 8, "arch": "sm_100", "dtype": "fp8e5m2", "num_ctas": 1, "num_stages": 3, "num_warps": 2}
# arch = sm_100


// ===== COMPILED SASS (sm_100a) =====

	.target	sm_100a

	.elftype	@"ET_EXEC"


//--------------------- .note.nv.tkinfo           --------------------------
	.section	.note.nv.tkinfo,"",@"SHT_NOTE"
	.sectionflags	@"SHF_NOTE_NV_TKINFO"
	.tkinfo
        /*0018*/ 	.word	0x00000081
        /*0030*/ 	.string	""
        /*0030*/ 	.string	"ptxas-blackwell"
        /*0030*/ 	.string	"Cuda compilation tools, release 12.9, V12.9.86"
        /*0030*/ 	.string	"Build cuda_12.9.r12.9/compiler.36037853_0"
        /*0030*/ 	.string	"-v  -suppress-debug-info  -lineinfo  -arch sm_100a "



//--------------------- .note.nv.cuver            --------------------------
	.section	.note.nv.cuver,"",@"SHT_NOTE"
	.sectionflags	@"SHF_NOTE_NV_CUVER"
        /*0018*/ 	.short	0x0001
        /*001a*/ 	.short	0x0064
        /*001c*/ 	.short	0x0001
        /*001e*/ 	.short	0x0000
        /*0020*/ 	.short	0x0001
        /*0022*/ 	.short	0x0000


//--------------------- .nv.info                  --------------------------
	.section	.nv.info,"",@"SHT_CUDA_INFO"
	.align	4


	//----- nvinfo : EIATTR_REGCOUNT
	.align		4
        /*0000*/ 	.byte	0x04, 0x2f
        /*0002*/ 	.short	(.L_1 - .L_0)
	.align		4
.L_0:
        /*0004*/ 	.word	index@(matmul_kernel)
        /*0008*/ 	.word	0x00000020


	//----- nvinfo : EIATTR_FRAME_SIZE
	.align		4
.L_1:
        /*000c*/ 	.byte	0x04, 0x11
        /*000e*/ 	.short	(.L_3 - .L_2)
	.align		4
.L_2:
        /*0010*/ 	.word	index@(matmul_kernel)
        /*0014*/ 	.word	0x00004368


	//----- nvinfo : EIATTR_MIN_STACK_SIZE
	.align		4
.L_3:
        /*0018*/ 	.byte	0x04, 0x12
        /*001a*/ 	.short	(.L_5 - .L_4)
	.align		4
.L_4:
        /*001c*/ 	.word	index@(matmul_kernel)
        /*0020*/ 	.word	0x00004368
.L_5:


//--------------------- .nv.info.matmul_kernel    --------------------------
	.section	.nv.info.matmul_kernel,"",@"SHT_CUDA_INFO"
	.sectionflags	@""
	.align	4


	//----- nvinfo : EIATTR_CUDA_API_VERSION
	.align		4
        /*0000*/ 	.byte	0x04, 0x37
        /*0002*/ 	.short	(.L_7 - .L_6)
.L_6:
        /*0004*/ 	.word	0x00000081


	//----- nvinfo : EIATTR_KPARAM_INFO
	.align		4
.L_7:
        /*0008*/ 	.byte	0x04, 0x17
        /*000a*/ 	.short	(.L_9 - .L_8)
.L_8:
        /*000c*/ 	.word	0x00000000
        /*0010*/ 	.short	0x000d
        /*0012*/ 	.short	0x0048
        /*0014*/ 	.byte	0x00, 0xf4, 0x21, 0x00


	//----- nvinfo : EIATTR_KPARAM_INFO
	.align		4
.L_9:
        /*0018*/ 	.byte	0x04, 0x17
        /*001a*/ 	.short	(.L_11 - .L_10)
.L_10:
        /*001c*/ 	.word	0x00000000
        /*0020*/ 	.short	0x000c
        /*0022*/ 	.short	0x0040
        /*0024*/ 	.byte	0x00, 0xf4, 0x21, 0x00


	//----- nvinfo : EIATTR_KPARAM_INFO
	.align		4
.L_11:
        /*0028*/ 	.byte	0x04, 0x17
        /*002a*/ 	.short	(.L_13 - .L_12)
.L_12:
        /*002c*/ 	.word	0x00000000
        /*0030*/ 	.short	0x000b
        /*0032*/ 	.short	0x0038
        /*0034*/ 	.byte	0x00, 0xf0, 0x11, 0x00


	//----- nvinfo : EIATTR_KPARAM_INFO
	.align		4
.L_13:
        /*0038*/ 	.byte	0x04, 0x17
        /*003a*/ 	.short	(.L_15 - .L_14)
.L_14:
        /*003c*/ 	.word	0x00000000
        /*0040*/ 	.short	0x000a
        /*0042*/ 	.short	0x0034
        /*0044*/ 	.byte	0x00, 0xf0, 0x11, 0x00


	//----- nvinfo : EIATTR_KPARAM_INFO
	.align		4
.L_15:
        /*0048*/ 	.byte	0x04, 0x17
        /*004a*/ 	.short	(.L_17 - .L_16)
.L_16:
        /*004c*/ 	.word	0x00000000
        /*0050*/ 	.short	0x0009
        /*0052*/ 	.short	0x0030
        /*0054*/ 	.byte	0x00, 0xf0, 0x11, 0x00


	//----- nvinfo : EIATTR_KPARAM_INFO
	.align		4
.L_17:
        /*0058*/ 	.byte	0x04, 0x17
        /*005a*/ 	.short	(.L_19 - .L_18)
.L_18:
        /*005c*/ 	.word	0x00000000
        /*0060*/ 	.short	0x0008
        /*0062*/ 	.short	0x002c
        /*0064*/ 	.byte	0x00, 0xf0, 0x11, 0x00


	//----- nvinfo : EIATTR_KPARAM_INFO
	.align		4
.L_19:
        /*0068*/ 	.byte	0x04, 0x17
        /*006a*/ 	.short	(.L_21 - .L_20)
.L_20:
        /*006c*/ 	.word	0x00000000
        /*0070*/ 	.short	0x0007
        /*0072*/ 	.short	0x0028
        /*0074*/ 	.byte	0x00, 0xf0, 0x11, 0x00


	//----- nvinfo : EIATTR_KPARAM_INFO
	.align		4
.L_21:
        /*0078*/ 	.byte	0x04, 0x17
        /*007a*/ 	.short	(.L_23 - .L_22)
.L_22:
        /*007c*/ 	.word	0x00000000
        /*0080*/ 	.short	0x0006
        /*0082*/ 	.short	0x0024
        /*0084*/ 	.byte	0x00, 0xf0, 0x11, 0x00


	//----- nvinfo : EIATTR_KPARAM_INFO
	.align		4
.L_23:
        /*0088*/ 	.byte	0x04, 0x17
        /*008a*/ 	.short	(.L_25 - .L_24)
.L_24:
        /*008c*/ 	.word	0x00000000
        /*0090*/ 	.short	0x0005
        /*0092*/ 	.short	0x0020
        /*0094*/ 	.byte	0x00, 0xf0, 0x11, 0x00


	//----- nvinfo : EIATTR_KPARAM_INFO
	.align		4
.L_25:
        /*0098*/ 	.byte	0x04, 0x17
        /*009a*/ 	.short	(.L_27 - .L_26)
.L_26:
        /*009c*/ 	.word	0x00000000
        /*00a0*/ 	.short	0x0004
        /*00a2*/ 	.short	0x001c
        /*00a4*/ 	.byte	0x00, 0xf0, 0x11, 0x00


	//----- nvinfo : EIATTR_KPARAM_INFO
	.align		4
.L_27:
        /*00a8*/ 	.byte	0x04, 0x17
        /*00aa*/ 	.short	(.L_29 - .L_28)
.L_28:
        /*00ac*/ 	.word	0x00000000
        /*00b0*/ 	.short	0x0003
        /*00b2*/ 	.short	0x0018
        /*00b4*/ 	.byte	0x00, 0xf0, 0x11, 0x00


	//----- nvinfo : EIATTR_KPARAM_INFO
	.align		4
.L_29:
        /*00b8*/ 	.byte	0x04, 0x17
        /*00ba*/ 	.short	(.L_31 - .L_30)
.L_30:
        /*00bc*/ 	.word	0x00000000
        /*00c0*/ 	.short	0x0002
        /*00c2*/ 	.short	0x0010
        /*00c4*/ 	.byte	0x00, 0xf4, 0x21, 0x00


	//----- nvinfo : EIATTR_KPARAM_INFO
	.align		4
.L_31:
        /*00c8*/ 	.byte	0x04, 0x17
        /*00ca*/ 	.short	(.L_33 - .L_32)
.L_32:
        /*00cc*/ 	.word	0x00000000
        /*00d0*/ 	.short	0x0001
        /*00d2*/ 	.short	0x0008
        /*00d4*/ 	.byte	0x00, 0xf4, 0x21, 0x00


	//----- nvinfo : EIATTR_KPARAM_INFO
	.align		4
.L_33:
        /*00d8*/ 	.byte	0x04, 0x17
        /*00da*/ 	.short	(.L_35 - .L_34)
.L_34:
        /*00dc*/ 	.word	0x00000000
        /*00e0*/ 	.short	0x0000
        /*00e2*/ 	.short	0x0000
        /*00e4*/ 	.byte	0x00, 0xf4, 0x21, 0x00


	//----- nvinfo : EIATTR_SPARSE_MMA_MASK
	.align		4
.L_35:
        /*00e8*/ 	.byte	0x03, 0x50
        /*00ea*/ 	.short	0x0000


	//----- nvinfo : EIATTR_MAXREG_COUNT
	.align		4
        /*00ec*/ 	.byte	0x03, 0x1b
        /*00ee*/ 	.short	0x00ff


	//----- nvinfo : EIATTR_NUM_BARRIERS
	.align		4
        /*00f0*/ 	.byte	0x02, 0x4c
        /*00f2*/ 	.byte	0x01
	.zero		1


	//----- nvinfo : EIATTR_ANNOTATIONS
	.align		4
        /*00f4*/ 	.byte	0x04, 0x55
        /*00f6*/ 	.short	(.L_37 - .L_36)


	//   ....[0]....
.L_36:
        /*00f8*/ 	.word	0x00000001
        /*00fc*/ 	.byte	0x50, 0x00, 0x00, 0x00, 0x01, 0x00, 0x00, 0x00, 0x90, 0x00, 0x00, 0x00, 0x01, 0x00, 0x00, 0x00
        /* <DEDUP_REMOVED lines=2423> */
        /*987c*/ 	.byte	0x10, 0x2f, 0x02, 0x00, 0x01, 0x00, 0x00, 0x00, 0x30, 0x2f, 0x02, 0x00


	//----- nvinfo : EIATTR_VRC_CTA_INIT_COUNT
	.align		4
.L_37:
        /*9888*/ 	.byte	0x02, 0x4a
	.zero		1
	.zero		1


	//----- nvinfo : EIATTR_EXIT_INSTR_OFFSETS
	.align		4
        /*988c*/ 	.byte	0x04, 0x1c
        /*988e*/ 	.short	(.L_39 - .L_38)


	//   ....[0]....
.L_38:
        /*9890*/ 	.word	0x000a5c10


	//   ....[1]....
        /*9894*/ 	.word	0x000a5c30


	//----- nvinfo : EIATTR_REQNTID
	.align		4
.L_39:
        /*9898*/ 	.byte	0x04, 0x10
        /*989a*/ 	.short	(.L_41 - .L_40)
.L_40:
        /*989c*/ 	.word	0x00000040
        /*98a0*/ 	.word	0x00000001
        /*98a4*/ 	.word	0x00000001


	//----- nvinfo : EIATTR_CBANK_PARAM_SIZE
	.align		4
.L_41:
        /*98a8*/ 	.byte	0x03, 0x19
        /*98aa*/ 	.short	0x0050


	//----- nvinfo : EIATTR_PARAM_CBANK
	.align		4
        /*98ac*/ 	.byte	0x04, 0x0a
        /*98ae*/ 	.short	(.L_43 - .L_42)
	.align		4
.L_42:
        /*98b0*/ 	.word	index@(.nv.constant0.matmul_kernel)
        /*98b4*/ 	.short	0x0380
        /*98b6*/ 	.short	0x0050


	//----- nvinfo : EIATTR_SW_WAR
	.align		4
.L_43:
        /*98b8*/ 	.byte	0x04, 0x36
        /*98ba*/ 	.short	(.L_45 - .L_44)
.L_44:
        /*98bc*/ 	.word	0x00000008
.L_45:


//--------------------- .nv.compat                --------------------------
	.section	.nv.compat,"",@"SHT_CUDA_COMPAT_INFO"
	.align	4
        /*0000*/ 	.byte	0x02, 0x02, 0x02, 0x00, 0x02, 0x05, 0x05, 0x00, 0x02, 0x03, 0x00, 0x00, 0x02, 0x06, 0x01, 0x00


//--------------------- .nv.callgraph             --------------------------
	.section	.nv.callgraph,"",@"SHT_CUDA_CALLGRAPH"
	.align	4
	.sectionentsize	8
	.align		4
        /*0000*/ 	.word	0x00000000
	.align		4
        /*0004*/ 	.word	0xffffffff
	.align		4
        /*0008*/ 	.word	0x00000000
	.align		4
        /*000c*/ 	.word	0xfffffffe
	.align		4
        /*0010*/ 	.word	0x00000000
	.align		4
        /*0014*/ 	.word	0xfffffffd
	.align		4
        /*0018*/ 	.word	0x00000000
	.align		4
        /*001c*/ 	.word	0xfffffffc


//--------------------- .text.matmul_kernel       --------------------------
	.section	.text.matmul_kernel,"ax",@progbits
	.align	128
        .global         matmul_kernel
        .type           matmul_kernel,@function
        .size           matmul_kernel,(.L_x_3 - matmul_kernel)
        .other          matmul_kernel,@"STO_CUDA_ENTRY STV_DEFAULT"
matmul_kernel:
.text.matmul_kernel:
[----:B------:R-:W0:Y:S02]  /*0000*/  LDC R1, c[0x0][0x37c] ;  /* 0x0000df00ff017b82 */ /* 0x000e240000000800 */
[----:B0-----:R-:W-:-:S06]  /*0010*/  VIADD R1, R1, 0xffffbc98 ;  /* 0xffffbc9801017836 */ /* 0x001fcc0000000000 */
[----:B------:R-:W0:Y:S01]  /*0020*/  LDC.64 R28, c[0x0][0x398] ;  /* 0x0000e600ff1c7b82 */ /* 0x000e220000000a00 */
[----:B------:R-:W1:Y:S01]  /*0030*/  S2R R14, SR_TID.X ;  /* 0x00000000000e7919 */ /* 0x000e620000002100 */
[----:B------:R-:W2:Y:S01]  /*0040*/  LDCU UR6, c[0x0][0x3a0] ;  /* 0x00007400ff0677ac */ /* 0x000ea20008000800 */
[----:B------:R3:W-:Y:S01]  /*0050*/  STL [R1+0xd0], RZ ;  /* 0x0000d0ff01007387 */ /* 0x0007e20000100800 */
[----:B------:R-:W-:Y:S01]  /*0060*/  UMOV UR8, 0x400 ;  /* 0x0000040000087882 */ /* 0x000fe20000000000 */
[----:B------:R-:W4:Y:S03]  /*0070*/  LDCU.64 UR44, c[0x0][0x358] ;  /* 0x00006b00ff2c77ac */ /* 0x000f260008000a00 */
[----:B------:R-:W5:Y:S01]  /*0080*/  S2UR UR5, SR_CgaCtaId ;  /* 0x00000000000579c3 */ /* 0x000f620000008800 */
[----:B------:R3:W-:Y:S04]  /*0090*/  STL [R1+0xd4], RZ ;  /* 0x0000d4ff01007387 */ /* 0x0007e80000100800 */
[----:B------:R3:W-:Y:S04]  /*00a0*/  STL [R1+0xd8], RZ ;  /* 0x0000d8ff01007387 */ /* 0x0007e80000100800 */
[----:B------:R3:W-:Y:S01]  /*00b0*/  STL [R1+0xdc], RZ ;  /* 0x0000dcff01007387 */ /* 0x0007e20000100800 */
[----:B--2---:R-:W-:-:S03]  /*00c0*/  UIADD3 UR6, UPT, UPT, UR6, 0x1f, URZ ;  /* 0x0000001f06067890 */ /* 0x004fc6000fffe0ff */
[----:B------:R3:W-:Y:S01]  /*00d0*/  STL [R1+0x100], RZ ;  /* 0x000100ff01007387 */ /* 0x0007e20000100800 */
[----:B0-----:R-:W-:-:S03]  /*00e0*/  VIADD R0, R29, 0xff ;  /* 0x000000ff1d007836 */ /* 0x001fc60000000000 */
[----:B------:R3:W-:Y:S01]  /*00f0*/  STL [R1+0x104], RZ ;  /* 0x000104ff01007387 */ /* 0x0007e20000100800 */
[----:B------:R-:W-:-:S03]  /*0100*/  UISETP.GE.AND UP0, UPT, UR6, 0x20, UPT ;  /* 0x000000200600788c */ /* 0x000fc6000bf06270 */
[----:B------:R3:W-:Y:S01]  /*0110*/  STL [R1+0x108], RZ ;  /* 0x000108ff01007387 */ /* 0x0007e20000100800 */
[----:B------:R-:W-:Y:S01]  /*0120*/  SHF.R.S32.HI R3, RZ, 0x1f, R0 ;  /* 0x0000001fff037819 */ /* 0x000fe20000011400 */
[----:B-----5:R-:W-:Y:S02]  /*0130*/  ULEA UR8, UR5, UR8, 0x18 ;  /* 0x0000000805087291 */ /* 0x020fe4000f8ec0ff */
[----:B------:R3:W-:Y:S01]  /*0140*/  STL [R1+0x10c], RZ ;  /* 0x00010cff01007387 */ /* 0x0007e20000100800 */
[----:B------:R-:W-:-:S03]  /*0150*/  LEA.HI R3, R3, R0, RZ, 0x8 ;  /* 0x0000000003037211 */ /* 0x000fc600078f40ff */
[----:B------:R3:W-:Y:S01]  /*0160*/  STL [R1+0xf0], RZ ;  /* 0x0000f0ff01007387 */ /* 0x0007e20000100800 */
[----:B------:R-:W-:-:S03]  /*0170*/  SHF.R.S32.HI R0, RZ, 0x8, R3 ;  /* 0x00000008ff007819 */ /* 0x000fc60000011403 */
[----:B------:R3:W-:Y:S02]  /*0180*/  STL [R1+0xf4], RZ ;  /* 0x0000f4ff01007387 */ /* 0x0007e40000100800 */
[----:B------:R-:W-:Y:S02]  /*0190*/  IMAD.SHL.U32 R0, R0, 0x8, RZ ;  /* 0x0000000800007824 */ /* 0x000fe400078e00ff */
[----:B------:R3:W-:Y:S03]  /*01a0*/  STL [R1+0xf8], RZ ;  /* 0x0000f8ff01007387 */ /* 0x0007e60000100800 */
[-C--:B------:R-:W-:Y:S01]  /*01b0*/  IABS R7, R0.reuse ;  /* 0x0000000000077213 */ /* 0x080fe20000000000 */
[----:B------:R3:W-:Y:S01]  /*01c0*/  STL [R1+0xfc], RZ ;  /* 0x0000fcff01007387 */ /* 0x0007e20000100800 */
[----:B------:R-:W-:Y:S02]  /*01d0*/  IABS R10, R0 ;  /* 0x00000000000a7213 */ /* 0x000fe40000000000 */
[----:B------:R-:W0:Y:S01]  /*01e0*/  I2F.RP R2, R7 ;  /* 0x0000000700027306 */ /* 0x000e220000209400 */
[----:B------:R3:W-:Y:S04]  /*01f0*/  STL [R1+0x120], RZ ;  /* 0x000120ff01007387 */ /* 0x0007e80000100800 */
[----:B------:R3:W-:Y:S04]  /*0200*/  STL [R1+0x124], RZ ;  /* 0x000124ff01007387 */ /* 0x0007e80000100800 */
[----:B------:R3:W-:Y:S04]  /*0210*/  STL [R1+0x128], RZ ;  /* 0x000128ff01007387 */ /* 0x0007e80000100800 */
[----:B------:R3:W-:Y:S01]  /*0220*/  STL [R1+0x12c], RZ ;  /* 0x00012cff01007387 */ /* 0x0007e20000100800 */
[----:B0-----:R-:W0:Y:S03]  /*0230*/  MUFU.RCP R2, R2 ;  /* 0x0000000200027308 */ /* 0x001e260000001000 */
[----:B------:R3:W-:Y:S04]  /*0240*/  STL [R1+0x140], RZ ;  /* 0x000140ff01007387 */ /* 0x0007e80000100800 */
[----:B------:R3:W-:Y:S04]  /*0250*/  STL [R1+0x144], RZ ;  /* 0x000144ff01007387 */ /* 0x0007e80000100800 */
[----:B------:R3:W-:Y:S04]  /*0260*/  STL [R1+0x148], RZ ;  /* 0x000148ff01007387 */ /* 0x0007e80000100800 */
[----:B------:R3:W-:Y:S01]  /*0270*/  STL [R1+0x14c], RZ ;  /* 0x00014cff01007387 */ /* 0x0007e20000100800 */
[----:B0-----:R-:W-:-:S03]  /*0280*/  VIADD R4, R2, 0xffffffe ;  /* 0x0ffffffe02047836 */ /* 0x001fc60000000000 */
[----:B------:R3:W-:Y:S01]  /*0290*/  STL [R1+0x160], RZ ;  /* 0x000160ff01007387 */ /* 0x0007e20000100800 */
[----:B------:R-:W-:Y:S01]  /*02a0*/  IMAD.MOV R2, RZ, RZ, -R10 ;  /* 0x000000ffff027224 */ /* 0x000fe200078e0a0a */
[----:B------:R0:W2:Y:S02]  /*02b0*/  F2I.FTZ.U32.TRUNC.NTZ R5, R4 ;  /* 0x0000000400057305 */ /* 0x0000a4000021f000 */
[----:B------:R3:W-:Y:S04]  /*02c0*/  STL [R1+0x164], RZ ;  /* 0x000164ff01007387 */ /* 0x0007e80000100800 */
[----:B------:R3:W-:Y:S04]  /*02d0*/  STL [R1+0x168], RZ ;  /* 0x000168ff01007387 */ /* 0x0007e80000100800 */
[----:B------:R3:W-:Y:S01]  /*02e0*/  STL [R1+0x16c], RZ ;  /* 0x00016cff01007387 */ /* 0x0007e20000100800 */
[----:B0-----:R-:W-:-:S03]  /*02f0*/  IMAD.MOV.U32 R4, RZ, RZ, RZ ;  /* 0x000000ffff047224 */ /* 0x001fc600078e00ff */
[----:B------:R3:W-:Y:S01]  /*0300*/  STL [R1+0x180], RZ ;  /* 0x000180ff01007387 */ /* 0x0007e20000100800 */
[----:B--2---:R-:W-:-:S03]  /*0310*/  IMAD.MOV R6, RZ, RZ, -R5 ;  /* 0x000000ffff067224 */ /* 0x004fc600078e0a05 */
[----:B------:R3:W-:Y:S01]  /*0320*/  STL [R1+0x184], RZ ;  /* 0x000184ff01007387 */ /* 0x0007e20000100800 */
[----:B------:R-:W-:-:S03]  /*0330*/  IMAD R9, R6, R7, RZ ;  /* 0x0000000706097224 */ /* 0x000fc600078e02ff */
[----:B------:R3:W-:Y:S01]  /*0340*/  STL [R1+0x188], RZ ;  /* 0x000188ff01007387 */ /* 0x0007e20000100800 */
[----:B------:R-:W-:-:S03]  /*0350*/  IMAD.HI.U32 R5, R5, R9, R4 ;  /* 0x0000000905057227 */ /* 0x000fc600078e0004 */
[----:B------:R3:W-:Y:S04]  /*0360*/  STL [R1+0x18c], RZ ;  /* 0x00018cff01007387 */ /* 0x0007e80000100800 */
        /* <DEDUP_REMOVED lines=740> */
[----:B------:R3:W-:Y:S01]  /*31b0*/  STL [R1+0x640], RZ ;  /* 0x000640ff01007387 */ /* 0x0007e20000100800 */
[----:B------:R-:W0:Y:S03]  /*31c0*/  S2R R3, SR_CTAID.X ;  /* 0x0000000000037919 */ /* 0x000e260000002500 */
        /* <DEDUP_REMOVED lines=8> */
[----:B0-----:R-:W-:-:S03]  /*3250*/  IABS R8, R3 ;  /* 0x0000000300087213 */ /* 0x001fc60000000000 */
[----:B------:R3:W-:Y:S02]  /*3260*/  STL [R1+0x624], RZ ;  /* 0x000624ff01007387 */ /* 0x0007e40000100800 */
[----:B------:R-:W-:Y:S02]  /*3270*/  IMAD.MOV.U32 R6, RZ, RZ, R8 ;  /* 0x000000ffff067224 */ /* 0x000fe400078e0008 */
[----:B------:R3:W-:Y:S02]  /*3280*/  STL [R1+0x628], RZ ;  /* 0x000628ff01007387 */ /* 0x0007e40000100800 */
[----:B------:R-:W-:Y:S02]  /*3290*/  IMAD.HI.U32 R5, R5, R6, RZ ;  /* 0x0000000605057227 */ /* 0x000fe400078e00ff */
[----:B------:R3:W-:Y:S02]  /*32a0*/  STL [R1+0x62c], RZ ;  /* 0x00062cff01007387 */ /* 0x0007e40000100800 */
[----:B------:R-:W-:-:S02]  /*32b0*/  IMAD R2, R5, R2, R6 ;  /* 0x0000000205027224 */ /* 0x000fc400078e0206 */
[----:B------:R3:W-:Y:S03]  /*32c0*/  STL [R1+0x610], RZ ;  /* 0x000610ff01007387 */ /* 0x0007e60000100800 */
[----:B------:R-:W-:Y:S01]  /*32d0*/  ISETP.GT.U32.AND P1, PT, R7, R2, PT ;  /* 0x000000020700720c */ /* 0x000fe20003f24070 */
[----:B------:R3:W-:Y:S04]  /*32e0*/  STL [R1+0x614], RZ ;  /* 0x000614ff01007387 */ /* 0x0007e80000100800 */
[----:B------:R3:W-:Y:S04]  /*32f0*/  STL [R1+0x618], RZ ;  /* 0x000618ff01007387 */ /* 0x0007e80000100800 */
[----:B------:R3:W-:Y:S04]  /*3300*/  STL [R1+0x61c], RZ ;  /* 0x00061cff01007387 */ /* 0x0007e80000100800 */
[----:B------:R3:W-:Y:S01]  /*3310*/  STL [R1+0x600], RZ ;  /* 0x000600ff01007387 */ /* 0x0007e20000100800 */
[----:B------:R-:W-:-:S02]  /*3320*/  @!P1 IMAD.IADD R2, R2, 0x1, -R7 ;  /* 0x0000000102029824 */ /* 0x000fc400078e0a07 */
[----:B------:R-:W-:Y:S01]  /*3330*/  @!P1 VIADD R5, R5, 0x1 ;  /* 0x0000000105059836 */ /* 0x000fe20000000000 */
[----:B------:R3:W-:Y:S01]  /*3340*/  STL [R1+0x604], RZ ;  /* 0x000604ff01007387 */ /* 0x0007e20000100800 */
[----:B------:R-:W-:Y:S02]  /*3350*/  ISETP.NE.AND P1, PT, R0, RZ, PT ;  /* 0x000000ff0000720c */ /* 0x000fe40003f25270 */
[----:B------:R-:W-:Y:S01]  /*3360*/  ISETP.GE.U32.AND P0, PT, R2, R7, PT ;  /* 0x000000070200720c */ /* 0x000fe20003f06070 */
[----:B------:R3:W-:Y:S01]  /*3370*/  STL [R1+0x608], RZ ;  /* 0x000608ff01007387 */ /* 0x0007e20000100800 */
[----:B------:R-:W-:-:S03]  /*3380*/  LOP3.LUT R2, R3, R0, RZ, 0x3c, !PT ;  /* 0x0000000003027212 */ /* 0x000fc600078e3cff */
[----:B------:R3:W-:Y:S01]  /*3390*/  STL [R1+0x60c], RZ ;  /* 0x00060cff01007387 */ /* 0x0007e20000100800 */
[----:B------:R-:W-:Y:S01]  /*33a0*/  ISETP.GE.AND P2, PT, R2, RZ, PT ;  /* 0x000000ff0200720c */ /* 0x000fe20003f46270 */
[----:B------:R-:W-:Y:S02]  /*33b0*/  VIADD R2, R28, 0xff ;  /* 0x000000ff1c027836 */ /* 0x000fe40000000000 */
[----:B------:R3:W-:Y:S04]  /*33c0*/  STL [R1+0x5f0], RZ ;  /* 0x0005f0ff01007387 */ /* 0x0007e80000100800 */
[----:B------:R3:W-:Y:S01]  /*33d0*/  STL [R1+0x5f4], RZ ;  /* 0x0005f4ff01007387 */ /* 0x0007e20000100800 */
[----:B------:R-:W-:-:S03]  /*33e0*/  @P0 VIADD R5, R5, 0x1 ;  /* 0x0000000105050836 */ /* 0x000fc60000000000 */
[----:B------:R3:W-:Y:S01]  /*33f0*/  STL [R1+0x5f8], RZ ;  /* 0x0005f8ff01007387 */ /* 0x0007e20000100800 */
[----:B------:R-:W-:Y:S01]  /*3400*/  IMAD.MOV.U32 R4, RZ, RZ, R5 ;  /* 0x000000ffff047224 */ /* 0x000fe200078e0005 */
[----:B------:R-:W-:Y:S02]  /*3410*/  SHF.R.S32.HI R5, RZ, 0x1f, R2 ;  /* 0x0000001fff057819 */ /* 0x000fe40000011402 */
[----:B------:R3:W-:Y:S01]  /*3420*/  STL [R1+0x5fc], RZ ;  /* 0x0005fcff01007387 */ /* 0x0007e20000100800 */
[----:B------:R-:W-:Y:S01]  /*3430*/  @!P2 IMAD.MOV R4, RZ, RZ, -R4 ;  /* 0x000000ffff04a224 */ /* 0x000fe200078e0a04 */
[----:B------:R-:W-:Y:S02]  /*3440*/  @!P1 LOP3.LUT R4, RZ, R0, RZ, 0x33, !PT ;  /* 0x00000000ff049212 */ /* 0x000fe400078e33ff */
[----:B------:R3:W-:Y:S01]  /*3450*/  STL [R1+0x5e0], RZ ;  /* 0x0005e0ff01007387 */ /* 0x0007e20000100800 */
[----:B------:R-:W-:Y:S02]  /*3460*/  LEA.HI R5, R5, R2, RZ, 0x8 ;  /* 0x0000000205057211 */ /* 0x000fe400078f40ff */
[----:B------:R-:W-:Y:S01]  /*3470*/  IMAD.SHL.U32 R2, R4, 0x8, RZ ;  /* 0x0000000804027824 */ /* 0x000fe200078e00ff */
[----:B------:R3:W-:Y:S01]  /*3480*/  STL [R1+0x5e4], RZ ;  /* 0x0005e4ff01007387 */ /* 0x0007e20000100800 */
[----:B------:R-:W-:-:S03]  /*3490*/  IMAD.MOV R4, RZ, RZ, -R4 ;  /* 0x000000ffff047224 */ /* 0x000fc600078e0a04 */
[----:B------:R3:W-:Y:S01]  /*34a0*/  STL [R1+0x5e8], RZ ;  /* 0x0005e8ff01007387 */ /* 0x0007e20000100800 */
[----:B------:R-:W-:Y:S01]  /*34b0*/  LEA.HI.SX32 R5, R5, -R2, 0x18 ;  /* 0x8000000205057211 */ /* 0x000fe200078fc2ff */
[----:B------:R-:W-:Y:S02]  /*34c0*/  IMAD R11, R0, R4, R3 ;  /* 0x00000004000b7224 */ /* 0x000fe400078e0203 */
[----:B------:R3:W-:Y:S01]  /*34d0*/  STL [R1+0x5ec], RZ ;  /* 0x0005ecff01007387 */ /* 0x0007e20000100800 */
[----:B------:R-:W-:Y:S01]  /*34e0*/  VIMNMX R6, PT, PT, R5, 0x8, PT ;  /* 0x0000000805067848 */ /* 0x000fe20003fe0100 */
[----:B------:R-:W-:Y:S02]  /*34f0*/  IMAD.MOV.U32 R4, RZ, RZ, RZ ;  /* 0x000000ffff047224 */ /* 0x000fe400078e00ff */
[----:B------:R3:W-:Y:S01]  /*3500*/  STL [R1+0x5d0], RZ ;  /* 0x0005d0ff01007387 */ /* 0x0007e20000100800 */
[-C--:B------:R-:W-:Y:S02]  /*3510*/  IABS R8, R6.reuse ;  /* 0x0000000600087213 */ /* 0x080fe40000000000 */
[----:B------:R-:W-:Y:S01]  /*3520*/  IABS R0, R6 ;  /* 0x0000000600007213 */ /* 0x000fe20000000000 */
[----:B------:R3:W-:Y:S01]  /*3530*/  STL [R1+0x5d4], RZ ;  /* 0x0005d4ff01007387 */ /* 0x0007e20000100800 */
[----:B------:R-:W0:Y:S03]  /*3540*/  I2F.RP R7, R8 ;  /* 0x0000000800077306 */ /* 0x000e260000209400 */
        /* <DEDUP_REMOVED lines=10> */
[----:B------:R3:W-:Y:S04]  /*35f0*/  STL [R1+0x5b8], RZ ;  /* 0x0005b8ff01007387 */ /* 0x0007e80000100800 */
[----:B------:R3:W-:Y:S01]  /*3600*/  STL [R1+0x5bc], RZ ;  /* 0x0005bcff01007387 */ /* 0x0007e20000100800 */
[----:B------:R-:W0:Y:S03]  /*3610*/  F2I.FTZ.U32.TRUNC.NTZ R5, R5 ;  /* 0x0000000500057305 */ /* 0x000e26000021f000 */
[----:B------:R3:W-:Y:S04]  /*3620*/  STL [R1+0x5a0], RZ ;  /* 0x0005a0ff01007387 */ /* 0x0007e80000100800 */
[----:B------:R3:W-:Y:S04]  /*3630*/  STL [R1+0x5a4], RZ ;  /* 0x0005a4ff01007387 */ /* 0x0007e80000100800 */
[----:B------:R3:W-:Y:S04]  /*3640*/  STL [R1+0x5a8], RZ ;  /* 0x0005a8ff01007387 */ /* 0x0007e80000100800 */
[----:B------:R3:W-:Y:S01]  /*3650*/  STL [R1+0x5ac], RZ ;  /* 0x0005acff01007387 */ /* 0x0007e20000100800 */
[----:B0-----:R-:W-:-:S03]  /*3660*/  IMAD.MOV R9, RZ, RZ, -R5 ;  /* 0x000000ffff097224 */ /* 0x001fc600078e0a05 */
[----:B------:R3:W-:Y:S01]  /*3670*/  STL [R1+0x590], RZ ;  /* 0x000590ff01007387 */ /* 0x0007e20000100800 */
[----:B------:R-:W-:Y:S01]  /*3680*/  IMAD.MOV.U32 R3, RZ, RZ, R9 ;  /* 0x000000ffff037224 */ /* 0x000fe200078e0009 */
[----:B------:R-:W-:Y:S02]  /*3690*/  IABS R9, R11 ;  /* 0x0000000b00097213 */ /* 0x000fe40000000000 */
[----:B------:R3:W-:Y:S01]  /*36a0*/  STL [R1+0x594], RZ ;  /* 0x000594ff01007387 */ /* 0x0007e20000100800 */
[----:B------:R-:W-:-:S03]  /*36b0*/  IMAD R3, R3, R8, RZ ;  /* 0x0000000803037224 */ /* 0x000fc600078e02ff */
[----:B------:R3:W-:Y:S01]  /*36c0*/  STL [R1+0x598], RZ ;  /* 0x000598ff01007387 */ /* 0x0007e20000100800 */
[----:B------:R-:W-:-:S03]  /*36d0*/  IMAD.HI.U32 R4, R5, R3, R4 ;  /* 0x0000000305047227 */ /* 0x000fc600078e0004 */
[----:B------:R3:W-:Y:S01]  /*36e0*/  STL [R1+0x59c], RZ ;  /* 0x00059cff01007387 */ /* 0x0007e20000100800 */
[----:B------:R-:W-:Y:S02]  /*36f0*/  IMAD.MOV R3, RZ, RZ, -R0 ;  /* 0x000000ffff037224 */ /* 0x000fe400078e0a00 */
[----:B------:R-:W-:Y:S01]  /*3700*/  IMAD.HI.U32 R0, R4, R9, RZ ;  /* 0x0000000904007227 */ /* 0x000fe200078e00ff */
[----:B------:R3:W-:Y:S01]  /*3710*/  STL [R1+0x580], RZ ;  /* 0x000580ff01007387 */ /* 0x0007e20000100800 */
[----:B-1----:R-:W-:Y:S02]  /*3720*/  LOP3.LUT R4, R14, 0x20, RZ, 0xc0, !PT ;  /* 0x000000200e047812 */ /* 0x002fe400078ec0ff */
[----:B------:R-:W-:Y:S01]  /*3730*/  IMAD R3, R0, R3, R9 ;  /* 0x0000000300037224 */ /* 0x000fe200078e0209 */
[----:B------:R3:W-:Y:S01]  /*3740*/  STL [R1+0x584], RZ ;  /* 0x000584ff01007387 */ /* 0x0007e20000100800 */
[----:B------:R-:W-:-:S03]  /*3750*/  R2UR UR4, R4 ;  /* 0x00000000040472ca */ /* 0x000fc600000e0000 */
[----:B------:R3:W-:Y:S01]  /*3760*/  STL [R1+0x588], RZ ;  /* 0x000588ff01007387 */ /* 0x0007e20000100800 */
[----:B------:R-:W-:-:S03]  /*3770*/  ISETP.GT.U32.AND P1, PT, R8, R3, PT ;  /* 0x000000030800720c */ /* 0x000fc60003f24070 */
[----:B------:R3:W-:Y:S04]  /*3780*/  STL [R1+0x58c], RZ ;  /* 0x00058cff01007387 */ /* 0x0007e80000100800 */
[----:B------:R3:W-:Y:S04]  /*3790*/  STL [R1+0x570], RZ ;  /* 0x000570ff01007387 */ /* 0x0007e80000100800 */
[----:B------:R3:W-:Y:S02]  /*37a0*/  STL [R1+0x574], RZ ;  /* 0x000574ff01007387 */ /* 0x0007e40000100800 */
[----:B------:R-:W-:-:S02]  /*37b0*/  @!P1 IMAD.IADD R3, R3, 0x1, -R8 ;  /* 0x0000000103039824 */ /* 0x000fc400078e0a08 */
[----:B------:R3:W-:Y:S01]  /*37c0*/  STL [R1+0x578], RZ ;  /* 0x000578ff01007387 */ /* 0x0007e20000100800 */
[----:B------:R-:W-:Y:S01]  /*37d0*/  @!P1 VIADD R0, R0, 0x1 ;  /* 0x0000000100009836 */ /* 0x000fe20000000000 */
[----:B------:R-:W-:Y:S02]  /*37e0*/  ISETP.NE.AND P1, PT, R6, RZ, PT ;  /* 0x000000ff0600720c */ /* 0x000fe40003f25270 */
[----:B------:R3:W-:Y:S01]  /*37f0*/  STL [R1+0x57c], RZ ;  /* 0x00057cff01007387 */ /* 0x0007e20000100800 */
[----:B------:R-:W-:Y:S02]  /*3800*/  ISETP.GE.U32.AND P0, PT, R3, R8, PT ;  /* 0x000000080300720c */ /* 0x000fe40003f06070 */
[----:B------:R-:W-:Y:S01]  /*3810*/  LOP3.LUT R3, R11, R6, RZ, 0x3c, !PT ;  /* 0x000000060b037212 */ /* 0x000fe200078e3cff */
[----:B------:R3:W-:Y:S03]  /*3820*/  STL [R1+0x560], RZ ;  /* 0x000560ff01007387 */ /* 0x0007e60000100800 */
[----:B------:R-:W-:Y:S01]  /*3830*/  ISETP.GE.AND P2, PT, R3, RZ, PT ;  /* 0x000000ff0300720c */ /* 0x000fe20003f46270 */
[----:B------:R3:W-:Y:S04]  /*3840*/  STL [R1+0x564], RZ ;  /* 0x000564ff01007387 */ /* 0x0007e80000100800 */
[----:B------:R3:W-:Y:S02]  /*3850*/  STL [R1+0x568], RZ ;  /* 0x000568ff01007387 */ /* 0x0007e40000100800 */
[----:B------:R-:W-:-:S02]  /*3860*/  @P0 VIADD R0, R0, 0x1 ;  /* 0x0000000100000836 */ /* 0x000fc40000000000 */
[----:B------:R3:W-:Y:S04]  /*3870*/  STL [R1+0x56c], RZ ;  /* 0x00056cff01007387 */ /* 0x0007e80000100800 */
[----:B------:R3:W-:Y:S01]  /*3880*/  STL [R1+0x2a0], RZ ;  /* 0x0002a0ff01007387 */ /* 0x0007e20000100800 */
[----:B------:R-:W-:Y:S01]  /*3890*/  @!P2 IMAD.MOV R0, RZ, RZ, -R0 ;  /* 0x000000ffff00a224 */ /* 0x000fe200078e0a00 */
[----:B------:R-:W-:Y:S02]  /*38a0*/  @!P1 LOP3.LUT R0, RZ, R6, RZ, 0x33, !PT ;  /* 0x00000006ff009212 */ /* 0x000fe400078e33ff */
[----:B------:R3:W-:Y:S03]  /*38b0*/  STL [R1+0x2a4], RZ ;  /* 0x0002a4ff01007387 */ /* 0x0007e60000100800 */
[----:B------:R-:W-:Y:S01]  /*38c0*/  IMAD.MOV R3, RZ, RZ, -R0 ;  /* 0x000000ffff037224 */ /* 0x000fe200078e0a00 */
[----:B------:R3:W-:Y:S01]  /*38d0*/  STL [R1+0x2a8], RZ ;  /* 0x0002a8ff01007387 */ /* 0x0007e20000100800 */
[----:B------:R-:W-:-:S02]  /*38e0*/  IMAD.SHL.U32 R13, R0, 0x100, RZ ;  /* 0x00000100000d7824 */ /* 0x000fc400078e00ff */
[----:B------:R-:W-:Y:S01]  /*38f0*/  IMAD R3, R6, R3, R11 ;  /* 0x0000000306037224 */ /* 0x000fe200078e020b */
[----:B------:R3:W-:Y:S03]  /*3900*/  STL [R1+0x2ac], RZ ;  /* 0x0002acff01007387 */ /* 0x0007e60000100800 */
[----:B------:R-:W-:Y:S01]  /*3910*/  IMAD.IADD R2, R2, 0x1, R3 ;  /* 0x0000000102027824 */ /* 0x000fe200078e0203 */
[----:B------:R3:W-:Y:S01]  /*3920*/  STL [R1+0x550], RZ ;  /* 0x000550ff01007387 */ /* 0x0007e20000100800 */
[----:B------:R-:W-:-:S03]  /*3930*/  LOP3.LUT R3, R14, 0x3f, RZ, 0xc0, !PT ;  /* 0x0000003f0e037812 */ /* 0x000fc600078ec0ff */
[----:B------:R3:W-:Y:S02]  /*3940*/  STL [R1+0x554], RZ ;  /* 0x000554ff01007387 */ /* 0x0007e40000100800 */
[----:B------:R-:W-:Y:S02]  /*3950*/  IMAD R18, R2, 0x100, R3 ;  /* 0x0000010002127824 */ /* 0x000fe400078e0203 */
[----:B------:R3:W-:Y:S02]  /*3960*/  STL [R1+0x558], RZ ;  /* 0x000558ff01007387 */ /* 0x0007e40000100800 */
[C---:B------:R-:W-:Y:S02]  /*3970*/  VIADD R19, R18.reuse, 0x40 ;  /* 0x0000004012137836 */ /* 0x040fe40000000000 */
[----:B------:R3:W-:Y:S01]  /*3980*/  STL [R1+0x55c], RZ ;  /* 0x00055cff01007387 */ /* 0x0007e20000100800 */
[C---:B------:R-:W-:Y:S02]  /*3990*/  VIADD R16, R18.reuse, 0x80 ;  /* 0x0000008012107836 */ /* 0x040fe40000000000 */
[----:B------:R-:W-:Y:S01]  /*39a0*/  VIADD R12, R18, 0xc0 ;  /* 0x000000c0120c7836 */ /* 0x000fe20000000000 */
        /* <DEDUP_REMOVED lines=188> */
[----:B------:R3:W-:Y:S04]  /*4570*/  STL [R1+0x10a4], R18 ;  /* 0x0010a41201007387 */ /* 0x0007e80000100800 */
[----:B------:R3:W-:Y:S04]  /*4580*/  STL [R1+0x10a0], R13 ;  /* 0x0010a00d01007387 */ /* 0x0007e80000100800 */
[----:B------:R3:W-:Y:S04]  /*4590*/  STL [R1+0x10b0], R19 ;  /* 0x0010b01301007387 */ /* 0x0007e80000100800 */
[----:B------:R3:W-:Y:S04]  /*45a0*/  STL [R1+0x10ac], R16 ;  /* 0x0010ac1001007387 */ /* 0x0007e80000100800 */
[----:B------:R3:W-:Y:S01]  /*45b0*/  STL [R1+0x10a8], R12 ;  /* 0x0010a80c01007387 */ /* 0x0007e20000100800 */
[----:B----4-:R-:W-:Y:S05]  /*45c0*/  BRA.U !UP0, `(.L_x_0) ;  /* 0x000003e908b07547 */ /* 0x010fea000b800000 */
[----:B------:R-:W-:Y:S01]  /*45d0*/  IABS R9, R29 ;  /* 0x0000001d00097213 */ /* 0x000fe20000000000 */
[----:B------:R0:W-:Y:S01]  /*45e0*/  STL [R1+0x24bc], R29 ;  /* 0x0024bc1d01007387 */ /* 0x0001e20000100800 */
[----:B------:R-:W-:Y:S01]  /*45f0*/  IABS R6, R28 ;  /* 0x0000001c00067213 */ /* 0x000fe20000000000 */
[----:B------:R-:W1:Y:S01]  /*4600*/  LDCU UR5, c[0x0][0x3ac] ;  /* 0x00007580ff0577ac */ /* 0x000e620008000800 */
[----:B------:R-:W2:Y:S01]  /*4610*/  I2F.RP R0, R9 ;  /* 0x0000000900007306 */ /* 0x000ea20000209400 */
[----:B------:R-:W-:Y:S02]  /*4620*/  LOP3.LUT R5, R14, 0x3, RZ, 0xc0, !PT ;  /* 0x000000030e057812 */ /* 0x000fe400078ec0ff */
[----:B------:R-:W-:Y:S01]  /*4630*/  SHF.R.U32.HI R7, RZ, 0x2, R14 ;  /* 0x00000002ff077819 */ /* 0x000fe2000001160e */
[----:B------:R-:W4:Y:S01]  /*4640*/  LDCU.64 UR10, c[0x0][0x388] ;  /* 0x00007100ff0a77ac */ /* 0x000f220008000a00 */
[----:B------:R-:W-:Y:S01]  /*4650*/  IABS R17, R12 ;  /* 0x0000000c00117213 */ /* 0x000fe20000000000 */
[----:B------:R-:W-:Y:S01]  /*4660*/  IMAD R8, R5, 0x420, RZ ;  /* 0x0000042005087824 */ /* 0x000fe200078e02ff */
[----:B------:R-:W-:Y:S01]  /*4670*/  SGXT.U32 R7, R7, 0x3 ;  /* 0x000000030707781a */ /* 0x000fe20000000000 */
[----:B------:R-:W5:Y:S01]  /*4680*/  I2F.RP R4, R6 ;  /* 0x0000000600047306 */ /* 0x000f620000209400 */
[----:B------:R-:W-:Y:S01]  /*4690*/  IABS R15, R16 ;  /* 0x00000010000f7213 */ /* 0x000fe20000000000 */
[----:B------:R-:W3:Y:S01]  /*46a0*/  LDCU UR7, c[0x0][0x3b0] ;  /* 0x00007600ff0777ac */ /* 0x000ee20008000800 */
[----:B------:R-:W0:Y:S05]  /*46b0*/  LDCU UR9, c[0x0][0x3a4] ;  /* 0x00007480ff0977ac */ /* 0x000e2a0008000800 */
[----:B--2---:R-:W2:Y:S01]  /*46c0*/  MUFU.RCP R0, R0 ;  /* 0x0000000000007308 */ /* 0x004ea20000001000 */
[----:B------:R-:W0:Y:S07]  /*46d0*/  LDCU.64 UR12, c[0x0][0x380] ;  /* 0x00007000ff0c77ac */ /* 0x000e2e0008000a00 */
[----:B-----5:R-:W5:Y:S01]  /*46e0*/  MUFU.RCP R4, R4 ;  /* 0x0000000400047308 */ /* 0x020f620000001000 */
[----:B--2---:R-:W-:Y:S01]  /*46f0*/  VIADD R24, R0, 0xffffffe ;  /* 0x0ffffffe00187836 */ /* 0x004fe20000000000 */
[----:B------:R-:W-:-:S06]  /*4700*/  LOP3.LUT R0, R8, R7, RZ, 0xfc, !PT ;  /* 0x0000000708007212 */ /* 0x000fcc00078efcff */
[----:B------:R2:W0:Y:S01]  /*4710*/  F2I.FTZ.U32.TRUNC.NTZ R25, R24 ;  /* 0x0000001800197305 */ /* 0x000422000021f000 */
[----:B------:R0:W-:Y:S01]  /*4720*/  STL [R1+0x23b4], R0 ;  /* 0x0023b40001007387 */ /* 0x0001e20000100800 */
[----:B-----5:R-:W-:Y:S02]  /*4730*/  VIADD R2, R4, 0xffffffe ;  /* 0x0ffffffe04027836 */ /* 0x020fe40000000000 */
[----:B------:R-:W-:-:S04]  /*4740*/  IMAD.U32 R4, RZ, RZ, UR4 ;  /* 0x00000004ff047e24 */ /* 0x000fc8000f8e00ff */
[----:B------:R5:W1:Y:S01]  /*4750*/  F2I.FTZ.U32.TRUNC.NTZ R3, R2 ;  /* 0x0000000200037305 */ /* 0x000a62000021f000 */
[----:B--2---:R-:W-:Y:S01]  /*4760*/  IMAD.MOV.U32 R24, RZ, RZ, RZ ;  /* 0x000000ffff187224 */ /* 0x004fe200078e00ff */
[----:B------:R-:W-:Y:S02]  /*4770*/  LEA.HI R4, R4, R13, RZ, 0x1b ;  /* 0x0000000d04047211 */ /* 0x000fe400078fd8ff */
[----:B---3--:R-:W-:Y:S01]  /*4780*/  IABS R13, R19 ;  /* 0x00000013000d7213 */ /* 0x008fe20000000000 */
[----:B0-----:R-:W-:Y:S01]  /*4790*/  IMAD.MOV R10, RZ, RZ, -R25 ;  /* 0x000000ffff0a7224 */ /* 0x001fe200078e0a19 */
[----:B------:R-:W-:Y:S01]  /*47a0*/  IABS R14, R4 ;  /* 0x00000004000e7213 */ /* 0x000fe20000000000 */
[----:B-----5:R-:W-:Y:S02]  /*47b0*/  IMAD.MOV.U32 R2, RZ, RZ, RZ ;  /* 0x000000ffff027224 */ /* 0x020fe400078e00ff */
[----:B------:R-:W-:Y:S02]  /*47c0*/  IMAD R5, R10, R9, RZ ;  /* 0x000000090a057224 */ /* 0x000fe400078e02ff */
[----:B------:R-:W-:-:S02]  /*47d0*/  VIADD R29, R4, 0xc ;  /* 0x0000000c041d7836 */ /* 0x000fc40000000000 */
[----:B-1----:R-:W-:Y:S02]  /*47e0*/  IMAD.MOV R11, RZ, RZ, -R3 ;  /* 0x000000ffff0b7224 */ /* 0x002fe400078e0a03 */
[----:B------:R-:W-:-:S04]  /*47f0*/  IMAD.HI.U32 R24, R25, R5, R24 ;  /* 0x0000000519187227 */ /* 0x000fc800078e0018 */
[----:B------:R-:W-:Y:S02]  /*4800*/  IMAD.MOV.U32 R7, RZ, RZ, R11 ;  /* 0x000000ffff077224 */ /* 0x000fe400078e000b */
[----:B------:R-:W-:Y:S02]  /*4810*/  VIADD R25, R4, 0x18 ;  /* 0x0000001804197836 */ /* 0x000fe40000000000 */
[----:B------:R-:W-:-:S04]  /*4820*/  IMAD R5, R7, R6, RZ ;  /* 0x0000000607057224 */ /* 0x000fc800078e02ff */
[----:B------:R-:W-:Y:S01]  /*4830*/  IMAD.HI.U32 R2, R3, R5, R2 ;  /* 0x0000000503027227 */ /* 0x000fe200078e0002 */
[----:B------:R-:W-:-:S03]  /*4840*/  IABS R5, R18 ;  /* 0x0000001200057213 */ /* 0x000fc60000000000 */
[----:B------:R-:W-:-:S04]  /*4850*/  IMAD.HI.U32 R3, R24, R14, RZ ;  /* 0x0000000e18037227 */ /* 0x000fc800078e00ff */
[----:B------:R-:W-:-:S04]  /*4860*/  IMAD.HI.U32 R7, R2, R17, RZ ;  /* 0x0000001102077227 */ /* 0x000fc800078e00ff */
[----:B------:R-:W-:-:S04]  /*4870*/  IMAD.HI.U32 R8, R2, R15, RZ ;  /* 0x0000000f02087227 */ /* 0x000fc800078e00ff */
[----:B------:R-:W-:Y:S02]  /*4880*/  IMAD.MOV R10, RZ, RZ, -R3 ;  /* 0x000000ffff0a7224 */ /* 0x000fe400078e0a03 */
[----:B------:R-:W-:Y:S02]  /*4890*/  IMAD.MOV R7, RZ, RZ, -R7 ;  /* 0x000000ffff077224 */ /* 0x000fe400078e0a07 */
[----:B------:R-:W-:-:S04]  /*48a0*/  IMAD.HI.U32 R3, R2, R13, RZ ;  /* 0x0000000d02037227 */ /* 0x000fc800078e00ff */
[----:B------:R-:W-:Y:S02]  /*48b0*/  IMAD.MOV R8, RZ, RZ, -R8 ;  /* 0x000000ffff087224 */ /* 0x000fe400078e0a08 */
[----:B------:R-:W-:Y:S02]  /*48c0*/  IMAD R14, R9, R10, R14 ;  /* 0x0000000a090e7224 */ /* 0x000fe400078e020e */
[----:B------:R-:W-:Y:S02]  /*48d0*/  IMAD R17, R6, R7, R17 ;  /* 0x0000000706117224 */ /* 0x000fe400078e0211 */
[----:B------:R-:W-:Y:S02]  /*48e0*/  IMAD.MOV R10, RZ, RZ, -R3 ;  /* 0x000000ffff0a7224 */ /* 0x000fe400078e0a03 */
[----:B------:R-:W-:Y:S01]  /*48f0*/  IMAD.HI.U32 R3, R2, R5, RZ ;  /* 0x0000000502037227 */ /* 0x000fe200078e00ff */
[----:B------:R-:W-:-:S03]  /*4900*/  ISETP.GT.U32.AND P3, PT, R6, R17, PT ;  /* 0x000000110600720c */ /* 0x000fc60003f64070 */
[C---:B------:R-:W-:Y:S02]  /*4910*/  IMAD R15, R6.reuse, R8, R15 ;  /* 0x00000008060f7224 */ /* 0x040fe400078e020f */
[----:B------:R-:W-:Y:S02]  /*4920*/  IMAD.MOV R7, RZ, RZ, -R3 ;  /* 0x000000ffff077224 */ /* 0x000fe400078e0a03 */
[C---:B------:R-:W-:Y:S01]  /*4930*/  IMAD R13, R6.reuse, R10, R13 ;  /* 0x0000000a060d7224 */ /* 0x040fe200078e020d */
[C---:B------:R-:W-:Y:S01]  /*4940*/  ISETP.GT.U32.AND P1, PT, R6.reuse, R15, PT ;  /* 0x0000000f0600720c */ /* 0x040fe20003f24070 */
[----:B------:R-:W-:Y:S02]  /*4950*/  IMAD R5, R6, R7, R5 ;  /* 0x0000000706057224 */ /* 0x000fe400078e0205 */
[----:B------:R-:W-:Y:S01]  /*4960*/  VIADD R2, R4, 0xfe ;  /* 0x000000fe04027836 */ /* 0x000fe20000000000 */
[C---:B------:R-:W-:Y:S01]  /*4970*/  ISETP.GT.U32.AND P4, PT, R6.reuse, R13, PT ;  /* 0x0000000d0600720c */ /* 0x040fe20003f84070 */
[----:B------:R-:W-:Y:S01]  /*4980*/  @!P3 IMAD.IADD R17, R17, 0x1, -R6 ;  /* 0x000000011111b824 */ /* 0x000fe200078e0a06 */
[----:B------:R-:W-:Y:S01]  /*4990*/  ISETP.GT.U32.AND P0, PT, R6, R5, PT ;  /* 0x000000050600720c */ /* 0x000fe20003f04070 */
[----:B------:R-:W-:Y:S01]  /*49a0*/  VIADD R3, R4, 0xfc ;  /* 0x000000fc04037836 */ /* 0x000fe20000000000 */
[----:B------:R-:W-:-:S02]  /*49b0*/  ISETP.GT.U32.AND P3, PT, R9, R14, PT ;  /* 0x0000000e0900720c */ /* 0x000fc40003f64070 */
[----:B------:R-:W-:Y:S02]  /*49c0*/  IABS R10, R2 ;  /* 0x00000002000a7213 */ /* 0x000fe40000000000 */
[----:B------:R-:W-:Y:S01]  /*49d0*/  ISETP.GE.AND P6, PT, R2, RZ, PT ;  /* 0x000000ff0200720c */ /* 0x000fe20003fc6270 */
[--C-:B------:R-:W-:Y:S01]  /*49e0*/  @!P1 IMAD.IADD R15, R15, 0x1, -R6.reuse ;  /* 0x000000010f0f9824 */ /* 0x100fe200078e0a06 */
[----:B------:R-:W-:Y:S01]  /*49f0*/  ISETP.GT.U32.AND P1, PT, R6, R17, PT ;  /* 0x000000110600720c */ /* 0x000fe20003f24070 */
[----:B------:R-:W-:Y:S01]  /*4a00*/  VIADD R2, R4, 0xfa ;  /* 0x000000fa04027836 */ /* 0x000fe20000000000 */
[----:B------:R-:W-:Y:S01]  /*4a10*/  IABS R7, R3 ;  /* 0x0000000300077213 */ /* 0x000fe20000000000 */
[--C-:B------:R-:W-:Y:S01]  /*4a20*/  @!P4 IMAD.IADD R13, R13, 0x1, -R6.reuse ;  /* 0x000000010d0dc824 */ /* 0x100fe200078e0a06 */
[----:B------:R-:W-:Y:S01]  /*4a30*/  ISETP.GT.U32.AND P4, PT, R6, R15, PT ;  /* 0x0000000f0600720c */ /* 0x000fe20003f84070 */
[----:B------:R-:W-:Y:S01]  /*4a40*/  @!P0 IMAD.IADD R5, R5, 0x1, -R6 ;  /* 0x0000000105058824 */ /* 0x000fe200078e0a06 */
[----:B------:R-:W-:Y:S01]  /*4a50*/  ISETP.GE.AND P2, PT, R3, RZ, PT ;  /* 0x000000ff0300720c */ /* 0x000fe20003f46270 */
[----:B------:R-:W-:Y:S01]  /*4a60*/  @!P3 IMAD.IADD R14, R14, 0x1, -R9 ;  /* 0x000000010e0eb824 */ /* 0x000fe200078e0a09 */
[----:B------:R-:W-:Y:S01]  /*4a70*/  ISETP.GE.AND P5, PT, R2, RZ, PT ;  /* 0x000000ff0200720c */ /* 0x000fe20003fa6270 */
[----:B------:R-:W-:Y:S01]  /*4a80*/  IMAD.HI.U32 R3, R24, R10, RZ ;  /* 0x0000000a18037227 */ /* 0x000fe200078e00ff */
[----:B------:R-:W-:-:S02]  /*4a90*/  ISETP.GT.U32.AND P3, PT, R6, R5, PT ;  /* 0x000000050600720c */ /* 0x000fc40003f64070 */
[----:B------:R-:W-:Y:S01]  /*4aa0*/  IABS R11, R2 ;  /* 0x00000002000b7213 */ /* 0x000fe20000000000 */
[--C-:B------:R-:W-:Y:S01]  /*4ab0*/  @!P1 IMAD.IADD R17, R17, 0x1, -R6.reuse ;  /* 0x0000000111119824 */ /* 0x100fe200078e0a06 */
[----:B------:R-:W-:Y:S01]  /*4ac0*/  ISETP.GT.U32.AND P1, PT, R9, R14, PT ;  /* 0x0000000e0900720c */ /* 0x000fe20003f24070 */
[----:B------:R-:W-:Y:S01]  /*4ad0*/  IMAD.MOV.U32 R2, RZ, RZ, R7 ;  /* 0x000000ffff027224 */ /* 0x000fe200078e0007 */
[----:B------:R-:W-:Y:S01]  /*4ae0*/  ISETP.GT.U32.AND P0, PT, R6, R13, PT ;  /* 0x0000000d0600720c */ /* 0x000fe20003f04070 */
[----:B------:R-:W-:Y:S02]  /*4af0*/  IMAD.MOV R7, RZ, RZ, -R3 ;  /* 0x000000ffff077224 */ /* 0x000fe400078e0a03 */
[----:B------:R-:W-:Y:S01]  /*4b00*/  @!P4 IMAD.IADD R15, R15, 0x1, -R6 ;  /* 0x000000010f0fc824 */ /* 0x000fe200078e0a06 */
[----:B------:R-:W-:Y:S01]  /*4b10*/  ISETP.GE.AND P4, PT, R12, RZ, PT ;  /* 0x000000ff0c00720c */ /* 0x000fe20003f86270 */
[----:B------:R-:W-:Y:S02]  /*4b20*/  IMAD R10, R9, R7, R10 ;  /* 0x00000007090a7224 */ /* 0x000fe400078e020a */
[----:B------:R-:W-:-:S02]  /*4b30*/  @!P3 IMAD.IADD R5, R5, 0x1, -R6 ;  /* 0x000000010505b824 */ /* 0x000fc400078e0a06 */
[----:B------:R-:W-:Y:S01]  /*4b40*/  IMAD.HI.U32 R3, R24, R2, RZ ;  /* 0x0000000218037227 */ /* 0x000fe200078e00ff */
[----:B------:R-:W-:-:S03]  /*4b50*/  ISETP.GT.U32.AND P3, PT, R9, R10, PT ;  /* 0x0000000a0900720c */ /* 0x000fc60003f64070 */
[----:B------:R-:W-:Y:S01]  /*4b60*/  @!P1 IMAD.IADD R14, R14, 0x1, -R9 ;  /* 0x000000010e0e9824 */ /* 0x000fe200078e0a09 */
[----:B------:R-:W-:Y:S01]  /*4b70*/  ISETP.GE.AND P1, PT, R19, RZ, PT ;  /* 0x000000ff1300720c */ /* 0x000fe20003f26270 */
[----:B------:R-:W-:Y:S01]  /*4b80*/  @!P0 IMAD.IADD R13, R13, 0x1, -R6 ;  /* 0x000000010d0d8824 */ /* 0x000fe200078e0a06 */
[----:B------:R-:W-:Y:S01]  /*4b90*/  ISETP.GE.AND P0, PT, R16, RZ, PT ;  /* 0x000000ff1000720c */ /* 0x000fe20003f06270 */
[----:B------:R-:W-:-:S04]  /*4ba0*/  IMAD.HI.U32 R7, R24, R11, RZ ;  /* 0x0000000b18077227 */ /* 0x000fc800078e00ff */
[----:B------:R-:W-:Y:S02]  /*4bb0*/  IMAD.MOV R3, RZ, RZ, -R3 ;  /* 0x000000ffff037224 */ /* 0x000fe400078e0a03 */
[----:B------:R-:W-:Y:S01]  /*4bc0*/  @!P4 IMAD.MOV R17, RZ, RZ, -R17 ;  /* 0x000000ffff11c224 */ /* 0x000fe200078e0a11 */
[----:B------:R-:W-:Y:S01]  /*4bd0*/  ISETP.GE.AND P4, PT, R18, RZ, PT ;  /* 0x000000ff1200720c */ /* 0x000fe20003f86270 */
[----:B------:R-:W-:Y:S02]  /*4be0*/  IMAD.MOV R8, RZ, RZ, -R7 ;  /* 0x000000ffff087224 */ /* 0x000fe400078e0a07 */
[----:B------:R-:W-:Y:S02]  /*4bf0*/  IMAD R2, R9, R3, R2 ;  /* 0x0000000309027224 */ /* 0x000fe400078e0202 */
[C---:B------:R-:W-:Y:S02]  /*4c00*/  VIADD R7, R4.reuse, 0xf8 ;  /* 0x000000f804077836 */ /* 0x040fe40000000000 */
[----:B------:R-:W-:-:S02]  /*4c10*/  VIADD R3, R4, 0xf6 ;  /* 0x000000f604037836 */ /* 0x000fc40000000000 */
[----:B------:R-:W-:Y:S01]  /*4c20*/  @!P3 IMAD.IADD R10, R10, 0x1, -R9 ;  /* 0x000000010a0ab824 */ /* 0x000fe200078e0a09 */
[----:B------:R-:W-:Y:S01]  /*4c30*/  ISETP.NE.AND P3, PT, R28, RZ, PT ;  /* 0x000000ff1c00720c */ /* 0x000fe20003f65270 */
[C---:B------:R-:W-:Y:S01]  /*4c40*/  IMAD R11, R9.reuse, R8, R11 ;  /* 0x00000008090b7224 */ /* 0x040fe200078e020b */
[----:B------:R-:W-:Y:S01]  /*4c50*/  IABS R8, R7 ;  /* 0x0000000700087213 */ /* 0x000fe20000000000 */
[----:B------:R-:W-:Y:S01]  /*4c60*/  @!P1 IMAD.MOV R13, RZ, RZ, -R13 ;  /* 0x000000ffff0d9224 */ /* 0x000fe200078e0a0d */
[----:B------:R-:W-:Y:S01]  /*4c70*/  IABS R12, R3 ;  /* 0x00000003000c7213 */ /* 0x000fe20000000000 */
[----:B------:R-:W-:Y:S01]  /*4c80*/  @!P0 IMAD.MOV R15, RZ, RZ, -R15 ;  /* 0x000000ffff0f8224 */ /* 0x000fe200078e0a0f */
[C---:B------:R-:W-:Y:S01]  /*4c90*/  ISETP.GT.U32.AND P1, PT, R9.reuse, R10, PT ;  /* 0x0000000a0900720c */ /* 0x040fe20003f24070 */
[----:B------:R-:W-:Y:S01]  /*4ca0*/  IMAD.HI.U32 R16, R24, R8, RZ ;  /* 0x0000000818107227 */ /* 0x000fe200078e00ff */
[----:B------:R-:W-:Y:S02]  /*4cb0*/  LOP3.LUT R28, RZ, R28, RZ, 0x33, !PT ;  /* 0x0000001cff1c7212 */ /* 0x000fe400078e33ff */
[----:B------:R-:W-:Y:S01]  /*4cc0*/  ISETP.GT.U32.AND P0, PT, R9, R2, PT ;  /* 0x000000020900720c */ /* 0x000fe20003f04070 */
[----:B------:R-:W-:Y:S01]  /*4cd0*/  IMAD.MOV.U32 R6, RZ, RZ, R12 ;  /* 0x000000ffff067224 */ /* 0x000fe200078e000c */
[C---:B------:R-:W-:Y:S01]  /*4ce0*/  SEL R0, R28.reuse, R17, !P3 ;  /* 0x000000111c007207 */ /* 0x040fe20005800000 */
[----:B------:R-:W-:Y:S01]  /*4cf0*/  @!P4 IMAD.MOV R5, RZ, RZ, -R5 ;  /* 0x000000ffff05c224 */ /* 0x000fe200078e0a05 */
[----:B------:R-:W-:Y:S01]  /*4d00*/  SEL R15, R28, R15, !P3 ;  /* 0x0000000f1c0f7207 */ /* 0x000fe20005800000 */
[----:B------:R-:W-:Y:S01]  /*4d10*/  IMAD.HI.U32 R12, R24, R6, RZ ;  /* 0x00000006180c7227 */ /* 0x000fe200078e00ff */
[----:B------:R-:W-:Y:S01]  /*4d20*/  ISETP.GE.AND P4, PT, R4, RZ, PT ;  /* 0x000000ff0400720c */ /* 0x000fe20003f86270 */
[----:B------:R0:W-:Y:S01]  /*4d30*/  STL [R1+0x1fc], R0 ;  /* 0x0001fc0001007387 */ /* 0x0001e20000100800 */
[----:B------:R-:W-:Y:S01]  /*4d40*/  SEL R13, R28, R13, !P3 ;  /* 0x0000000d1c0d7207 */ /* 0x000fe20005800000 */
[----:B------:R-:W-:-:S02]  /*4d50*/  IMAD.MOV R16, RZ, RZ, -R16 ;  /* 0x000000ffff107224 */ /* 0x000fc400078e0a10 */
[----:B------:R-:W-:Y:S01]  /*4d60*/  IMAD.MOV R12, RZ, RZ, -R12 ;  /* 0x000000ffff0c7224 */ /* 0x000fe200078e0a0c */
[----:B------:R-:W-:Y:S01]  /*4d70*/  STL [R1+0x200], R15 ;  /* 0x0002000f01007387 */ /* 0x000fe20000100800 */
[C---:B------:R-:W-:Y:S02]  /*4d80*/  IMAD R8, R9.reuse, R16, R8 ;  /* 0x0000001009087224 */ /* 0x040fe400078e0208 */
[--C-:B------:R-:W-:Y:S01]  /*4d90*/  @!P1 IMAD.IADD R10, R10, 0x1, -R9.reuse ;  /* 0x000000010a0a9824 */ /* 0x100fe200078e0a09 */
[----:B0-----:R-:W-:Y:S01]  /*4da0*/  SEL R0, R28, R5, !P3 ;  /* 0x000000051c007207 */ /* 0x001fe20005800000 */
[----:B------:R-:W-:Y:S01]  /*4db0*/  @!P0 IMAD.IADD R2, R2, 0x1, -R9 ;  /* 0x0000000102028824 */ /* 0x000fe200078e0a09 */
[C---:B------:R-:W-:Y:S01]  /*4dc0*/  ISETP.GT.U32.AND P0, PT, R9.reuse, R11, PT ;  /* 0x0000000b0900720c */ /* 0x040fe20003f04070 */
[C---:B------:R-:W-:Y:S01]  /*4dd0*/  IMAD R6, R9.reuse, R12, R6 ;  /* 0x0000000c09067224 */ /* 0x040fe200078e0206 */
[C---:B------:R-:W-:Y:S01]  /*4de0*/  ISETP.GT.U32.AND P1, PT, R9.reuse, R8, PT ;  /* 0x000000080900720c */ /* 0x040fe20003f24070 */
[----:B------:R0:W-:Y:S01]  /*4df0*/  STL [R1+0x23b8], R0 ;  /* 0x0023b80001007387 */ /* 0x0001e20000100800 */
[----:B------:R-:W-:Y:S01]  /*4e00*/  VIADD R12, R4, 0xf4 ;  /* 0x000000f4040c7836 */ /* 0x000fe20000000000 */
[----:B------:R-:W-:Y:S01]  /*4e10*/  ISETP.GT.U32.AND P3, PT, R9, R2, PT ;  /* 0x000000020900720c */ /* 0x000fe20003f64070 */
[----:B------:R-:W-:Y:S01]  /*4e20*/  @!P4 IMAD.MOV R14, RZ, RZ, -R14 ;  /* 0x000000ffff0ec224 */ /* 0x000fe200078e0a0e */
[----:B------:R-:W-:Y:S01]  /*4e30*/  ISETP.GE.AND P4, PT, R7, RZ, PT ;  /* 0x000000ff0700720c */ /* 0x000fe20003f86270 */
[----:B------:R-:W-:Y:S01]  /*4e40*/  STL [R1+0x204], R13 ;  /* 0x0002040d01007387 */ /* 0x000fe20000100800 */
[----:B------:R-:W-:-:S03]  /*4e50*/  IABS R5, R12 ;  /* 0x0000000c00057213 */ /* 0x000fc60000000000 */
[----:B------:R-:W-:Y:S01]  /*4e60*/  STL [R1+0x68], R14 ;  /* 0x0000680e01007387 */ /* 0x000fe20000100800 */
[----:B0-----:R-:W-:Y:S02]  /*4e70*/  IMAD.MOV.U32 R0, RZ, RZ, R10 ;  /* 0x000000ffff007224 */ /* 0x001fe400078e000a */
[----:B------:R-:W-:Y:S02]  /*4e80*/  VIADD R10, R4, 0xf2 ;  /* 0x000000f2040a7836 */ /* 0x000fe40000000000 */
[----:B------:R-:W-:Y:S01]  /*4e90*/  @!P6 IMAD.MOV R0, RZ, RZ, -R0 ;  /* 0x000000ffff00e224 */ /* 0x000fe200078e0a00 */
[----:B------:R-:W-:Y:S01]  /*4ea0*/  ISETP.GT.U32.AND P6, PT, R9, R6, PT ;  /* 0x000000060900720c */ /* 0x000fe20003fc4070 */
[----:B------:R-:W-:Y:S01]  /*4eb0*/  IMAD.HI.U32 R7, R24, R5, RZ ;  /* 0x0000000518077227 */ /* 0x000fe200078e00ff */
[----:B------:R-:W-:Y:S02]  /*4ec0*/  IABS R15, R10 ;  /* 0x0000000a000f7213 */ /* 0x000fe40000000000 */
[----:B------:R0:W-:Y:S01]  /*4ed0*/  STL [R1+0x70], R0 ;  /* 0x0000700001007387 */ /* 0x0001e20000100800 */
[--C-:B------:R-:W-:Y:S01]  /*4ee0*/  @!P0 IMAD.IADD R11, R11, 0x1, -R9.reuse ;  /* 0x000000010b0b8824 */ /* 0x100fe200078e0a09 */
[----:B------:R-:W-:Y:S01]  /*4ef0*/  ISETP.GE.AND P0, PT, R12, RZ, PT ;  /* 0x000000ff0c00720c */ /* 0x000fe20003f06270 */
[----:B------:R-:W-:-:S02]  /*4f00*/  @!P1 IMAD.IADD R8, R8, 0x1, -R9 ;  /* 0x0000000108089824 */ /* 0x000fc400078e0a09 */
[----:B------:R-:W-:Y:S01]  /*4f10*/  IMAD.MOV R12, RZ, RZ, -R7 ;  /* 0x000000ffff0c7224 */ /* 0x000fe200078e0a07 */
[----:B------:R-:W-:Y:S01]  /*4f20*/  ISETP.GT.U32.AND P1, PT, R9, R11, PT ;  /* 0x0000000b0900720c */ /* 0x000fe20003f24070 */
[--C-:B------:R-:W-:Y:S01]  /*4f30*/  @!P3 IMAD.IADD R2, R2, 0x1, -R9.reuse ;  /* 0x000000010202b824 */ /* 0x100fe200078e0a09 */
[----:B------:R-:W-:Y:S01]  /*4f40*/  ISETP.GE.AND P3, PT, R3, RZ, PT ;  /* 0x000000ff0300720c */ /* 0x000fe20003f66270 */
[----:B------:R-:W-:Y:S01]  /*4f50*/  @!P6 IMAD.IADD R6, R6, 0x1, -R9 ;  /* 0x000000010606e824 */ /* 0x000fe200078e0a09 */
[C---:B------:R-:W-:Y:S01]  /*4f60*/  ISETP.GT.U32.AND P6, PT, R9.reuse, R8, PT ;  /* 0x000000080900720c */ /* 0x040fe20003fc4070 */
[----:B------:R-:W-:Y:S02]  /*4f70*/  IMAD R5, R9, R12, R5 ;  /* 0x0000000c09057224 */ /* 0x000fe400078e0205 */
[----:B------:R-:W-:-:S04]  /*4f80*/  IMAD.HI.U32 R12, R24, R15, RZ ;  /* 0x0000000f180c7227 */ /* 0x000fc800078e00ff */
[----:B------:R-:W-:Y:S02]  /*4f90*/  IMAD.MOV R12, RZ, RZ, -R12 ;  /* 0x000000ffff0c7224 */ /* 0x000fe400078e0a0c */
[----:B0-----:R-:W-:Y:S02]  /*4fa0*/  IMAD.MOV.U32 R0, RZ, RZ, R2 ;  /* 0x000000ffff007224 */ /* 0x001fe400078e0002 */
[C---:B------:R-:W-:Y:S02]  /*4fb0*/  IMAD R15, R9.reuse, R12, R15 ;  /* 0x0000000c090f7224 */ /* 0x040fe400078e020f */
[----:B------:R-:W-:Y:S01]  /*4fc0*/  @!P2 IMAD.MOV R0, RZ, RZ, -R0 ;  /* 0x000000ffff00a224 */ /* 0x000fe200078e0a00 */
[C---:B------:R-:W-:Y:S01]  /*4fd0*/  ISETP.GT.U32.AND P2, PT, R9.reuse, R6, PT ;  /* 0x000000060900720c */ /* 0x040fe20003f44070 */
[--C-:B------:R-:W-:Y:S01]  /*4fe0*/  @!P6 IMAD.IADD R8, R8, 0x1, -R9.reuse ;  /* 0x000000010808e824 */ /* 0x100fe200078e0a09 */
[----:B------:R-:W-:Y:S01]  /*4ff0*/  ISETP.GT.U32.AND P6, PT, R9, R15, PT ;  /* 0x0000000f0900720c */ /* 0x000fe20003fc4070 */
[C---:B------:R-:W-:Y:S01]  /*5000*/  VIADD R7, R4.reuse, 0xf0 ;  /* 0x000000f004077836 */ /* 0x040fe20000000000 */
[----:B------:R0:W-:Y:S01]  /*5010*/  STL [R1+0x78], R0 ;  /* 0x0000780001007387 */ /* 0x0001e20000100800 */
[----:B------:R-:W-:Y:S01]  /*5020*/  @!P1 IMAD.IADD R11, R11, 0x1, -R9 ;  /* 0x000000010b0b9824 */ /* 0x000fe200078e0a09 */
[----:B------:R-:W-:Y:S01]  /*5030*/  ISETP.GT.U32.AND P1, PT, R9, R5, PT ;  /* 0x000000050900720c */ /* 0x000fe20003f24070 */
[C---:B------:R-:W-:Y:S01]  /*5040*/  VIADD R3, R4.reuse, 0xee ;  /* 0x000000ee04037836 */ /* 0x040fe20000000000 */
[----:B------:R-:W-:Y:S01]  /*5050*/  IABS R14, R7 ;  /* 0x00000007000e7213 */ /* 0x000fe20000000000 */
[----:B------:R-:W-:-:S02]  /*5060*/  VIADD R2, R4, 0xec ;  /* 0x000000ec04027836 */ /* 0x000fc40000000000 */
[----:B------:R-:W-:Y:S01]  /*5070*/  @!P4 IMAD.MOV R8, RZ, RZ, -R8 ;  /* 0x000000ffff08c224 */ /* 0x000fe200078e0a08 */
[----:B------:R-:W-:Y:S01]  /*5080*/  IABS R13, R3 ;  /* 0x00000003000d7213 */ /* 0x000fe20000000000 */
[----:B------:R-:W-:Y:S01]  /*5090*/  IMAD.HI.U32 R16, R24, R14, RZ ;  /* 0x0000000e18107227 */ /* 0x000fe200078e00ff */
[----:B------:R-:W-:-:S03]  /*50a0*/  IABS R12, R2 ;  /* 0x00000002000c7213 */ /* 0x000fc60000000000 */
[----:B------:R-:W-:Y:S01]  /*50b0*/  @!P2 IMAD.IADD R6, R6, 0x1, -R9 ;  /* 0x000000010606a824 */ /* 0x000fe200078e0a09 */
[----:B------:R-:W-:Y:S01]  /*50c0*/  ISETP.GE.AND P2, PT, R10, RZ, PT ;  /* 0x000000ff0a00720c */ /* 0x000fe20003f46270 */
[----:B0-----:R-:W-:Y:S02]  /*50d0*/  IMAD.MOV.U32 R0, RZ, RZ, R11 ;  /* 0x000000ffff007224 */ /* 0x001fe400078e000b */
[----:B------:R-:W-:Y:S02]  /*50e0*/  @!P6 IMAD.IADD R15, R15, 0x1, -R9 ;  /* 0x000000010f0fe824 */ /* 0x000fe400078e0a09 */
[----:B------:R-:W-:-:S03]  /*50f0*/  IMAD.HI.U32 R10, R24, R13, RZ ;  /* 0x0000000d180a7227 */ /* 0x000fc600078e00ff */
[----:B------:R-:W-:Y:S01]  /*5100*/  ISETP.GT.U32.AND P6, PT, R9, R15, PT ;  /* 0x0000000f0900720c */ /* 0x000fe20003fc4070 */
[----:B------:R-:W-:Y:S02]  /*5110*/  IMAD.MOV R16, RZ, RZ, -R16 ;  /* 0x000000ffff107224 */ /* 0x000fe400078e0a10 */
[----:B------:R-:W-:Y:S01]  /*5120*/  @!P1 IMAD.IADD R5, R5, 0x1, -R9 ;  /* 0x0000000105059824 */ /* 0x000fe200078e0a09 */
[----:B------:R-:W-:Y:S01]  /*5130*/  ISETP.GE.AND P1, PT, R7, RZ, PT ;  /* 0x000000ff0700720c */ /* 0x000fe20003f26270 */
[----:B------:R-:W-:Y:S02]  /*5140*/  @!P5 IMAD.MOV R0, RZ, RZ, -R0 ;  /* 0x000000ffff00d224 */ /* 0x000fe400078e0a00 */
[----:B------:R-:W-:Y:S01]  /*5150*/  IMAD.HI.U32 R7, R24, R12, RZ ;  /* 0x0000000c18077227 */ /* 0x000fe200078e00ff */
[----:B------:R-:W-:Y:S02]  /*5160*/  ISETP.GT.U32.AND P5, PT, R9, R5, PT ;  /* 0x000000050900720c */ /* 0x000fe40003fa4070 */
[----:B------:R0:W-:Y:S01]  /*5170*/  STL [R1+0x1c4], R0 ;  /* 0x0001c40001007387 */ /* 0x0001e20000100800 */
[----:B------:R-:W-:-:S02]  /*5180*/  IMAD.MOV R10, RZ, RZ, -R10 ;  /* 0x000000ffff0a7224 */ /* 0x000fc400078e0a0a */
[C---:B------:R-:W-:Y:S01]  /*5190*/  IMAD R14, R9.reuse, R16, R14 ;  /* 0x00000010090e7224 */ /* 0x040fe200078e020e */
[----:B------:R-:W-:Y:S01]  /*51a0*/  STL [R1+0x1c8], R8 ;  /* 0x0001c80801007387 */ /* 0x000fe20000100800 */
[----:B------:R-:W-:Y:S02]  /*51b0*/  IMAD.MOV R7, RZ, RZ, -R7 ;  /* 0x000000ffff077224 */ /* 0x000fe400078e0a07 */
[C---:B------:R-:W-:Y:S01]  /*51c0*/  IMAD R13, R9.reuse, R10, R13 ;  /* 0x0000000a090d7224 */ /* 0x040fe200078e020d */
[C---:B------:R-:W-:Y:S01]  /*51d0*/  ISETP.GT.U32.AND P4, PT, R9.reuse, R14, PT ;  /* 0x0000000e0900720c */ /* 0x040fe20003f84070 */
[----:B------:R-:W-:Y:S02]  /*51e0*/  IMAD R12, R9, R7, R12 ;  /* 0x00000007090c7224 */ /* 0x000fe400078e020c */
[----:B0-----:R-:W-:Y:S02]  /*51f0*/  IMAD.MOV.U32 R0, RZ, RZ, R6 ;  /* 0x000000ffff007224 */ /* 0x001fe400078e0006 */
[----:B------:R-:W-:Y:S01]  /*5200*/  @!P6 IMAD.IADD R15, R15, 0x1, -R9 ;  /* 0x000000010f0fe824 */ /* 0x000fe200078e0a09 */
[C---:B------:R-:W-:Y:S01]  /*5210*/  ISETP.GT.U32.AND P6, PT, R9.reuse, R12, PT ;  /* 0x0000000c0900720c */ /* 0x040fe20003fc4070 */
[----:B------:R-:W-:Y:S01]  /*5220*/  @!P3 IMAD.MOV R0, RZ, RZ, -R0 ;  /* 0x000000ffff00b224 */ /* 0x000fe200078e0a00 */
[----:B------:R-:W-:Y:S01]  /*5230*/  ISETP.GT.U32.AND P3, PT, R9, R13, PT ;  /* 0x0000000d0900720c */ /* 0x000fe20003f64070 */
[----:B------:R-:W-:-:S02]  /*5240*/  VIADD R11, R4, 0xea ;  /* 0x000000ea040b7836 */ /* 0x000fc40000000000 */
[----:B------:R-:W-:Y:S01]  /*5250*/  VIADD R7, R4, 0xe8 ;  /* 0x000000e804077836 */ /* 0x000fe20000000000 */
[----:B------:R0:W-:Y:S01]  /*5260*/  STL [R1+0x1cc], R0 ;  /* 0x0001cc0001007387 */ /* 0x0001e20000100800 */
[--C-:B------:R-:W-:Y:S01]  /*5270*/  @!P4 IMAD.IADD R14, R14, 0x1, -R9.reuse ;  /* 0x000000010e0ec824 */ /* 0x100fe200078e0a09 */
[----:B------:R-:W-:Y:S01]  /*5280*/  IABS R6, R11 ;  /* 0x0000000b00067213 */ /* 0x000fe20000000000 */
[----:B------:R-:W-:Y:S01]  /*5290*/  @!P5 IMAD.IADD R5, R5, 0x1, -R9 ;  /* 0x000000010505d824 */ /* 0x000fe200078e0a09 */
[----:B------:R-:W-:Y:S01]  /*52a0*/  ISETP.GE.AND P5, PT, R3, RZ, PT ;  /* 0x000000ff0300720c */ /* 0x000fe20003fa6270 */
[----:B------:R-:W-:Y:S01]  /*52b0*/  @!P2 IMAD.MOV R15, RZ, RZ, -R15 ;  /* 0x000000ffff0fa224 */ /* 0x000fe200078e0a0f */
[----:B------:R-:W-:Y:S01]  /*52c0*/  IABS R10, R7 ;  /* 0x00000007000a7213 */ /* 0x000fe20000000000 */
[----:B------:R-:W-:Y:S01]  /*52d0*/  IMAD.HI.U32 R3, R24, R6, RZ ;  /* 0x0000000618037227 */ /* 0x000fe200078e00ff */
[----:B------:R-:W-:-:S03]  /*52e0*/  ISETP.GE.AND P4, PT, R2, RZ, PT ;  /* 0x000000ff0200720c */ /* 0x000fc60003f86270 */
[--C-:B------:R-:W-:Y:S01]  /*52f0*/  @!P3 IMAD.IADD R13, R13, 0x1, -R9.reuse ;  /* 0x000000010d0db824 */ /* 0x100fe200078e0a09 */
[C---:B------:R-:W-:Y:S01]  /*5300*/  ISETP.GT.U32.AND P3, PT, R9.reuse, R14, PT ;  /* 0x0000000e0900720c */ /* 0x040fe20003f64070 */
[----:B------:R-:W-:Y:S02]  /*5310*/  @!P6 IMAD.IADD R12, R12, 0x1, -R9 ;  /* 0x000000010c0ce824 */ /* 0x000fe400078e0a09 */
[----:B0-----:R-:W-:Y:S01]  /*5320*/  IMAD.MOV.U32 R0, RZ, RZ, R5 ;  /* 0x000000ffff007224 */ /* 0x001fe200078e0005 */
[----:B------:R-:W-:Y:S01]  /*5330*/  ISETP.GT.U32.AND P6, PT, R9, R13, PT ;  /* 0x0000000d0900720c */ /* 0x000fe20003fc4070 */
[----:B------:R-:W-:Y:S02]  /*5340*/  IMAD.MOV R3, RZ, RZ, -R3 ;  /* 0x000000ffff037224 */ /* 0x000fe400078e0a03 */
[----:B------:R-:W-:-:S04]  /*5350*/  IMAD.HI.U32 R5, R24, R10, RZ ;  /* 0x0000000a18057227 */ /* 0x000fc800078e00ff */
[C---:B------:R-:W-:Y:S02]  /*5360*/  IMAD R6, R9.reuse, R3, R6 ;  /* 0x0000000309067224 */ /* 0x040fe400078e0206 */
[----:B------:R-:W-:Y:S02]  /*5370*/  IMAD.MOV R5, RZ, RZ, -R5 ;  /* 0x000000ffff057224 */ /* 0x000fe400078e0a05 */
[--C-:B------:R-:W-:Y:S01]  /*5380*/  @!P3 IMAD.IADD R14, R14, 0x1, -R9.reuse ;  /* 0x000000010e0eb824 */ /* 0x100fe200078e0a09 */
[C---:B------:R-:W-:Y:S01]  /*5390*/  ISETP.GT.U32.AND P3, PT, R9.reuse, R6, PT ;  /* 0x000000060900720c */ /* 0x040fe20003f64070 */
[C---:B------:R-:W-:Y:S02]  /*53a0*/  IMAD R10, R9.reuse, R5, R10 ;  /* 0x00000005090a7224 */ /* 0x040fe400078e020a */
[----:B------:R-:W-:Y:S01]  /*53b0*/  @!P0 IMAD.MOV R0, RZ, RZ, -R0 ;  /* 0x000000ffff008224 */ /* 0x000fe200078e0a00 */
[----:B------:R-:W-:Y:S01]  /*53c0*/  ISETP.GT.U32.AND P0, PT, R9, R12, PT ;  /* 0x0000000c0900720c */ /* 0x000fe20003f04070 */
[----:B------:R-:W-:Y:S01]  /*53d0*/  @!P6 IMAD.IADD R13, R13, 0x1, -R9 ;  /* 0x000000010d0de824 */ /* 0x000fe200078e0a09 */
[----:B------:R-:W-:Y:S01]  /*53e0*/  ISETP.GT.U32.AND P6, PT, R9, R10, PT ;  /* 0x0000000a0900720c */ /* 0x000fe20003fc4070 */
[C---:B------:R-:W-:Y:S01]  /*53f0*/  VIADD R2, R4.reuse, 0xe6 ;  /* 0x000000e604027836 */ /* 0x040fe20000000000 */
[----:B------:R0:W-:Y:S01]  /*5400*/  STL [R1+0x1d0], R0 ;  /* 0x0001d00001007387 */ /* 0x0001e20000100800 */
[----:B------:R-:W-:-:S02]  /*5410*/  VIADD R3, R4, 0xe4 ;  /* 0x000000e404037836 */ /* 0x000fc40000000000 */
[----:B------:R-:W-:Y:S01]  /*5420*/  @!P5 IMAD.MOV R13, RZ, RZ, -R13 ;  /* 0x000000ffff0dd224 */ /* 0x000fe200078e0a0d */
[----:B------:R-:W-:Y:S01]  /*5430*/  IABS R16, R2 ;  /* 0x0000000200107213 */ /* 0x000fe20000000000 */
[----:B------:R-:W-:Y:S01]  /*5440*/  @!P3 IMAD.IADD R6, R6, 0x1, -R9 ;  /* 0x000000010606b824 */ /* 0x000fe200078e0a09 */
[----:B------:R-:W-:Y:S01]  /*5450*/  IABS R8, R3 ;  /* 0x0000000300087213 */ /* 0x000fe20000000000 */
[----:B------:R-:W-:Y:S01]  /*5460*/  STL [R1+0x90], R15 ;  /* 0x0000900f01007387 */ /* 0x000fe20000100800 */
[----:B------:R-:W-:Y:S01]  /*5470*/  ISETP.GE.AND P3, PT, R7, RZ, PT ;  /* 0x000000ff0700720c */ /* 0x000fe20003f66270 */
[----:B------:R-:W-:Y:S01]  /*5480*/  IMAD.HI.U32 R18, R24, R16, RZ ;  /* 0x0000001018127227 */ /* 0x000fe200078e00ff */
[----:B------:R-:W-:-:S03]  /*5490*/  ISETP.GE.AND P5, PT, R2, RZ, PT ;  /* 0x000000ff0200720c */ /* 0x000fc60003fa6270 */
[----:B0-----:R-:W-:Y:S02]  /*54a0*/  IMAD.MOV.U32 R0, RZ, RZ, R14 ;  /* 0x000000ffff007224 */ /* 0x001fe400078e000e */
[--C-:B------:R-:W-:Y:S01]  /*54b0*/  @!P0 IMAD.IADD R12, R12, 0x1, -R9.reuse ;  /* 0x000000010c0c8824 */ /* 0x100fe200078e0a09 */
[----:B------:R-:W-:Y:S01]  /*54c0*/  ISETP.GE.AND P0, PT, R11, RZ, PT ;  /* 0x000000ff0b00720c */ /* 0x000fe20003f06270 */
[----:B------:R-:W-:Y:S01]  /*54d0*/  @!P6 IMAD.IADD R10, R10, 0x1, -R9 ;  /* 0x000000010a0ae824 */ /* 0x000fe200078e0a09 */
[----:B------:R-:W-:Y:S01]  /*54e0*/  ISETP.GT.U32.AND P6, PT, R9, R6, PT ;  /* 0x000000060900720c */ /* 0x000fe20003fc4070 */
[----:B------:R-:W-:Y:S02]  /*54f0*/  IMAD.MOV R18, RZ, RZ, -R18 ;  /* 0x000000ffff127224 */ /* 0x000fe400078e0a12 */
[----:B------:R-:W-:-:S04]  /*5500*/  IMAD.HI.U32 R11, R24, R8, RZ ;  /* 0x00000008180b7227 */ /* 0x000fc800078e00ff */
[----:B------:R-:W-:Y:S01]  /*5510*/  @!P1 IMAD.MOV R0, RZ, RZ, -R0 ;  /* 0x000000ffff009224 */ /* 0x000fe200078e0a00 */
[C---:B------:R-:W-:Y:S01]  /*5520*/  ISETP.GT.U32.AND P1, PT, R9.reuse, R10, PT ;  /* 0x0000000a0900720c */ /* 0x040fe20003f24070 */
[C---:B------:R-:W-:Y:S02]  /*5530*/  IMAD R7, R9.reuse, R18, R16 ;  /* 0x0000001209077224 */ /* 0x040fe400078e0210 */
[----:B------:R-:W-:Y:S01]  /*5540*/  IMAD.MOV R11, RZ, RZ, -R11 ;  /* 0x000000ffff0b7224 */ /* 0x000fe200078e0a0b */
[----:B------:R0:W-:Y:S01]  /*5550*/  STL [R1+0x1a4], R0 ;  /* 0x0001a40001007387 */ /* 0x0001e20000100800 */
[----:B------:R-:W-:Y:S01]  /*5560*/  VIADD R5, R4, 0xe2 ;  /* 0x000000e204057836 */ /* 0x000fe20000000000 */
[C---:B------:R-:W-:Y:S01]  /*5570*/  ISETP.GT.U32.AND P2, PT, R9.reuse, R7, PT ;  /* 0x000000070900720c */ /* 0x040fe20003f44070 */
[C---:B------:R-:W-:Y:S01]  /*5580*/  IMAD R2, R9.reuse, R11, R8 ;  /* 0x0000000b09027224 */ /* 0x040fe200078e0208 */
[----:B------:R-:W-:Y:S01]  /*5590*/  STL [R1+0x1ac], R13 ;  /* 0x0001ac0d01007387 */ /* 0x000fe20000100800 */
[--C-:B------:R-:W-:Y:S01]  /*55a0*/  @!P6 IMAD.IADD R6, R6, 0x1, -R9.reuse ;  /* 0x000000010606e824 */ /* 0x100fe200078e0a09 */
[----:B------:R-:W-:Y:S01]  /*55b0*/  IABS R17, R5 ;  /* 0x0000000500117213 */ /* 0x000fe20000000000 */
[----:B------:R-:W-:Y:S01]  /*55c0*/  VIADD R8, R4, 0xdc ;  /* 0x000000dc04087836 */ /* 0x000fe20000000000 */
[----:B------:R-:W-:Y:S01]  /*55d0*/  ISETP.GT.U32.AND P6, PT, R9, R2, PT ;  /* 0x000000020900720c */ /* 0x000fe20003fc4070 */
[----:B------:R-:W-:Y:S01]  /*55e0*/  @!P1 IMAD.IADD R10, R10, 0x1, -R9 ;  /* 0x000000010a0a9824 */ /* 0x000fe200078e0a09 */
[----:B------:R-:W-:Y:S01]  /*55f0*/  ISETP.GE.AND P1, PT, R5, RZ, PT ;  /* 0x000000ff0500720c */ /* 0x000fe20003f26270 */
[----:B0-----:R-:W-:Y:S01]  /*5600*/  IMAD.MOV.U32 R0, RZ, RZ, R12 ;  /* 0x000000ffff007224 */ /* 0x001fe200078e000c */
[----:B------:R-:W-:Y:S01]  /*5610*/  IABS R15, R8 ;  /* 0x00000008000f7213 */ /* 0x000fe20000000000 */
[----:B------:R-:W-:-:S04]  /*5620*/  IMAD.HI.U32 R12, R24, R17, RZ ;  /* 0x00000011180c7227 */ /* 0x000fc800078e00ff */
[----:B------:R-:W-:Y:S01]  /*5630*/  @!P4 IMAD.MOV R0, RZ, RZ, -R0 ;  /* 0x000000ffff00c224 */ /* 0x000fe200078e0a00 */
[----:B------:R-:W-:Y:S01]  /*5640*/  ISETP.GE.AND P4, PT, R3, RZ, PT ;  /* 0x000000ff0300720c */ /* 0x000fe20003f86270 */
[----:B------:R-:W-:Y:S02]  /*5650*/  VIADD R3, R4, 0xe0 ;  /* 0x000000e004037836 */ /* 0x000fe40000000000 */
[----:B------:R-:W-:Y:S01]  /*5660*/  IMAD.MOV R12, RZ, RZ, -R12 ;  /* 0x000000ffff0c7224 */ /* 0x000fe200078e0a0c */
[----:B------:R0:W-:Y:S01]  /*5670*/  STL [R1+0x1b8], R0 ;  /* 0x0001b80001007387 */ /* 0x0001e20000100800 */
[----:B------:R-:W-:Y:S01]  /*5680*/  @!P2 IMAD.IADD R7, R7, 0x1, -R9 ;  /* 0x000000010707a824 */ /* 0x000fe200078e0a09 */
[----:B------:R-:W-:Y:S01]  /*5690*/  IABS R16, R3 ;  /* 0x0000000300107213 */ /* 0x000fe20000000000 */
[----:B------:R-:W-:Y:S01]  /*56a0*/  IMAD R17, R9, R12, R17 ;  /* 0x0000000c09117224 */ /* 0x000fe200078e0211 */
[----:B------:R-:W-:Y:S01]  /*56b0*/  ISETP.GE.AND P2, PT, R3, RZ, PT ;  /* 0x000000ff0300720c */ /* 0x000fe20003f46270 */
[----:B------:R-:W-:Y:S01]  /*56c0*/  @!P6 IMAD.IADD R2, R2, 0x1, -R9 ;  /* 0x000000010202e824 */ /* 0x000fe200078e0a09 */
[----:B------:R-:W-:Y:S01]  /*56d0*/  ISETP.GT.U32.AND P6, PT, R9, R7, PT ;  /* 0x000000070900720c */ /* 0x000fe20003fc4070 */
[----:B------:R-:W-:-:S02]  /*56e0*/  VIADD R5, R4, 0xde ;  /* 0x000000de04057836 */ /* 0x000fc40000000000 */
[----:B------:R-:W-:Y:S02]  /*56f0*/  VIADD R3, R4, 0xda ;  /* 0x000000da04037836 */ /* 0x000fe40000000000 */
[----:B0-----:R-:W-:Y:S01]  /*5700*/  IMAD.MOV.U32 R0, RZ, RZ, R6 ;  /* 0x000000ffff007224 */ /* 0x001fe200078e0006 */
[----:B------:R-:W-:Y:S01]  /*5710*/  IABS R13, R5 ;  /* 0x00000005000d7213 */ /* 0x000fe20000000000 */
[----:B------:R-:W-:Y:S01]  /*5720*/  IMAD.HI.U32 R6, R24, R16, RZ ;  /* 0x0000001018067227 */ /* 0x000fe200078e00ff */
[----:B------:R-:W-:-:S03]  /*5730*/  IABS R14, R3 ;  /* 0x00000003000e7213 */ /* 0x000fc60000000000 */
[----:B------:R-:W-:Y:S01]  /*5740*/  @!P0 IMAD.MOV R0, RZ, RZ, -R0 ;  /* 0x000000ffff008224 */ /* 0x000fe200078e0a00 */
[----:B------:R-:W-:Y:S01]  /*5750*/  ISETP.GT.U32.AND P0, PT, R9, R2, PT ;  /* 0x000000020900720c */ /* 0x000fe20003f04070 */
[----:B------:R-:W-:Y:S02]  /*5760*/  IMAD.MOV R6, RZ, RZ, -R6 ;  /* 0x000000ffff067224 */ /* 0x000fe400078e0a06 */
[----:B------:R-:W-:Y:S01]  /*5770*/  @!P6 IMAD.IADD R7, R7, 0x1, -R9 ;  /* 0x000000010707e824 */ /* 0x000fe200078e0a09 */
[----:B------:R0:W-:Y:S01]  /*5780*/  STL [R1+0x1c0], R0 ;  /* 0x0001c00001007387 */ /* 0x0001e20000100800 */
[----:B------:R-:W-:Y:S02]  /*5790*/  IMAD R16, R9, R6, R16 ;  /* 0x0000000609107224 */ /* 0x000fe400078e0210 */
[----:B------:R-:W-:-:S03]  /*57a0*/  IMAD.HI.U32 R6, R24, R15, RZ ;  /* 0x0000000f18067227 */ /* 0x000fc600078e00ff */
[----:B------:R-:W-:Y:S01]  /*57b0*/  ISETP.GT.U32.AND P6, PT, R9, R16, PT ;  /* 0x000000100900720c */ /* 0x000fe20003fc4070 */
[----:B------:R-:W-:Y:S02]  /*57c0*/  IMAD.MOV R6, RZ, RZ, -R6 ;  /* 0x000000ffff067224 */ /* 0x000fe400078e0a06 */
[----:B------:R-:W-:Y:S01]  /*57d0*/  @!P0 IMAD.IADD R2, R2, 0x1, -R9 ;  /* 0x0000000102028824 */ /* 0x000fe200078e0a09 */
[----:B------:R-:W-:Y:S01]  /*57e0*/  ISETP.GE.AND P0, PT, R5, RZ, PT ;  /* 0x000000ff0500720c */ /* 0x000fe20003f06270 */
[----:B0-----:R-:W-:Y:S02]  /*57f0*/  IMAD.MOV.U32 R0, RZ, RZ, R10 ;  /* 0x000000ffff007224 */ /* 0x001fe400078e000a */
[----:B------:R-:W-:-:S04]  /*5800*/  IMAD.HI.U32 R10, R24, R13, RZ ;  /* 0x0000000d180a7227 */ /* 0x000fc800078e00ff */
[----:B------:R-:W-:Y:S01]  /*5810*/  @!P3 IMAD.MOV R0, RZ, RZ, -R0 ;  /* 0x000000ffff00b224 */ /* 0x000fe200078e0a00 */
[C---:B------:R-:W-:Y:S01]  /*5820*/  ISETP.GT.U32.AND P3, PT, R9.reuse, R17, PT ;  /* 0x000000110900720c */ /* 0x040fe20003f64070 */
[----:B------:R-:W-:Y:S02]  /*5830*/  IMAD.MOV R10, RZ, RZ, -R10 ;  /* 0x000000ffff0a7224 */ /* 0x000fe400078e0a0a */
[----:B------:R-:W-:Y:S01]  /*5840*/  @!P6 IMAD.IADD R16, R16, 0x1, -R9 ;  /* 0x000000011010e824 */ /* 0x000fe200078e0a09 */
[----:B------:R0:W-:Y:S01]  /*5850*/  STL [R1+0x1bc], R0 ;  /* 0x0001bc0001007387 */ /* 0x0001e20000100800 */
[C---:B------:R-:W-:Y:S02]  /*5860*/  IMAD R13, R9.reuse, R10, R13 ;  /* 0x0000000a090d7224 */ /* 0x040fe400078e020d */
[C---:B------:R-:W-:Y:S01]  /*5870*/  IMAD R15, R9.reuse, R6, R15 ;  /* 0x00000006090f7224 */ /* 0x040fe200078e020f */
[----:B------:R-:W-:Y:S01]  /*5880*/  ISETP.GT.U32.AND P6, PT, R9, R16, PT ;  /* 0x000000100900720c */ /* 0x000fe20003fc4070 */
[----:B------:R-:W-:-:S04]  /*5890*/  IMAD.HI.U32 R5, R24, R14, RZ ;  /* 0x0000000e18057227 */ /* 0x000fc800078e00ff */
[----:B------:R-:W-:Y:S01]  /*58a0*/  @!P3 IMAD.IADD R17, R17, 0x1, -R9 ;  /* 0x000000011111b824 */ /* 0x000fe200078e0a09 */
[----:B------:R-:W-:Y:S01]  /*58b0*/  ISETP.GE.AND P3, PT, R8, RZ, PT ;  /* 0x000000ff0800720c */ /* 0x000fe20003f66270 */
[----:B0-----:R-:W-:Y:S02]  /*58c0*/  IMAD.MOV.U32 R0, RZ, RZ, R7 ;  /* 0x000000ffff007224 */ /* 0x001fe400078e0007 */
[----:B------:R-:W-:Y:S02]  /*58d0*/  IMAD.MOV R5, RZ, RZ, -R5 ;  /* 0x000000ffff057224 */ /* 0x000fe400078e0a05 */
[----:B------:R-:W-:Y:S01]  /*58e0*/  @!P5 IMAD.MOV R0, RZ, RZ, -R0 ;  /* 0x000000ffff00d224 */ /* 0x000fe200078e0a00 */
[C---:B------:R-:W-:Y:S01]  /*58f0*/  ISETP.GT.U32.AND P5, PT, R9.reuse, R17, PT ;  /* 0x000000110900720c */ /* 0x040fe20003fa4070 */
[----:B------:R-:W-:Y:S02]  /*5900*/  VIADD R12, R4, 0xd8 ;  /* 0x000000d8040c7836 */ /* 0x000fe40000000000 */
[C---:B------:R-:W-:Y:S01]  /*5910*/  IMAD R14, R9.reuse, R5, R14 ;  /* 0x00000005090e7224 */ /* 0x040fe200078e020e */
[----:B------:R0:W-:Y:S01]  /*5920*/  STL [R1+0x1b0], R0 ;  /* 0x0001b00001007387 */ /* 0x0001e20000100800 */
[----:B------:R-:W-:Y:S01]  /*5930*/  @!P6 IMAD.IADD R16, R16, 0x1, -R9 ;  /* 0x000000011010e824 */ /* 0x000fe200078e0a09 */
[----:B------:R-:W-:Y:S01]  /*5940*/  IABS R10, R12 ;  /* 0x0000000c000a7213 */ /* 0x000fe20000000000 */
[C---:B------:R-:W-:Y:S01]  /*5950*/  VIADD R6, R4.reuse, 0xd6 ;  /* 0x000000d604067836 */ /* 0x040fe20000000000 */
[----:B------:R-:W-:Y:S01]  /*5960*/  ISETP.GT.U32.AND P6, PT, R9, R14, PT ;  /* 0x0000000e0900720c */ /* 0x000fe20003fc4070 */
[----:B------:R-:W-:-:S02]  /*5970*/  VIADD R11, R4, 0xd2 ;  /* 0x000000d2040b7836 */ /* 0x000fc40000000000 */
[----:B------:R-:W-:Y:S01]  /*5980*/  IMAD.HI.U32 R18, R24, R10, RZ ;  /* 0x0000000a18127227 */ /* 0x000fe200078e00ff */
[----:B------:R-:W-:Y:S02]  /*5990*/  IABS R7, R6 ;  /* 0x0000000600077213 */ /* 0x000fe40000000000 */
[----:B------:R-:W-:Y:S01]  /*59a0*/  IABS R5, R11 ;  /* 0x0000000b00057213 */ /* 0x000fe20000000000 */
[----:B0-----:R-:W-:Y:S02]  /*59b0*/  IMAD.MOV.U32 R0, RZ, RZ, R2 ;  /* 0x000000ffff007224 */ /* 0x001fe400078e0002 */
[----:B------:R-:W-:Y:S01]  /*59c0*/  @!P5 IMAD.IADD R17, R17, 0x1, -R9 ;  /* 0x000000011111d824 */ /* 0x000fe200078e0a09 */
[C---:B------:R-:W-:Y:S01]  /*59d0*/  ISETP.GT.U32.AND P5, PT, R9.reuse, R15, PT ;  /* 0x0000000f0900720c */ /* 0x040fe20003fa4070 */
[----:B------:R-:W-:Y:S01]  /*59e0*/  @!P4 IMAD.MOV R0, RZ, RZ, -R0 ;  /* 0x000000ffff00c224 */ /* 0x000fe200078e0a00 */
[----:B------:R-:W-:Y:S01]  /*59f0*/  ISETP.GT.U32.AND P4, PT, R9, R13, PT ;  /* 0x0000000d0900720c */ /* 0x000fe20003f84070 */
[----:B------:R-:W-:-:S02]  /*5a00*/  IMAD.MOV R18, RZ, RZ, -R18 ;  /* 0x000000ffff127224 */ /* 0x000fc400078e0a12 */
[----:B------:R-:W-:Y:S01]  /*5a10*/  IMAD.MOV.U32 R19, RZ, RZ, R17 ;  /* 0x000000ffff137224 */ /* 0x000fe200078e0011 */
[----:B------:R0:W-:Y:S01]  /*5a20*/  STL [R1+0x1b4], R0 ;  /* 0x0001b40001007387 */ /* 0x0001e20000100800 */
[----:B------:R-:W-:Y:S02]  /*5a30*/  IMAD R10, R9, R18, R10 ;  /* 0x00000012090a7224 */ /* 0x000fe400078e020a */
[--C-:B------:R-:W-:Y:S02]  /*5a40*/  @!P6 IMAD.IADD R14, R14, 0x1, -R9.reuse ;  /* 0x000000010e0ee824 */ /* 0x100fe400078e0a09 */
[----:B------:R-:W-:Y:S02]  /*5a50*/  VIADD R2, R4, 0xd4 ;  /* 0x000000d404027836 */ /* 0x000fe40000000000 */
[--C-:B------:R-:W-:Y:S02]  /*5a60*/  @!P5 IMAD.IADD R15, R15, 0x1, -R9.reuse ;  /* 0x000000010f0fd824 */ /* 0x100fe400078e0a09 */
[----:B------:R-:W-:Y:S01]  /*5a70*/  @!P4 IMAD.IADD R13, R13, 0x1, -R9 ;  /* 0x000000010d0dc824 */ /* 0x000fe200078e0a09 */
[----:B------:R-:W-:Y:S01]  /*5a80*/  ISETP.GE.AND P4, PT, R3, RZ, PT ;  /* 0x000000ff0300720c */ /* 0x000fe20003f86270 */
[----:B------:R-:W-:Y:S01]  /*5a90*/  IMAD.HI.U32 R3, R24, R7, RZ ;  /* 0x0000000718037227 */ /* 0x000fe200078e00ff */
[----:B------:R-:W-:-:S02]  /*5aa0*/  ISETP.GT.U32.AND P6, PT, R9, R15, PT ;  /* 0x0000000f0900720c */ /* 0x000fc40003fc4070 */
[C---:B------:R-:W-:Y:S01]  /*5ab0*/  ISETP.GT.U32.AND P5, PT, R9.reuse, R13, PT ;  /* 0x0000000d0900720c */ /* 0x040fe20003fa4070 */
[----:B------:R-:W-:Y:S01]  /*5ac0*/  @!P1 IMAD.MOV R19, RZ, RZ, -R19 ;  /* 0x000000ffff139224 */ /* 0x000fe200078e0a13 */
[C---:B------:R-:W-:Y:S01]  /*5ad0*/  ISETP.GT.U32.AND P1, PT, R9.reuse, R14, PT ;  /* 0x0000000e0900720c */ /* 0x040fe20003f24070 */
[----:B------:R-:W-:Y:S01]  /*5ae0*/  IMAD.MOV R3, RZ, RZ, -R3 ;  /* 0x000000ffff037224 */ /* 0x000fe200078e0a03 */
[----:B------:R-:W-:Y:S01]  /*5af0*/  IABS R8, R2 ;  /* 0x0000000200087213 */ /* 0x000fe20000000000 */
[----:B0-----:R-:W-:Y:S01]  /*5b00*/  IMAD.MOV.U32 R0, RZ, RZ, R16 ;  /* 0x000000ffff007224 */ /* 0x001fe200078e0010 */
[----:B------:R-:W-:Y:S01]  /*5b10*/  STL [R1+0x1a8], R19 ;  /* 0x0001a81301007387 */ /* 0x000fe20000100800 */
[----:B------:R-:W-:Y:S02]  /*5b20*/  IMAD R7, R9, R3, R7 ;  /* 0x0000000309077224 */ /* 0x000fe400078e0207 */
[----:B------:R-:W-:Y:S01]  /*5b30*/  @!P2 IMAD.MOV R0, RZ, RZ, -R0 ;  /* 0x000000ffff00a224 */ /* 0x000fe200078e0a00 */
[----:B------:R-:W-:Y:S01]  /*5b40*/  ISETP.GE.AND P2, PT, R12, RZ, PT ;  /* 0x000000ff0c00720c */ /* 0x000fe20003f46270 */
[----:B------:R-:W-:-:S03]  /*5b50*/  IMAD.HI.U32 R17, R24, R8, RZ ;  /* 0x0000000818117227 */ /* 0x000fc600078e00ff */
[----:B------:R0:W-:Y:S01]  /*5b60*/  STL [R1+0x1a0], R0 ;  /* 0x0001a00001007387 */ /* 0x0001e20000100800 */
[----:B------:R-:W-:Y:S01]  /*5b70*/  @!P5 IMAD.IADD R13, R13, 0x1, -R9 ;  /* 0x000000010d0dd824 */ /* 0x000fe200078e0a09 */
[----:B------:R-:W-:Y:S01]  /*5b80*/  ISETP.GT.U32.AND P5, PT, R9, R10, PT ;  /* 0x0000000a0900720c */ /* 0x000fe20003fa4070 */
[----:B------:R-:W-:-:S04]  /*5b90*/  IMAD.HI.U32 R16, R24, R5, RZ ;  /* 0x0000000518107227 */ /* 0x000fc800078e00ff */
[----:B------:R-:W-:Y:S01]  /*5ba0*/  @!P6 IMAD.IADD R15, R15, 0x1, -R9 ;  /* 0x000000010f0fe824 */ /* 0x000fe200078e0a09 */
[C---:B------:R-:W-:Y:S01]  /*5bb0*/  ISETP.GT.U32.AND P6, PT, R9.reuse, R7, PT ;  /* 0x000000070900720c */ /* 0x040fe20003fc4070 */
[----:B------:R-:W-:Y:S02]  /*5bc0*/  IMAD.MOV R17, RZ, RZ, -R17 ;  /* 0x000000ffff117224 */ /* 0x000fe400078e0a11 */
[----:B------:R-:W-:Y:S02]  /*5bd0*/  IMAD.MOV R16, RZ, RZ, -R16 ;  /* 0x000000ffff107224 */ /* 0x000fe400078e0a10 */
[----:B0-----:R-:W-:Y:S02]  /*5be0*/  IMAD.MOV.U32 R0, RZ, RZ, R13 ;  /* 0x000000ffff007224 */ /* 0x001fe400078e000d */
[--C-:B------:R-:W-:Y:S02]  /*5bf0*/  @!P5 IMAD.IADD R10, R10, 0x1, -R9.reuse ;  /* 0x000000010a0ad824 */ /* 0x100fe400078e0a09 */
[----:B------:R-:W-:Y:S01]  /*5c00*/  @!P1 IMAD.IADD R14, R14, 0x1, -R9 ;  /* 0x000000010e0e9824 */ /* 0x000fe200078e0a09 */
[----:B------:R-:W-:Y:S01]  /*5c10*/  ISETP.GE.AND P1, PT, R6, RZ, PT ;  /* 0x000000ff0600720c */ /* 0x000fe20003f26270 */
[----:B------:R-:W-:-:S02]  /*5c20*/  IMAD R6, R9, R17, R8 ;  /* 0x0000001109067224 */ /* 0x000fc400078e0208 */
[C---:B------:R-:W-:Y:S02]  /*5c30*/  IMAD R5, R9.reuse, R16, R5 ;  /* 0x0000001009057224 */ /* 0x040fe400078e0205 */
[----:B------:R-:W-:Y:S01]  /*5c40*/  @!P0 IMAD.MOV R0, RZ, RZ, -R0 ;  /* 0x000000ffff008224 */ /* 0x000fe200078e0a00 */
[C---:B------:R-:W-:Y:S01]  /*5c50*/  ISETP.GT.U32.AND P0, PT, R9.reuse, R10, PT ;  /* 0x0000000a0900720c */ /* 0x040fe20003f04070 */
[----:B------:R-:W-:Y:S01]  /*5c60*/  IMAD.MOV.U32 R17, RZ, RZ, R15 ;  /* 0x000000ffff117224 */ /* 0x000fe200078e000f */
[C---:B------:R-:W-:Y:S01]  /*5c70*/  ISETP.GT.U32.AND P5, PT, R9.reuse, R6, PT ;  /* 0x000000060900720c */ /* 0x040fe20003fa4070 */
[C---:B------:R-:W-:Y:S01]  /*5c80*/  VIADD R3, R4.reuse, 0xd0 ;  /* 0x000000d004037836 */ /* 0x040fe20000000000 */
[----:B------:R0:W-:Y:S01]  /*5c90*/  STL [R1+0x98], R0 ;  /* 0x0000980001007387 */ /* 0x0001e20000100800 */
[----:B------:R-:W-:Y:S01]  /*5ca0*/  @!P3 IMAD.MOV R17, RZ, RZ, -R17 ;  /* 0x000000ffff11b224 */ /* 0x000fe200078e0a11 */
[----:B------:R-:W-:Y:S01]  /*5cb0*/  ISETP.GT.U32.AND P3, PT, R9, R5, PT ;  /* 0x000000050900720c */ /* 0x000fe20003f64070 */
[----:B------:R-:W-:Y:S01]  /*5cc0*/  @!P6 IMAD.IADD R7, R7, 0x1, -R9 ;  /* 0x000000010707e824 */ /* 0x000fe200078e0a09 */
[----:B------:R-:W-:Y:S01]  /*5cd0*/  IABS R12, R3 ;  /* 0x00000003000c7213 */ /* 0x000fe20000000000 */
[C---:B------:R-:W-:Y:S01]  /*5ce0*/  VIADD R8, R4.reuse, 0xce ;  /* 0x000000ce04087836 */ /* 0x040fe20000000000 */
[----:B------:R-:W-:Y:S01]  /*5cf0*/  STL [R1+0xb8], R17 ;  /* 0x0000b81101007387 */ /* 0x000fe20000100800 */
[----:B------:R-:W-:Y:S01]  /*5d00*/  VIADD R18, R4, 0xc4 ;  /* 0x000000c404127836 */ /* 0x000fe20000000000 */
[----:B------:R-:W-:Y:S01]  /*5d10*/  ISETP.GT.U32.AND P6, PT, R9, R7, PT ;  /* 0x000000070900720c */ /* 0x000fe20003fc4070 */
[----:B------:R-:W-:Y:S01]  /*5d20*/  IMAD.HI.U32 R16, R24, R12, RZ ;  /* 0x0000000c18107227 */ /* 0x000fe200078e00ff */
[----:B------:R-:W-:-:S03]  /*5d30*/  IABS R13, R8 ;  /* 0x00000008000d7213 */ /* 0x000fc60000000000 */
[----:B0-----:R-:W-:Y:S02]  /*5d40*/  IMAD.MOV.U32 R0, RZ, RZ, R14 ;  /* 0x000000ffff007224 */ /* 0x001fe400078e000e */
[--C-:B------:R-:W-:Y:S01]  /*5d50*/  @!P0 IMAD.IADD R10, R10, 0x1, -R9.reuse ;  /* 0x000000010a0a8824 */ /* 0x100fe200078e0a09 */
[----:B------:R-:W-:Y:S01]  /*5d60*/  ISETP.GE.AND P0, PT, R11, RZ, PT ;  /* 0x000000ff0b00720c */ /* 0x000fe20003f06270 */
[----:B------:R-:W-:Y:S01]  /*5d70*/  @!P4 IMAD.MOV R0, RZ, RZ, -R0 ;  /* 0x000000ffff00c224 */ /* 0x000fe200078e0a00 */
[----:B------:R-:W-:Y:S01]  /*5d80*/  ISETP.GE.AND P4, PT, R2, RZ, PT ;  /* 0x000000ff0200720c */ /* 0x000fe20003f86270 */
[----:B------:R-:W-:Y:S02]  /*5d90*/  IMAD.MOV R15, RZ, RZ, -R16 ;  /* 0x000000ffff0f7224 */ /* 0x000fe400078e0a10 */
[----:B------:R-:W-:Y:S01]  /*5da0*/  @!P3 IMAD.IADD R5, R5, 0x1, -R9 ;  /* 0x000000010505b824 */ /* 0x000fe200078e0a09 */
[----:B------:R0:W-:Y:S01]  /*5db0*/  STL [R1+0xc0], R0 ;  /* 0x0000c00001007387 */ /* 0x0001e20000100800 */
[----:B------:R-:W-:Y:S01]  /*5dc0*/  IMAD R2, R9, R15, R12 ;  /* 0x0000000f09027224 */ /* 0x000fe200078e020c */
[----:B------:R-:W-:Y:S01]  /*5dd0*/  ISETP.GE.AND P3, PT, R3, RZ, PT ;  /* 0x000000ff0300720c */ /* 0x000fe20003f66270 */
[----:B------:R-:W-:-:S04]  /*5de0*/  IMAD.HI.U32 R11, R24, R13, RZ ;  /* 0x0000000d180b7227 */ /* 0x000fc800078e00ff */
[----:B------:R-:W-:Y:S01]  /*5df0*/  @!P6 IMAD.IADD R7, R7, 0x1, -R9 ;  /* 0x000000010707e824 */ /* 0x000fe200078e0a09 */
[C---:B------:R-:W-:Y:S01]  /*5e00*/  ISETP.GT.U32.AND P6, PT, R9.reuse, R2, PT ;  /* 0x000000020900720c */ /* 0x040fe20003fc4070 */
[----:B------:R-:W-:Y:S02]  /*5e10*/  IMAD.MOV R11, RZ, RZ, -R11 ;  /* 0x000000ffff0b7224 */ /* 0x000fe400078e0a0b */
[----:B0-----:R-:W-:Y:S02]  /*5e20*/  IMAD.MOV.U32 R0, RZ, RZ, R10 ;  /* 0x000000ffff007224 */ /* 0x001fe400078e000a */
[C---:B------:R-:W-:Y:S02]  /*5e30*/  IMAD R3, R9.reuse, R11, R13 ;  /* 0x0000000b09037224 */ /* 0x040fe400078e020d */
[----:B------:R-:W-:Y:S01]  /*5e40*/  @!P2 IMAD.MOV R0, RZ, RZ, -R0 ;  /* 0x000000ffff00a224 */ /* 0x000fe200078e0a00 */
[----:B------:R-:W-:Y:S01]  /*5e50*/  ISETP.GT.U32.AND P2, PT, R9, R5, PT ;  /* 0x000000050900720c */ /* 0x000fe20003f44070 */
[----:B------:R-:W-:-:S02]  /*5e60*/  @!P5 IMAD.IADD R6, R6, 0x1, -R9 ;  /* 0x000000010606d824 */ /* 0x000fc400078e0a09 */
[----:B------:R-:W-:Y:S01]  /*5e70*/  VIADD R12, R4, 0xcc ;  /* 0x000000cc040c7836 */ /* 0x000fe20000000000 */
[----:B------:R0:W-:Y:S01]  /*5e80*/  STL [R1+0xc8], R0 ;  /* 0x0000c80001007387 */ /* 0x0001e20000100800 */
[--C-:B------:R-:W-:Y:S01]  /*5e90*/  @!P6 IMAD.IADD R2, R2, 0x1, -R9.reuse ;  /* 0x000000010202e824 */ /* 0x100fe200078e0a09 */
[C---:B------:R-:W-:Y:S01]  /*5ea0*/  ISETP.GT.U32.AND P5, PT, R9.reuse, R6, PT ;  /* 0x000000060900720c */ /* 0x040fe20003fa4070 */
[C---:B------:R-:W-:Y:S01]  /*5eb0*/  VIADD R11, R4.reuse, 0xca ;  /* 0x000000ca040b7836 */ /* 0x040fe20000000000 */
[----:B------:R-:W-:Y:S01]  /*5ec0*/  IABS R15, R12 ;  /* 0x0000000c000f7213 */ /* 0x000fe20000000000 */
[C---:B------:R-:W-:Y:S01]  /*5ed0*/  VIADD R10, R4.reuse, 0xc8 ;  /* 0x000000c8040a7836 */ /* 0x040fe20000000000 */
[----:B------:R-:W-:Y:S01]  /*5ee0*/  ISETP.GT.U32.AND P6, PT, R9, R2, PT ;  /* 0x000000020900720c */ /* 0x000fe20003fc4070 */
[----:B------:R-:W-:Y:S02]  /*5ef0*/  VIADD R14, R4, 0xc2 ;  /* 0x000000c2040e7836 */ /* 0x000fe40000000000 */
[----:B------:R-:W-:Y:S01]  /*5f00*/  @!P2 IMAD.IADD R5, R5, 0x1, -R9 ;  /* 0x000000010505a824 */ /* 0x000fe200078e0a09 */
[----:B------:R-:W-:Y:S01]  /*5f10*/  ISETP.GT.U32.AND P2, PT, R9, R3, PT ;  /* 0x000000030900720c */ /* 0x000fe20003f44070 */
[----:B0-----:R-:W-:Y:S01]  /*5f20*/  IMAD.MOV.U32 R0, RZ, RZ, R7 ;  /* 0x000000ffff007224 */ /* 0x001fe200078e0007 */
[----:B------:R-:W-:Y:S01]  /*5f30*/  IABS R17, R14 ;  /* 0x0000000e00117213 */ /* 0x000fe20000000000 */
[----:B------:R-:W-:-:S04]  /*5f40*/  IMAD.HI.U32 R7, R24, R15, RZ ;  /* 0x0000000f18077227 */ /* 0x000fc800078e00ff */
[----:B------:R-:W-:Y:S01]  /*5f50*/  @!P1 IMAD.MOV R0, RZ, RZ, -R0 ;  /* 0x000000ffff009224 */ /* 0x000fe200078e0a00 */
[----:B------:R-:W-:Y:S01]  /*5f60*/  ISETP.GE.AND P1, PT, R12, RZ, PT ;  /* 0x000000ff0c00720c */ /* 0x000fe20003f26270 */
[--C-:B------:R-:W-:Y:S01]  /*5f70*/  @!P5 IMAD.IADD R6, R6, 0x1, -R9.reuse ;  /* 0x000000010606d824 */ /* 0x100fe200078e0a09 */
[----:B------:R-:W-:Y:S01]  /*5f80*/  ISETP.GE.AND P5, PT, R8, RZ, PT ;  /* 0x000000ff0800720c */ /* 0x000fe20003fa6270 */
[--C-:B------:R-:W-:Y:S01]  /*5f90*/  @!P6 IMAD.IADD R2, R2, 0x1, -R9.reuse ;  /* 0x000000010202e824 */ /* 0x100fe200078e0a09 */
[----:B------:R0:W-:Y:S01]  /*5fa0*/  STL [R1+0xd0], R0 ;  /* 0x0000d00001007387 */ /* 0x0001e20000100800 */
[----:B------:R-:W-:Y:S02]  /*5fb0*/  @!P2 IMAD.IADD R3, R3, 0x1, -R9 ;  /* 0x000000010303a824 */ /* 0x000fe400078e0a09 */
[----:B------:R-:W-:Y:S01]  /*5fc0*/  @!P4 IMAD.MOV R6, RZ, RZ, -R6 ;  /* 0x000000ffff06c224 */ /* 0x000fe200078e0a06 */
[----:B------:R-:W-:Y:S01]  /*5fd0*/  ISETP.GE.AND P4, PT, R11, RZ, PT ;  /* 0x000000ff0b00720c */ /* 0x000fe20003f86270 */
[----:B------:R-:W-:Y:S01]  /*5fe0*/  IMAD.MOV R7, RZ, RZ, -R7 ;  /* 0x000000ffff077224 */ /* 0x000fe200078e0a07 */
[----:B------:R-:W-:Y:S01]  /*5ff0*/  ISETP.GT.U32.AND P2, PT, R9, R3, PT ;  /* 0x000000030900720c */ /* 0x000fe20003f44070 */
[----:B------:R-:W-:Y:S01]  /*6000*/  VIADD R8, R4, 0xc6 ;  /* 0x000000c604087836 */ /* 0x000fe20000000000 */
[----:B------:R-:W-:Y:S01]  /*6010*/  IABS R11, R11 ;  /* 0x0000000b000b7213 */ /* 0x000fe20000000000 */
[----:B------:R1:W-:Y:S01]  /*6020*/  STL [R1+0xe0], R6 ;  /* 0x0000e00601007387 */ /* 0x0003e20000100800 */
[----:B0-----:R-:W-:-:S02]  /*6030*/  IMAD.MOV.U32 R0, RZ, RZ, R5 ;  /* 0x000000ffff007224 */ /* 0x001fc400078e0005 */
[----:B------:R-:W-:Y:S01]  /*6040*/  IMAD R15, R9, R7, R15 ;  /* 0x00000007090f7224 */ /* 0x000fe200078e020f */
[----:B------:R-:W-:Y:S01]  /*6050*/  ISETP.GE.AND P6, PT, R8, RZ, PT ;  /* 0x000000ff0800720c */ /* 0x000fe20003fc6270 */
[----:B------:R-:W-:Y:S01]  /*6060*/  @!P0 IMAD.MOV R0, RZ, RZ, -R0 ;  /* 0x000000ffff008224 */ /* 0x000fe200078e0a00 */
[----:B------:R-:W-:Y:S01]  /*6070*/  ISETP.GE.AND P0, PT, R10, RZ, PT ;  /* 0x000000ff0a00720c */ /* 0x000fe20003f06270 */
[----:B------:R-:W-:Y:S01]  /*6080*/  VIADD R7, R4, 0xbe ;  /* 0x000000be04077836 */ /* 0x000fe20000000000 */
[----:B------:R-:W-:Y:S02]  /*6090*/  IABS R10, R10 ;  /* 0x0000000a000a7213 */ /* 0x000fe40000000000 */
[----:B------:R0:W-:Y:S01]  /*60a0*/  STL [R1+0x100], R0 ;  /* 0x0001000001007387 */ /* 0x0001e20000100800 */
[C---:B-1----:R-:W-:Y:S01]  /*60b0*/  IMAD.HI.U32 R6, R24.reuse, R11, RZ ;  /* 0x0000000b18067227 */ /* 0x042fe200078e00ff */
[----:B------:R-:W-:Y:S02]  /*60c0*/  IABS R8, R8 ;  /* 0x0000000800087213 */ /* 0x000fe40000000000 */
[----:B------:R-:W-:Y:S01]  /*60d0*/  IABS R16, R7 ;  /* 0x0000000700107213 */ /* 0x000fe20000000000 */
[----:B------:R-:W-:-:S04]  /*60e0*/  IMAD.HI.U32 R5, R24, R10, RZ ;  /* 0x0000000a18057227 */ /* 0x000fc800078e00ff */
[----:B------:R-:W-:Y:S02]  /*60f0*/  IMAD.MOV R6, RZ, RZ, -R6 ;  /* 0x000000ffff067224 */ /* 0x000fe400078e0a06 */
[----:B0-----:R-:W-:Y:S02]  /*6100*/  IMAD.MOV.U32 R0, RZ, RZ, R2 ;  /* 0x000000ffff007224 */ /* 0x001fe400078e0002 */
[----:B------:R-:W-:Y:S02]  /*6110*/  IMAD.MOV R5, RZ, RZ, -R5 ;  /* 0x000000ffff057224 */ /* 0x000fe400078e0a05 */
[----:B------:R-:W-:Y:S01]  /*6120*/  @!P3 IMAD.MOV R0, RZ, RZ, -R0 ;  /* 0x000000ffff00b224 */ /* 0x000fe200078e0a00 */
[----:B------:R-:W-:Y:S01]  /*6130*/  ISETP.GT.U32.AND P3, PT, R9, R15, PT ;  /* 0x0000000f0900720c */ /* 0x000fe20003f64070 */
[----:B------:R-:W-:Y:S02]  /*6140*/  @!P2 IMAD.IADD R3, R3, 0x1, -R9 ;  /* 0x000000010303a824 */ /* 0x000fe400078e0a09 */
[C---:B------:R-:W-:Y:S01]  /*6150*/  IMAD R11, R9.reuse, R6, R11 ;  /* 0x00000006090b7224 */ /* 0x040fe200078e020b */
[----:B------:R0:W-:Y:S01]  /*6160*/  STL [R1+0x118], R0 ;  /* 0x0001180001007387 */ /* 0x0001e20000100800 */
[----:B------:R-:W-:-:S02]  /*6170*/  IMAD R10, R9, R5, R10 ;  /* 0x00000005090a7224 */ /* 0x000fc400078e020a */
[----:B------:R-:W-:Y:S01]  /*6180*/  IMAD.HI.U32 R2, R24, R8, RZ ;  /* 0x0000000818027227 */ /* 0x000fe200078e00ff */
[----:B------:R-:W-:-:S03]  /*6190*/  ISETP.GT.U32.AND P2, PT, R9, R11, PT ;  /* 0x0000000b0900720c */ /* 0x000fc60003f44070 */
[----:B------:R-:W-:Y:S02]  /*61a0*/  IMAD.MOV R2, RZ, RZ, -R2 ;  /* 0x000000ffff027224 */ /* 0x000fe400078e0a02 */
[----:B------:R-:W-:Y:S02]  /*61b0*/  @!P3 IMAD.IADD R15, R15, 0x1, -R9 ;  /* 0x000000010f0fb824 */ /* 0x000fe400078e0a09 */
[----:B0-----:R-:W-:Y:S01]  /*61c0*/  IMAD.MOV.U32 R0, RZ, RZ, R3 ;  /* 0x000000ffff007224 */ /* 0x001fe200078e0003 */
[----:B------:R-:W-:Y:S01]  /*61d0*/  IABS R3, R18 ;  /* 0x0000001200037213 */ /* 0x000fe20000000000 */
[C---:B------:R-:W-:Y:S01]  /*61e0*/  IMAD R8, R9.reuse, R2, R8 ;  /* 0x0000000209087224 */ /* 0x040fe200078e0208 */
[C---:B------:R-:W-:Y:S01]  /*61f0*/  ISETP.GT.U32.AND P3, PT, R9.reuse, R15, PT ;  /* 0x0000000f0900720c */ /* 0x040fe20003f64070 */
[----:B------:R-:W-:Y:S01]  /*6200*/  @!P5 IMAD.MOV R0, RZ, RZ, -R0 ;  /* 0x000000ffff00d224 */ /* 0x000fe200078e0a00 */
[----:B------:R-:W-:Y:S01]  /*6210*/  ISETP.GT.U32.AND P5, PT, R9, R10, PT ;  /* 0x0000000a0900720c */ /* 0x000fe20003fa4070 */
[----:B------:R-:W-:-:S02]  /*6220*/  @!P2 IMAD.IADD R11, R11, 0x1, -R9 ;  /* 0x000000010b0ba824 */ /* 0x000fc400078e0a09 */
[C---:B------:R-:W-:Y:S01]  /*6230*/  IMAD.HI.U32 R12, R24.reuse, R3, RZ ;  /* 0x00000003180c7227 */ /* 0x040fe200078e00ff */
[----:B------:R0:W-:Y:S02]  /*6240*/  STL [R1+0x120], R0 ;  /* 0x0001200001007387 */ /* 0x0001e40000100800 */
[----:B------:R-:W-:Y:S01]  /*6250*/  ISETP.GT.U32.AND P2, PT, R9, R11, PT ;  /* 0x0000000b0900720c */ /* 0x000fe20003f44070 */
[----:B------:R-:W-:-:S04]  /*6260*/  IMAD.HI.U32 R6, R24, R17, RZ ;  /* 0x0000001118067227 */ /* 0x000fc800078e00ff */
[----:B------:R-:W-:Y:S02]  /*6270*/  IMAD.MOV R12, RZ, RZ, -R12 ;  /* 0x000000ffff0c7224 */ /* 0x000fe400078e0a0c */
[--C-:B------:R-:W-:Y:S02]  /*6280*/  @!P5 IMAD.IADD R10, R10, 0x1, -R9.reuse ;  /* 0x000000010a0ad824 */ /* 0x100fe400078e0a09 */
[----:B------:R-:W-:Y:S02]  /*6290*/  IMAD.MOV R6, RZ, RZ, -R6 ;  /* 0x000000ffff067224 */ /* 0x000fe400078e0a06 */
[----:B------:R-:W-:Y:S01]  /*62a0*/  @!P3 IMAD.IADD R15, R15, 0x1, -R9 ;  /* 0x000000010f0fb824 */ /* 0x000fe200078e0a09 */
[C---:B------:R-:W-:Y:S01]  /*62b0*/  ISETP.GT.U32.AND P5, PT, R9.reuse, R10, PT ;  /* 0x0000000a0900720c */ /* 0x040fe20003fa4070 */
[C---:B------:R-:W-:Y:S01]  /*62c0*/  IMAD R3, R9.reuse, R12, R3 ;  /* 0x0000000c09037224 */ /* 0x040fe200078e0203 */
[C---:B------:R-:W-:Y:S01]  /*62d0*/  ISETP.GT.U32.AND P3, PT, R9.reuse, R8, PT ;  /* 0x000000080900720c */ /* 0x040fe20003f64070 */
[----:B------:R-:W-:-:S02]  /*62e0*/  IMAD R17, R9, R6, R17 ;  /* 0x0000000609117224 */ /* 0x000fc400078e0211 */
[----:B------:R-:W-:Y:S01]  /*62f0*/  @!P2 IMAD.IADD R11, R11, 0x1, -R9 ;  /* 0x000000010b0ba824 */ /* 0x000fe200078e0a09 */
[C---:B------:R-:W-:Y:S01]  /*6300*/  ISETP.GT.U32.AND P2, PT, R9.reuse, R3, PT ;  /* 0x000000030900720c */ /* 0x040fe20003f44070 */
[C---:B------:R-:W-:Y:S02]  /*6310*/  VIADD R5, R4.reuse, 0xc0 ;  /* 0x000000c004057836 */ /* 0x040fe40000000000 */
[----:B------:R-:W-:Y:S02]  /*6320*/  VIADD R6, R4, 0xbc ;  /* 0x000000bc04067836 */ /* 0x000fe40000000000 */
[----:B0-----:R-:W-:Y:S01]  /*6330*/  IMAD.MOV.U32 R0, RZ, RZ, R15 ;  /* 0x000000ffff007224 */ /* 0x001fe200078e000f */
[----:B------:R-:W-:Y:S01]  /*6340*/  IABS R2, R5 ;  /* 0x0000000500027213 */ /* 0x000fe20000000000 */
[--C-:B------:R-:W-:Y:S01]  /*6350*/  @!P5 IMAD.IADD R10, R10, 0x1, -R9.reuse ;  /* 0x000000010a0ad824 */ /* 0x100fe200078e0a09 */
[----:B------:R-:W-:Y:S01]  /*6360*/  ISETP.GT.U32.AND P5, PT, R9, R17, PT ;  /* 0x000000110900720c */ /* 0x000fe20003fa4070 */
[--C-:B------:R-:W-:Y:S01]  /*6370*/  @!P3 IMAD.IADD R8, R8, 0x1, -R9.reuse ;  /* 0x000000010808b824 */ /* 0x100fe200078e0a09 */
[----:B------:R-:W-:Y:S01]  /*6380*/  IABS R15, R6 ;  /* 0x00000006000f7213 */ /* 0x000fe20000000000 */
[----:B------:R-:W-:Y:S01]  /*6390*/  @!P1 IMAD.MOV R0, RZ, RZ, -R0 ;  /* 0x000000ffff009224 */ /* 0x000fe200078e0a00 */
[----:B------:R-:W-:Y:S01]  /*63a0*/  ISETP.GE.AND P3, PT, R18, RZ, PT ;  /* 0x000000ff1200720c */ /* 0x000fe20003f66270 */
[----:B------:R-:W-:Y:S01]  /*63b0*/  @!P2 IMAD.IADD R3, R3, 0x1, -R9 ;  /* 0x000000010303a824 */ /* 0x000fe200078e0a09 */
[----:B------:R-:W-:Y:S01]  /*63c0*/  ISETP.GT.U32.AND P1, PT, R9, R8, PT ;  /* 0x000000080900720c */ /* 0x000fe20003f24070 */
[----:B------:R-:W-:Y:S01]  /*63d0*/  IMAD.HI.U32 R13, R24, R2, RZ ;  /* 0x00000002180d7227 */ /* 0x000fe200078e00ff */
[----:B------:R-:W-:Y:S01]  /*63e0*/  ISETP.GE.AND P2, PT, R14, RZ, PT ;  /* 0x000000ff0e00720c */ /* 0x000fe20003f46270 */
[----:B------:R0:W-:Y:S02]  /*63f0*/  STL [R1+0x124], R0 ;  /* 0x0001240001007387 */ /* 0x0001e40000100800 */
[----:B------:R-:W-:-:S02]  /*6400*/  IMAD.MOV.U32 R14, RZ, RZ, R15 ;  /* 0x000000ffff0e7224 */ /* 0x000fc400078e000f */
[----:B------:R-:W-:Y:S02]  /*6410*/  @!P5 IMAD.IADD R17, R17, 0x1, -R9 ;  /* 0x000000011111d824 */ /* 0x000fe400078e0a09 */
[----:B------:R-:W-:Y:S02]  /*6420*/  IMAD.MOV R13, RZ, RZ, -R13 ;  /* 0x000000ffff0d7224 */ /* 0x000fe400078e0a0d */
[----:B------:R-:W-:Y:S01]  /*6430*/  IMAD.HI.U32 R12, R24, R16, RZ ;  /* 0x00000010180c7227 */ /* 0x000fe200078e00ff */
[----:B------:R-:W-:-:S03]  /*6440*/  ISETP.GT.U32.AND P5, PT, R9, R17, PT ;  /* 0x000000110900720c */ /* 0x000fc60003fa4070 */
[----:B0-----:R-:W-:Y:S02]  /*6450*/  IMAD.MOV.U32 R0, RZ, RZ, R11 ;  /* 0x000000ffff007224 */ /* 0x001fe400078e000b */
[----:B------:R-:W-:-:S04]  /*6460*/  IMAD.HI.U32 R11, R24, R14, RZ ;  /* 0x0000000e180b7227 */ /* 0x000fc800078e00ff */
[----:B------:R-:W-:Y:S01]  /*6470*/  @!P4 IMAD.MOV R0, RZ, RZ, -R0 ;  /* 0x000000ffff00c224 */ /* 0x000fe200078e0a00 */
[C---:B------:R-:W-:Y:S01]  /*6480*/  ISETP.GT.U32.AND P4, PT, R9.reuse, R3, PT ;  /* 0x000000030900720c */ /* 0x040fe20003f84070 */
[C---:B------:R-:W-:Y:S02]  /*6490*/  IMAD R2, R9.reuse, R13, R2 ;  /* 0x0000000d09027224 */ /* 0x040fe400078e0202 */
[----:B------:R-:W-:Y:S01]  /*64a0*/  IMAD.MOV R12, RZ, RZ, -R12 ;  /* 0x000000ffff0c7224 */ /* 0x000fe200078e0a0c */
[----:B------:R0:W-:Y:S01]  /*64b0*/  STL [R1+0x128], R0 ;  /* 0x0001280001007387 */ /* 0x0001e20000100800 */
[----:B------:R-:W-:Y:S01]  /*64c0*/  @!P1 IMAD.IADD R8, R8, 0x1, -R9 ;  /* 0x0000000108089824 */ /* 0x000fe200078e0a09 */
[C---:B------:R-:W-:Y:S01]  /*64d0*/  ISETP.GT.U32.AND P1, PT, R9.reuse, R2, PT ;  /* 0x000000020900720c */ /* 0x040fe20003f24070 */
[----:B------:R-:W-:Y:S02]  /*64e0*/  IMAD.MOV R11, RZ, RZ, -R11 ;  /* 0x000000ffff0b7224 */ /* 0x000fe400078e0a0b */
[----:B------:R-:W-:-:S02]  /*64f0*/  IMAD R16, R9, R12, R16 ;  /* 0x0000000c09107224 */ /* 0x000fc400078e0210 */
[----:B------:R-:W-:Y:S02]  /*6500*/  IMAD R14, R9, R11, R14 ;  /* 0x0000000b090e7224 */ /* 0x000fe400078e020e */
[----:B------:R-:W-:Y:S01]  /*6510*/  @!P0 IMAD.MOV R10, RZ, RZ, -R10 ;  /* 0x000000ffff0a8224 */ /* 0x000fe200078e0a0a */
[----:B------:R-:W-:Y:S01]  /*6520*/  ISETP.GE.AND P0, PT, R5, RZ, PT ;  /* 0x000000ff0500720c */ /* 0x000fe20003f06270 */
[----:B0-----:R-:W-:Y:S02]  /*6530*/  IMAD.MOV.U32 R0, RZ, RZ, R8 ;  /* 0x000000ffff007224 */ /* 0x001fe400078e0008 */
[----:B------:R-:W-:Y:S01]  /*6540*/  @!P5 IMAD.IADD R17, R17, 0x1, -R9 ;  /* 0x000000011111d824 */ /* 0x000fe200078e0a09 */
[C---:B------:R-:W-:Y:S01]  /*6550*/  ISETP.GT.U32.AND P5, PT, R9.reuse, R14, PT ;  /* 0x0000000e0900720c */ /* 0x040fe20003fa4070 */
[----:B------:R-:W-:Y:S01]  /*6560*/  @!P6 IMAD.MOV R0, RZ, RZ, -R0 ;  /* 0x000000ffff00e224 */ /* 0x000fe200078e0a00 */
[----:B------:R-:W-:Y:S01]  /*6570*/  ISETP.GT.U32.AND P6, PT, R9, R16, PT ;  /* 0x000000100900720c */ /* 0x000fe20003fc4070 */
[----:B------:R0:W-:Y:S01]  /*6580*/  STL [R1+0x12c], R10 ;  /* 0x00012c0a01007387 */ /* 0x0001e20000100800 */
[----:B------:R-:W-:-:S02]  /*6590*/  VIADD R5, R4, 0xba ;  /* 0x000000ba04057836 */ /* 0x000fc40000000000 */
[--C-:B------:R-:W-:Y:S01]  /*65a0*/  @!P1 IMAD.IADD R2, R2, 0x1, -R9.reuse ;  /* 0x0000000102029824 */ /* 0x100fe200078e0a09 */
[----:B------:R-:W-:Y:S01]  /*65b0*/  ISETP.GE.AND P1, PT, R6, RZ, PT ;  /* 0x000000ff0600720c */ /* 0x000fe20003f26270 */
[--C-:B------:R-:W-:Y:S01]  /*65c0*/  @!P4 IMAD.IADD R3, R3, 0x1, -R9.reuse ;  /* 0x000000010303c824 */ /* 0x100fe200078e0a09 */
[----:B------:R-:W-:Y:S01]  /*65d0*/  IABS R8, R5 ;  /* 0x0000000500087213 */ /* 0x000fe20000000000 */
[----:B------:R1:W-:Y:S01]  /*65e0*/  STL [R1+0x130], R0 ;  /* 0x0001300001007387 */ /* 0x0003e20000100800 */
[----:B------:R-:W-:Y:S01]  /*65f0*/  ISETP.GE.AND P4, PT, R7, RZ, PT ;  /* 0x000000ff0700720c */ /* 0x000fe20003f86270 */
[C---:B------:R-:W-:Y:S02]  /*6600*/  VIADD R13, R4.reuse, 0xb6 ;  /* 0x000000b6040d7836 */ /* 0x040fe40000000000 */
[----:B0-----:R-:W-:Y:S02]  /*6610*/  VIADD R10, R4, 0xb8 ;  /* 0x000000b8040a7836 */ /* 0x001fe40000000000 */
[--C-:B------:R-:W-:Y:S01]  /*6620*/  @!P6 IMAD.IADD R16, R16, 0x1, -R9.reuse ;  /* 0x000000011010e824 */ /* 0x100fe200078e0a09 */
[C---:B------:R-:W-:Y:S01]  /*6630*/  ISETP.GT.U32.AND P6, PT, R9.reuse, R2, PT ;  /* 0x000000020900720c */ /* 0x040fe20003fc4070 */
[----:B------:R-:W-:Y:S01]  /*6640*/  @!P5 IMAD.IADD R14, R14, 0x1, -R9 ;  /* 0x000000010e0ed824 */ /* 0x000fe200078e0a09 */
[----:B------:R-:W-:Y:S01]  /*6650*/  IABS R6, R10 ;  /* 0x0000000a00067213 */ /* 0x000fe20000000000 */
[----:B-1----:R-:W-:Y:S01]  /*6660*/  IMAD.MOV.U32 R0, RZ, RZ, R3 ;  /* 0x000000ffff007224 */ /* 0x002fe200078e0003 */
[----:B------:R-:W-:Y:S01]  /*6670*/  ISETP.GT.U32.AND P5, PT, R9, R16, PT ;  /* 0x000000100900720c */ /* 0x000fe20003fa4070 */
[----:B------:R-:W-:Y:S01]  /*6680*/  IMAD.HI.U32 R7, R24, R8, RZ ;  /* 0x0000000818077227 */ /* 0x000fe200078e00ff */
[----:B------:R-:W-:-:S03]  /*6690*/  IABS R11, R13 ;  /* 0x0000000d000b7213 */ /* 0x000fc60000000000 */
[----:B------:R-:W-:Y:S02]  /*66a0*/  IMAD.MOV.U32 R3, RZ, RZ, R6 ;  /* 0x000000ffff037224 */ /* 0x000fe400078e0006 */
[----:B------:R-:W-:Y:S01]  /*66b0*/  @!P3 IMAD.MOV R0, RZ, RZ, -R0 ;  /* 0x000000ffff00b224 */ /* 0x000fe200078e0a00 */
[C---:B------:R-:W-:Y:S01]  /*66c0*/  ISETP.GT.U32.AND P3, PT, R9.reuse, R14, PT ;  /* 0x0000000e0900720c */ /* 0x040fe20003f64070 */
[----:B------:R-:W-:Y:S02]  /*66d0*/  IMAD.MOV R7, RZ, RZ, -R7 ;  /* 0x000000ffff077224 */ /* 0x000fe400078e0a07 */
[----:B------:R-:W-:Y:S01]  /*66e0*/  IMAD.HI.U32 R6, R24, R3, RZ ;  /* 0x0000000318067227 */ /* 0x000fe200078e00ff */
[----:B------:R0:W-:Y:S03]  /*66f0*/  STL [R1+0x134], R0 ;  /* 0x0001340001007387 */ /* 0x0001e60000100800 */
[----:B------:R-:W-:-:S02]  /*6700*/  IMAD R8, R9, R7, R8 ;  /* 0x0000000709087224 */ /* 0x000fc400078e0208 */
[----:B------:R-:W-:Y:S02]  /*6710*/  IMAD.MOV R6, RZ, RZ, -R6 ;  /* 0x000000ffff067224 */ /* 0x000fe400078e0a06 */
[----:B------:R-:W-:Y:S01]  /*6720*/  @!P6 IMAD.IADD R2, R2, 0x1, -R9 ;  /* 0x000000010202e824 */ /* 0x000fe200078e0a09 */
[C---:B------:R-:W-:Y:S01]  /*6730*/  ISETP.GT.U32.AND P6, PT, R9.reuse, R8, PT ;  /* 0x000000080900720c */ /* 0x040fe20003fc4070 */
[C---:B------:R-:W-:Y:S02]  /*6740*/  IMAD R3, R9.reuse, R6, R3 ;  /* 0x0000000609037224 */ /* 0x040fe400078e0203 */
[----:B------:R-:W-:Y:S02]  /*6750*/  @!P3 IMAD.IADD R14, R14, 0x1, -R9 ;  /* 0x000000010e0eb824 */ /* 0x000fe400078e0a09 */
[----:B------:R-:W-:Y:S01]  /*6760*/  VIADD R12, R4, 0xb4 ;  /* 0x000000b4040c7836 */ /* 0x000fe20000000000 */
[----:B------:R-:W-:Y:S01]  /*6770*/  ISETP.GT.U32.AND P3, PT, R9, R3, PT ;  /* 0x000000030900720c */ /* 0x000fe20003f64070 */
[----:B------:R-:W-:-:S03]  /*6780*/  IMAD.HI.U32 R6, R24, R11, RZ ;  /* 0x0000000b18067227 */ /* 0x000fc600078e00ff */
[----:B------:R-:W-:Y:S01]  /*6790*/  IABS R15, R12 ;  /* 0x0000000c000f7213 */ /* 0x000fe20000000000 */
[--C-:B------:R-:W-:Y:S01]  /*67a0*/  @!P5 IMAD.IADD R16, R16, 0x1, -R9.reuse ;  /* 0x000000011010d824 */ /* 0x100fe200078e0a09 */
[----:B------:R-:W-:Y:S01]  /*67b0*/  ISETP.GE.AND P5, PT, R5, RZ, PT ;  /* 0x000000ff0500720c */ /* 0x000fe20003fa6270 */
[----:B------:R-:W-:Y:S01]  /*67c0*/  @!P6 IMAD.IADD R8, R8, 0x1, -R9 ;  /* 0x000000010808e824 */ /* 0x000fe200078e0a09 */
[----:B------:R-:W-:Y:S01]  /*67d0*/  ISETP.GE.AND P6, PT, R10, RZ, PT ;  /* 0x000000ff0a00720c */ /* 0x000fe20003fc6270 */
[----:B------:R-:W-:-:S04]  /*67e0*/  IMAD.HI.U32 R7, R24, R15, RZ ;  /* 0x0000000f18077227 */ /* 0x000fc800078e00ff */
[C---:B------:R-:W-:Y:S02]  /*67f0*/  VIADD R5, R4.reuse, 0xb2 ;  /* 0x000000b204057836 */ /* 0x040fe40000000000 */
[----:B------:R-:W-:Y:S02]  /*6800*/  IMAD.MOV R6, RZ, RZ, -R6 ;  /* 0x000000ffff067224 */ /* 0x000fe400078e0a06 */
[----:B------:R-:W-:Y:S02]  /*6810*/  @!P3 IMAD.IADD R3, R3, 0x1, -R9 ;  /* 0x000000010303b824 */ /* 0x000fe400078e0a09 */
[----:B------:R-:W-:Y:S01]  /*6820*/  @!P2 IMAD.MOV R17, RZ, RZ, -R17 ;  /* 0x000000ffff11a224 */ /* 0x000fe200078e0a11 */
[C---:B------:R-:W-:Y:S01]  /*6830*/  ISETP.GT.U32.AND P2, PT, R9.reuse, R8, PT ;  /* 0x000000080900720c */ /* 0x040fe20003f44070 */
[----:B0-----:R-:W-:Y:S01]  /*6840*/  IMAD.MOV.U32 R0, RZ, RZ, R2 ;  /* 0x000000ffff007224 */ /* 0x001fe200078e0002 */
[----:B------:R-:W-:Y:S01]  /*6850*/  ISETP.GT.U32.AND P3, PT, R9, R3, PT ;  /* 0x000000030900720c */ /* 0x000fe20003f64070 */
[----:B------:R-:W-:Y:S01]  /*6860*/  IMAD.MOV R7, RZ, RZ, -R7 ;  /* 0x000000ffff077224 */ /* 0x000fe200078e0a07 */
[----:B------:R-:W-:Y:S01]  /*6870*/  STL [R1+0x138], R17 ;  /* 0x0001381101007387 */ /* 0x000fe20000100800 */
[----:B------:R-:W-:-:S02]  /*6880*/  VIADD R10, R4, 0xb0 ;  /* 0x000000b0040a7836 */ /* 0x000fc40000000000 */
[C---:B------:R-:W-:Y:S01]  /*6890*/  IMAD R11, R9.reuse, R6, R11 ;  /* 0x00000006090b7224 */ /* 0x040fe200078e020b */
[----:B------:R-:W-:Y:S01]  /*68a0*/  IABS R6, R5 ;  /* 0x0000000500067213 */ /* 0x000fe20000000000 */
[----:B------:R-:W-:Y:S02]  /*68b0*/  @!P0 IMAD.MOV R0, RZ, RZ, -R0 ;  /* 0x000000ffff008224 */ /* 0x000fe400078e0a00 */
[C---:B------:R-:W-:Y:S01]  /*68c0*/  IMAD R15, R9.reuse, R7, R15 ;  /* 0x00000007090f7224 */ /* 0x040fe200078e020f */
[----:B------:R-:W-:Y:S01]  /*68d0*/  IABS R7, R10 ;  /* 0x0000000a00077213 */ /* 0x000fe20000000000 */
[----:B------:R-:W-:Y:S01]  /*68e0*/  IMAD.HI.U32 R2, R24, R6, RZ ;  /* 0x0000000618027227 */ /* 0x000fe200078e00ff */
[C---:B------:R-:W-:Y:S01]  /*68f0*/  ISETP.GT.U32.AND P0, PT, R9.reuse, R11, PT ;  /* 0x0000000b0900720c */ /* 0x040fe20003f04070 */
[----:B------:R0:W-:Y:S02]  /*6900*/  STL [R1+0x13c], R0 ;  /* 0x00013c0001007387 */ /* 0x0001e40000100800 */
[----:B------:R-:W-:Y:S01]  /*6910*/  @!P4 IMAD.MOV R16, RZ, RZ, -R16 ;  /* 0x000000ffff10c224 */ /* 0x000fe200078e0a10 */
[----:B------:R-:W-:Y:S01]  /*6920*/  ISETP.GT.U32.AND P4, PT, R9, R15, PT ;  /* 0x0000000f0900720c */ /* 0x000fe20003f84070 */
[--C-:B------:R-:W-:Y:S01]  /*6930*/  @!P2 IMAD.IADD R8, R8, 0x1, -R9.reuse ;  /* 0x000000010808a824 */ /* 0x100fe200078e0a09 */
[----:B------:R-:W-:Y:S01]  /*6940*/  ISETP.GE.AND P2, PT, R12, RZ, PT ;  /* 0x000000ff0c00720c */ /* 0x000fe20003f46270 */
[----:B------:R-:W-:Y:S01]  /*6950*/  IMAD.MOV R2, RZ, RZ, -R2 ;  /* 0x000000ffff027224 */ /* 0x000fe200078e0a02 */
[----:B------:R1:W-:Y:S01]  /*6960*/  STL [R1+0x144], R16 ;  /* 0x0001441001007387 */ /* 0x0003e20000100800 */
[----:B------:R-:W-:Y:S01]  /*6970*/  @!P3 IMAD.IADD R3, R3, 0x1, -R9 ;  /* 0x000000010303b824 */ /* 0x000fe200078e0a09 */
[----:B------:R-:W-:Y:S01]  /*6980*/  ISETP.GE.AND P3, PT, R5, RZ, PT ;  /* 0x000000ff0500720c */ /* 0x000fe20003f66270 */
[----:B0-----:R-:W-:-:S02]  /*6990*/  IMAD.MOV.U32 R0, RZ, RZ, R14 ;  /* 0x000000ffff007224 */ /* 0x001fc400078e000e */
[----:B------:R-:W-:-:S04]  /*69a0*/  IMAD.HI.U32 R14, R24, R7, RZ ;  /* 0x00000007180e7227 */ /* 0x000fc800078e00ff */
[----:B------:R-:W-:Y:S01]  /*69b0*/  @!P1 IMAD.MOV R0, RZ, RZ, -R0 ;  /* 0x000000ffff009224 */ /* 0x000fe200078e0a00 */
[----:B------:R-:W-:Y:S01]  /*69c0*/  ISETP.GE.AND P1, PT, R13, RZ, PT ;  /* 0x000000ff0d00720c */ /* 0x000fe20003f26270 */
[----:B------:R-:W-:Y:S02]  /*69d0*/  IMAD.MOV R14, RZ, RZ, -R14 ;  /* 0x000000ffff0e7224 */ /* 0x000fe400078e0a0e */
[----:B------:R-:W-:Y:S01]  /*69e0*/  IMAD R6, R9, R2, R6 ;  /* 0x0000000209067224 */ /* 0x000fe200078e0206 */
[----:B------:R0:W-:Y:S01]  /*69f0*/  STL [R1+0x148], R0 ;  /* 0x0001480001007387 */ /* 0x0001e20000100800 */
[----:B-1----:R-:W-:Y:S02]  /*6a00*/  IMAD.MOV.U32 R16, RZ, RZ, R8 ;  /* 0x000000ffff107224 */ /* 0x002fe400078e0008 */
[----:B------:R-:W-:Y:S02]  /*6a10*/  @!P0 IMAD.IADD R11, R11, 0x1, -R9 ;  /* 0x000000010b0b8824 */ /* 0x000fe400078e0a09 */
[----:B------:R-:W-:-:S02]  /*6a20*/  IMAD R7, R9, R14, R7 ;  /* 0x0000000e09077224 */ /* 0x000fc400078e0207 */
[----:B------:R-:W-:Y:S01]  /*6a30*/  @!P5 IMAD.MOV R16, RZ, RZ, -R16 ;  /* 0x000000ffff10d224 */ /* 0x000fe200078e0a10 */
[----:B------:R-:W-:Y:S01]  /*6a40*/  ISETP.GT.U32.AND P5, PT, R9, R6, PT ;  /* 0x000000060900720c */ /* 0x000fe20003fa4070 */
[----:B------:R-:W-:Y:S01]  /*6a50*/  @!P4 IMAD.IADD R15, R15, 0x1, -R9 ;  /* 0x000000010f0fc824 */ /* 0x000fe200078e0a09 */
[C---:B------:R-:W-:Y:S01]  /*6a60*/  ISETP.GT.U32.AND P0, PT, R9.reuse, R11, PT ;  /* 0x0000000b0900720c */ /* 0x040fe20003f04070 */
[----:B0-----:R-:W-:Y:S01]  /*6a70*/  IMAD.MOV.U32 R0, RZ, RZ, R3 ;  /* 0x000000ffff007224 */ /* 0x001fe200078e0003 */
[----:B------:R-:W-:Y:S01]  /*6a80*/  STL [R1+0x14c], R16 ;  /* 0x00014c1001007387 */ /* 0x000fe20000100800 */
[C---:B------:R-:W-:Y:S01]  /*6a90*/  VIADD R2, R4.reuse, 0xae ;  /* 0x000000ae04027836 */ /* 0x040fe20000000000 */
[C---:B------:R-:W-:Y:S01]  /*6aa0*/  ISETP.GT.U32.AND P4, PT, R9.reuse, R15, PT ;  /* 0x0000000f0900720c */ /* 0x040fe20003f84070 */
[----:B------:R-:W-:Y:S01]  /*6ab0*/  @!P6 IMAD.MOV R0, RZ, RZ, -R0 ;  /* 0x000000ffff00e224 */ /* 0x000fe200078e0a00 */
[----:B------:R-:W-:Y:S01]  /*6ac0*/  ISETP.GT.U32.AND P6, PT, R9, R7, PT ;  /* 0x000000070900720c */ /* 0x000fe20003fc4070 */
[C---:B------:R-:W-:Y:S01]  /*6ad0*/  VIADD R5, R4.reuse, 0xac ;  /* 0x000000ac04057836 */ /* 0x040fe20000000000 */
[----:B------:R-:W-:Y:S01]  /*6ae0*/  IABS R8, R2 ;  /* 0x0000000200087213 */ /* 0x000fe20000000000 */
[----:B------:R-:W-:Y:S01]  /*6af0*/  VIADD R14, R4, 0xaa ;  /* 0x000000aa040e7836 */ /* 0x000fe20000000000 */
[----:B------:R0:W-:Y:S01]  /*6b00*/  STL [R1+0x164], R0 ;  /* 0x0001640001007387 */ /* 0x0001e20000100800 */
[--C-:B------:R-:W-:Y:S01]  /*6b10*/  @!P5 IMAD.IADD R6, R6, 0x1, -R9.reuse ;  /* 0x000000010606d824 */ /* 0x100fe200078e0a09 */
[----:B------:R-:W-:Y:S01]  /*6b20*/  IABS R3, R5 ;  /* 0x0000000500037213 */ /* 0x000fe20000000000 */
[----:B------:R-:W-:Y:S01]  /*6b30*/  @!P0 IMAD.IADD R11, R11, 0x1, -R9 ;  /* 0x000000010b0b8824 */ /* 0x000fe200078e0a09 */
[----:B------:R-:W-:Y:S01]  /*6b40*/  ISETP.GE.AND P0, PT, R10, RZ, PT ;  /* 0x000000ff0a00720c */ /* 0x000fe20003f06270 */
[----:B------:R-:W-:Y:S01]  /*6b50*/  IMAD.HI.U32 R10, R24, R8, RZ ;  /* 0x00000008180a7227 */ /* 0x000fe200078e00ff */
[----:B------:R-:W-:-:S02]  /*6b60*/  ISETP.GT.U32.AND P5, PT, R9, R6, PT ;  /* 0x000000060900720c */ /* 0x000fc40003fa4070 */
[----:B------:R-:W-:Y:S01]  /*6b70*/  IABS R18, R14 ;  /* 0x0000000e00127213 */ /* 0x000fe20000000000 */
[--C-:B------:R-:W-:Y:S02]  /*6b80*/  @!P6 IMAD.IADD R7, R7, 0x1, -R9.reuse ;  /* 0x000000010707e824 */ /* 0x100fe400078e0a09 */
[----:B------:R-:W-:Y:S01]  /*6b90*/  @!P4 IMAD.IADD R15, R15, 0x1, -R9 ;  /* 0x000000010f0fc824 */ /* 0x000fe200078e0a09 */
[----:B------:R-:W-:Y:S01]  /*6ba0*/  ISETP.GE.AND P4, PT, R2, RZ, PT ;  /* 0x000000ff0200720c */ /* 0x000fe20003f86270 */
[----:B------:R-:W-:Y:S01]  /*6bb0*/  IMAD.HI.U32 R2, R24, R3, RZ ;  /* 0x0000000318027227 */ /* 0x000fe200078e00ff */
[----:B------:R-:W-:-:S03]  /*6bc0*/  ISETP.GT.U32.AND P6, PT, R9, R7, PT ;  /* 0x000000070900720c */ /* 0x000fc60003fc4070 */
[----:B------:R-:W-:Y:S02]  /*6bd0*/  IMAD.MOV R10, RZ, RZ, -R10 ;  /* 0x000000ffff0a7224 */ /* 0x000fe400078e0a0a */
[----:B------:R-:W-:Y:S02]  /*6be0*/  IMAD.MOV R2, RZ, RZ, -R2 ;  /* 0x000000ffff027224 */ /* 0x000fe400078e0a02 */
[C---:B------:R-:W-:Y:S02]  /*6bf0*/  IMAD R8, R9.reuse, R10, R8 ;  /* 0x0000000a09087224 */ /* 0x040fe400078e0208 */
[C---:B------:R-:W-:Y:S02]  /*6c00*/  IMAD R3, R9.reuse, R2, R3 ;  /* 0x0000000209037224 */ /* 0x040fe400078e0203 */
[--C-:B------:R-:W-:Y:S01]  /*6c10*/  @!P5 IMAD.IADD R6, R6, 0x1, -R9.reuse ;  /* 0x000000010606d824 */ /* 0x100fe200078e0a09 */
[----:B------:R-:W-:Y:S01]  /*6c20*/  ISETP.GT.U32.AND P5, PT, R9, R8, PT ;  /* 0x000000080900720c */ /* 0x000fe20003fa4070 */
[----:B------:R-:W-:Y:S01]  /*6c30*/  @!P6 IMAD.IADD R7, R7, 0x1, -R9 ;  /* 0x000000010707e824 */ /* 0x000fe200078e0a09 */
[----:B------:R-:W-:Y:S01]  /*6c40*/  ISETP.GT.U32.AND P6, PT, R9, R3, PT ;  /* 0x000000030900720c */ /* 0x000fe20003fc4070 */
[----:B------:R-:W-:-:S02]  /*6c50*/  VIADD R10, R4, 0xa8 ;  /* 0x000000a8040a7836 */ /* 0x000fc40000000000 */
[----:B0-----:R-:W-:Y:S02]  /*6c60*/  IMAD.MOV.U32 R0, RZ, RZ, R11 ;  /* 0x000000ffff007224 */ /* 0x001fe400078e000b */
[C---:B------:R-:W-:Y:S01]  /*6c70*/  VIADD R11, R4.reuse, 0xa6 ;  /* 0x000000a6040b7836 */ /* 0x040fe20000000000 */
[----:B------:R-:W-:Y:S01]  /*6c80*/  IABS R17, R10 ;  /* 0x0000000a00117213 */ /* 0x000fe20000000000 */
[----:B------:R-:W-:Y:S01]  /*6c90*/  @!P1 IMAD.MOV R0, RZ, RZ, -R0 ;  /* 0x000000ffff009224 */ /* 0x000fe200078e0a00 */
[----:B------:R-:W-:Y:S01]  /*6ca0*/  ISETP.GE.AND P1, PT, R5, RZ, PT ;  /* 0x000000ff0500720c */ /* 0x000fe20003f26270 */
[----:B------:R-:W-:Y:S01]  /*6cb0*/  VIADD R5, R4, 0xa4 ;  /* 0x000000a404057836 */ /* 0x000fe20000000000 */
[----:B------:R-:W-:Y:S01]  /*6cc0*/  IABS R16, R11 ;  /* 0x0000000b00107213 */ /* 0x000fe20000000000 */
[--C-:B------:R-:W-:Y:S01]  /*6cd0*/  @!P5 IMAD.IADD R8, R8, 0x1, -R9.reuse ;  /* 0x000000010808d824 */ /* 0x100fe200078e0a09 */
[----:B------:R0:W-:Y:S01]  /*6ce0*/  STL [R1+0x168], R0 ;  /* 0x0001680001007387 */ /* 0x0001e20000100800 */
[----:B------:R-:W-:Y:S01]  /*6cf0*/  @!P6 IMAD.IADD R3, R3, 0x1, -R9 ;  /* 0x000000010303e824 */ /* 0x000fe200078e0a09 */
[----:B------:R-:W-:Y:S01]  /*6d00*/  IABS R12, R5 ;  /* 0x00000005000c7213 */ /* 0x000fe20000000000 */
[----:B------:R-:W-:Y:S01]  /*6d10*/  IMAD.HI.U32 R19, R24, R17, RZ ;  /* 0x0000001118137227 */ /* 0x000fe200078e00ff */
[----:B------:R-:W-:-:S03]  /*6d20*/  ISETP.GT.U32.AND P6, PT, R9, R8, PT ;  /* 0x000000080900720c */ /* 0x000fc60003fc4070 */
[----:B------:R-:W-:Y:S02]  /*6d30*/  IMAD.MOV R19, RZ, RZ, -R19 ;  /* 0x000000ffff137224 */ /* 0x000fe400078e0a13 */
[----:B------:R-:W-:-:S04]  /*6d40*/  IMAD.HI.U32 R13, R24, R16, RZ ;  /* 0x00000010180d7227 */ /* 0x000fc800078e00ff */
[----:B0-----:R-:W-:Y:S02]  /*6d50*/  IMAD.MOV.U32 R0, RZ, RZ, R15 ;  /* 0x000000ffff007224 */ /* 0x001fe400078e000f */
[C---:B------:R-:W-:Y:S02]  /*6d60*/  IMAD R17, R9.reuse, R19, R17 ;  /* 0x0000001309117224 */ /* 0x040fe400078e0211 */
[----:B------:R-:W-:Y:S01]  /*6d70*/  @!P2 IMAD.MOV R0, RZ, RZ, -R0 ;  /* 0x000000ffff00a224 */ /* 0x000fe200078e0a00 */
[----:B------:R-:W-:Y:S01]  /*6d80*/  ISETP.GE.AND P2, PT, R14, RZ, PT ;  /* 0x000000ff0e00720c */ /* 0x000fe20003f46270 */
[----:B------:R-:W-:Y:S01]  /*6d90*/  @!P6 IMAD.IADD R8, R8, 0x1, -R9 ;  /* 0x000000010808e824 */ /* 0x000fe200078e0a09 */
[----:B------:R-:W-:Y:S01]  /*6da0*/  ISETP.GT.U32.AND P6, PT, R9, R17, PT ;  /* 0x000000110900720c */ /* 0x000fe20003fc4070 */
[----:B------:R-:W-:Y:S01]  /*6db0*/  IMAD.MOV R13, RZ, RZ, -R13 ;  /* 0x000000ffff0d7224 */ /* 0x000fe200078e0a0d */
[----:B------:R0:W-:Y:S01]  /*6dc0*/  STL [R1+0x16c], R0 ;  /* 0x00016c0001007387 */ /* 0x0001e20000100800 */
[----:B------:R-:W-:-:S04]  /*6dd0*/  IMAD.HI.U32 R2, R24, R18, RZ ;  /* 0x0000001218027227 */ /* 0x000fc800078e00ff */
[----:B------:R-:W-:Y:S02]  /*6de0*/  IMAD R16, R9, R13, R16 ;  /* 0x0000000d09107224 */ /* 0x000fe400078e0210 */
[----:B------:R-:W-:Y:S02]  /*6df0*/  IMAD.MOV.U32 R13, RZ, RZ, R7 ;  /* 0x000000ffff0d7224 */ /* 0x000fe400078e0007 */
[----:B------:R-:W-:Y:S02]  /*6e00*/  IMAD.MOV R2, RZ, RZ, -R2 ;  /* 0x000000ffff027224 */ /* 0x000fe400078e0a02 */
[----:B0-----:R-:W-:Y:S02]  /*6e10*/  IMAD.MOV.U32 R0, RZ, RZ, R6 ;  /* 0x000000ffff007224 */ /* 0x001fe400078e0006 */
[----:B------:R-:W-:-:S04]  /*6e20*/  IMAD.HI.U32 R6, R24, R12, RZ ;  /* 0x0000000c18067227 */ /* 0x000fc800078e00ff */
[----:B------:R-:W-:Y:S01]  /*6e30*/  @!P3 IMAD.MOV R0, RZ, RZ, -R0 ;  /* 0x000000ffff00b224 */ /* 0x000fe200078e0a00 */
[----:B------:R-:W-:Y:S01]  /*6e40*/  ISETP.GT.U32.AND P3, PT, R9, R3, PT ;  /* 0x000000030900720c */ /* 0x000fe20003f64070 */
[----:B------:R-:W-:Y:S02]  /*6e50*/  IMAD.MOV R6, RZ, RZ, -R6 ;  /* 0x000000ffff067224 */ /* 0x000fe400078e0a06 */
[----:B------:R-:W-:Y:S01]  /*6e60*/  @!P6 IMAD.IADD R17, R17, 0x1, -R9 ;  /* 0x000000011111e824 */ /* 0x000fe200078e0a09 */
[----:B------:R0:W-:Y:S01]  /*6e70*/  STL [R1+0x170], R0 ;  /* 0x0001700001007387 */ /* 0x0001e20000100800 */
[C---:B------:R-:W-:Y:S02]  /*6e80*/  IMAD R15, R9.reuse, R6, R12 ;  /* 0x00000006090f7224 */ /* 0x040fe400078e020c */
[----:B------:R-:W-:Y:S01]  /*6e90*/  @!P0 IMAD.MOV R13, RZ, RZ, -R13 ;  /* 0x000000ffff0d8224 */ /* 0x000fe200078e0a0d */
[----:B------:R-:W-:Y:S01]  /*6ea0*/  ISETP.GE.AND P0, PT, R10, RZ, PT ;  /* 0x000000ff0a00720c */ /* 0x000fe20003f06270 */
[C---:B------:R-:W-:Y:S01]  /*6eb0*/  IMAD R18, R9.reuse, R2, R18 ;  /* 0x0000000209127224 */ /* 0x040fe200078e0212 */
[----:B------:R-:W-:Y:S01]  /*6ec0*/  ISETP.GT.U32.AND P6, PT, R9, R15, PT ;  /* 0x0000000f0900720c */ /* 0x000fe20003fc4070 */
[C---:B------:R-:W-:Y:S01]  /*6ed0*/  VIADD R2, R4.reuse, 0xa2 ;  /* 0x000000a204027836 */ /* 0x040fe20000000000 */
[----:B------:R1:W-:Y:S01]  /*6ee0*/  STL [R1+0x188], R13 ;  /* 0x0001880d01007387 */ /* 0x0003e20000100800 */
[----:B------:R-:W-:Y:S01]  /*6ef0*/  @!P3 IMAD.IADD R3, R3, 0x1, -R9 ;  /* 0x000000010303b824 */ /* 0x000fe200078e0a09 */
[----:B------:R-:W-:Y:S01]  /*6f00*/  ISETP.GT.U32.AND P5, PT, R9, R18, PT ;  /* 0x000000120900720c */ /* 0x000fe20003fa4070 */
[----:B0-----:R-:W-:Y:S01]  /*6f10*/  IMAD.MOV.U32 R0, RZ, RZ, R8 ;  /* 0x000000ffff007224 */ /* 0x001fe200078e0008 */
[----:B------:R-:W-:Y:S01]  /*6f20*/  IABS R14, R2 ;  /* 0x00000002000e7213 */ /* 0x000fe20000000000 */
[----:B------:R-:W-:Y:S01]  /*6f30*/  VIADD R12, R4, 0xa0 ;  /* 0x000000a0040c7836 */ /* 0x000fe20000000000 */
[----:B------:R-:W-:Y:S01]  /*6f40*/  ISETP.GE.AND P3, PT, R11, RZ, PT ;  /* 0x000000ff0b00720c */ /* 0x000fe20003f66270 */
[----:B------:R-:W-:Y:S01]  /*6f50*/  @!P4 IMAD.MOV R0, RZ, RZ, -R0 ;  /* 0x000000ffff00c224 */ /* 0x000fe200078e0a00 */
[----:B------:R-:W-:Y:S01]  /*6f60*/  ISETP.GT.U32.AND P4, PT, R9, R16, PT ;  /* 0x000000100900720c */ /* 0x000fe20003f84070 */
[----:B------:R-:W-:Y:S01]  /*6f70*/  IMAD.HI.U32 R7, R24, R14, RZ ;  /* 0x0000000e18077227 */ /* 0x000fe200078e00ff */
[----:B-1----:R-:W-:-:S02]  /*6f80*/  IABS R13, R12 ;  /* 0x0000000c000d7213 */ /* 0x002fc40000000000 */
[----:B------:R0:W-:Y:S01]  /*6f90*/  STL [R1+0x190], R0 ;  /* 0x0001900001007387 */ /* 0x0001e20000100800 */
[----:B------:R-:W-:Y:S02]  /*6fa0*/  @!P6 IMAD.IADD R15, R15, 0x1, -R9 ;  /* 0x000000010f0fe824 */ /* 0x000fe400078e0a09 */
[----:B------:R-:W-:Y:S02]  /*6fb0*/  IMAD.MOV R7, RZ, RZ, -R7 ;  /* 0x000000ffff077224 */ /* 0x000fe400078e0a07 */
[--C-:B------:R-:W-:Y:S01]  /*6fc0*/  @!P5 IMAD.IADD R18, R18, 0x1, -R9.reuse ;  /* 0x000000011212d824 */ /* 0x100fe200078e0a09 */
[C---:B------:R-:W-:Y:S01]  /*6fd0*/  ISETP.GT.U32.AND P6, PT, R9.reuse, R15, PT ;  /* 0x0000000f0900720c */ /* 0x040fe20003fc4070 */
[C---:B------:R-:W-:Y:S02]  /*6fe0*/  IMAD R14, R9.reuse, R7, R14 ;  /* 0x00000007090e7224 */ /* 0x040fe400078e020e */
[----:B------:R-:W-:Y:S01]  /*6ff0*/  @!P4 IMAD.IADD R16, R16, 0x1, -R9 ;  /* 0x000000011010c824 */ /* 0x000fe200078e0a09 */
[----:B------:R-:W-:Y:S01]  /*7000*/  ISETP.GT.U32.AND P5, PT, R9, R18, PT ;  /* 0x000000120900720c */ /* 0x000fe20003fa4070 */
[----:B0-----:R-:W-:-:S02]  /*7010*/  IMAD.MOV.U32 R0, RZ, RZ, R3 ;  /* 0x000000ffff007224 */ /* 0x001fc400078e0003 */
[----:B------:R-:W-:Y:S01]  /*7020*/  IMAD.HI.U32 R3, R24, R13, RZ ;  /* 0x0000000d18037227 */ /* 0x000fe200078e00ff */
[----:B------:R-:W-:-:S03]  /*7030*/  ISETP.GT.U32.AND P4, PT, R9, R16, PT ;  /* 0x000000100900720c */ /* 0x000fc60003f84070 */
[----:B------:R-:W-:Y:S01]  /*7040*/  @!P1 IMAD.MOV R0, RZ, RZ, -R0 ;  /* 0x000000ffff009224 */ /* 0x000fe200078e0a00 */
[----:B------:R-:W-:Y:S01]  /*7050*/  ISETP.GT.U32.AND P1, PT, R9, R17, PT ;  /* 0x000000110900720c */ /* 0x000fe20003f24070 */
[----:B------:R-:W-:Y:S02]  /*7060*/  IMAD.MOV R3, RZ, RZ, -R3 ;  /* 0x000000ffff037224 */ /* 0x000fe400078e0a03 */
[----:B------:R-:W-:Y:S01]  /*7070*/  @!P6 IMAD.IADD R15, R15, 0x1, -R9 ;  /* 0x000000010f0fe824 */ /* 0x000fe200078e0a09 */
[----:B------:R0:W-:Y:S01]  /*7080*/  STL [R1+0x198], R0 ;  /* 0x0001980001007387 */ /* 0x0001e20000100800 */
[C---:B------:R-:W-:Y:S02]  /*7090*/  IMAD R13, R9.reuse, R3, R13 ;  /* 0x00000003090d7224 */ /* 0x040fe400078e020d */
[C---:B------:R-:W-:Y:S02]  /*70a0*/  VIADD R11, R4.reuse, 0x9e ;  /* 0x0000009e040b7836 */ /* 0x040fe40000000000 */
[----:B------:R-:W-:Y:S01]  /*70b0*/  VIADD R10, R4, 0x9c ;  /* 0x0000009c040a7836 */ /* 0x000fe20000000000 */
[----:B------:R-:W-:Y:S01]  /*70c0*/  ISETP.GT.U32.AND P6, PT, R9, R13, PT ;  /* 0x0000000d0900720c */ /* 0x000fe20003fc4070 */
[--C-:B------:R-:W-:Y:S01]  /*70d0*/  @!P4 IMAD.IADD R16, R16, 0x1, -R9.reuse ;  /* 0x000000011010c824 */ /* 0x100fe200078e0a09 */
[----:B------:R-:W-:Y:S01]  /*70e0*/  IABS R7, R11 ;  /* 0x0000000b00077213 */ /* 0x000fe20000000000 */
[--C-:B------:R-:W-:Y:S01]  /*70f0*/  @!P1 IMAD.IADD R17, R17, 0x1, -R9.reuse ;  /* 0x0000000111119824 */ /* 0x100fe200078e0a09 */
[----:B------:R-:W-:Y:S01]  /*7100*/  ISETP.GT.U32.AND P1, PT, R9, R14, PT ;  /* 0x0000000e0900720c */ /* 0x000fe20003f24070 */
[----:B------:R-:W-:Y:S01]  /*7110*/  @!P5 IMAD.IADD R18, R18, 0x1, -R9 ;  /* 0x000000011212d824 */ /* 0x000fe200078e0a09 */
[----:B------:R-:W-:Y:S01]  /*7120*/  IABS R6, R10 ;  /* 0x0000000a00067213 */ /* 0x000fe20000000000 */
[----:B0-----:R-:W-:Y:S01]  /*7130*/  IMAD.MOV.U32 R0, RZ, RZ, R17 ;  /* 0x000000ffff007224 */ /* 0x001fe200078e0011 */
[----:B------:R-:W-:Y:S01]  /*7140*/  ISETP.GE.AND P4, PT, R2, RZ, PT ;  /* 0x000000ff0200720c */ /* 0x000fe20003f86270 */
[----:B------:R-:W-:Y:S01]  /*7150*/  IMAD.HI.U32 R2, R24, R7, RZ ;  /* 0x0000000718027227 */ /* 0x000fe200078e00ff */
[----:B------:R-:W-:-:S03]  /*7160*/  ISETP.GE.AND P5, PT, R5, RZ, PT ;  /* 0x000000ff0500720c */ /* 0x000fc60003fa6270 */
[----:B------:R-:W-:Y:S02]  /*7170*/  VIADD R8, R4, 0x9a ;  /* 0x0000009a04087836 */ /* 0x000fe40000000000 */
[--C-:B------:R-:W-:Y:S02]  /*7180*/  @!P6 IMAD.IADD R13, R13, 0x1, -R9.reuse ;  /* 0x000000010d0de824 */ /* 0x100fe400078e0a09 */
[----:B------:R-:W-:Y:S01]  /*7190*/  @!P1 IMAD.IADD R14, R14, 0x1, -R9 ;  /* 0x000000010e0e9824 */ /* 0x000fe200078e0a09 */
[----:B------:R-:W-:Y:S01]  /*71a0*/  IABS R5, R8 ;  /* 0x0000000800057213 */ /* 0x000fe20000000000 */
[----:B------:R-:W-:Y:S01]  /*71b0*/  IMAD.HI.U32 R19, R24, R6, RZ ;  /* 0x0000000618137227 */ /* 0x000fe200078e00ff */
[----:B------:R-:W-:Y:S02]  /*71c0*/  ISETP.GE.AND P1, PT, R12, RZ, PT ;  /* 0x000000ff0c00720c */ /* 0x000fe40003f26270 */
[C---:B------:R-:W-:Y:S01]  /*71d0*/  ISETP.GT.U32.AND P6, PT, R9.reuse, R14, PT ;  /* 0x0000000e0900720c */ /* 0x040fe20003fc4070 */
[----:B------:R-:W-:Y:S01]  /*71e0*/  @!P2 IMAD.MOV R18, RZ, RZ, -R18 ;  /* 0x000000ffff12a224 */ /* 0x000fe200078e0a12 */
[----:B------:R-:W-:Y:S01]  /*71f0*/  ISETP.GT.U32.AND P2, PT, R9, R13, PT ;  /* 0x0000000d0900720c */ /* 0x000fe20003f44070 */
[----:B------:R-:W-:-:S02]  /*7200*/  IMAD.MOV R2, RZ, RZ, -R2 ;  /* 0x000000ffff027224 */ /* 0x000fc400078e0a02 */
[----:B------:R-:W-:Y:S01]  /*7210*/  @!P0 IMAD.MOV R0, RZ, RZ, -R0 ;  /* 0x000000ffff008224 */ /* 0x000fe200078e0a00 */
[----:B------:R-:W-:Y:S01]  /*7220*/  STL [R1+0x19c], R18 ;  /* 0x00019c1201007387 */ /* 0x000fe20000100800 */
[----:B------:R-:W-:Y:S02]  /*7230*/  IMAD.MOV R19, RZ, RZ, -R19 ;  /* 0x000000ffff137224 */ /* 0x000fe400078e0a13 */
[----:B------:R-:W-:Y:S01]  /*7240*/  IMAD R2, R9, R2, R7 ;  /* 0x0000000209027224 */ /* 0x000fe200078e0207 */
[----:B------:R0:W-:Y:S01]  /*7250*/  STL [R1+0x194], R0 ;  /* 0x0001940001007387 */ /* 0x0001e20000100800 */
[----:B------:R-:W-:-:S03]  /*7260*/  IMAD.HI.U32 R3, R24, R5, RZ ;  /* 0x0000000518037227 */ /* 0x000fc600078e00ff */
[C---:B------:R-:W-:Y:S01]  /*7270*/  ISETP.GT.U32.AND P0, PT, R9.reuse, R2, PT ;  /* 0x000000020900720c */ /* 0x040fe20003f04070 */
[C---:B------:R-:W-:Y:S02]  /*7280*/  IMAD R19, R9.reuse, R19, R6 ;  /* 0x0000001309137224 */ /* 0x040fe400078e0206 */
[----:B------:R-:W-:Y:S02]  /*7290*/  VIADD R6, R4, 0x98 ;  /* 0x0000009804067836 */ /* 0x000fe40000000000 */
[----:B------:R-:W-:Y:S01]  /*72a0*/  @!P3 IMAD.MOV R16, RZ, RZ, -R16 ;  /* 0x000000ffff10b224 */ /* 0x000fe200078e0a10 */
[----:B------:R-:W-:Y:S01]  /*72b0*/  ISETP.GT.U32.AND P3, PT, R9, R19, PT ;  /* 0x000000130900720c */ /* 0x000fe20003f64070 */
[----:B0-----:R-:W-:Y:S01]  /*72c0*/  IMAD.MOV.U32 R0, RZ, RZ, R15 ;  /* 0x000000ffff007224 */ /* 0x001fe200078e000f */
[----:B------:R-:W-:Y:S01]  /*72d0*/  IABS R12, R6 ;  /* 0x00000006000c7213 */ /* 0x000fe20000000000 */
[----:B------:R-:W-:Y:S01]  /*72e0*/  IMAD.MOV R3, RZ, RZ, -R3 ;  /* 0x000000ffff037224 */ /* 0x000fe200078e0a03 */
[----:B------:R-:W-:Y:S01]  /*72f0*/  STL [R1+0x18c], R16 ;  /* 0x00018c1001007387 */ /* 0x000fe20000100800 */
[----:B------:R-:W-:Y:S01]  /*7300*/  @!P5 IMAD.MOV R0, RZ, RZ, -R0 ;  /* 0x000000ffff00d224 */ /* 0x000fe200078e0a00 */
[----:B------:R-:W-:Y:S01]  /*7310*/  ISETP.GE.AND P5, PT, R11, RZ, PT ;  /* 0x000000ff0b00720c */ /* 0x000fe20003fa6270 */
[----:B------:R-:W-:-:S02]  /*7320*/  @!P6 IMAD.IADD R14, R14, 0x1, -R9 ;  /* 0x000000010e0ee824 */ /* 0x000fc400078e0a09 */
[----:B------:R-:W-:Y:S01]  /*7330*/  IMAD R3, R9, R3, R5 ;  /* 0x0000000309037224 */ /* 0x000fe200078e0205 */
[----:B------:R0:W-:Y:S01]  /*7340*/  STL [R1+0x184], R0 ;  /* 0x0001840001007387 */ /* 0x0001e20000100800 */
[----:B------:R-:W-:-:S03]  /*7350*/  IMAD.HI.U32 R15, R24, R12, RZ ;  /* 0x0000000c180f7227 */ /* 0x000fc600078e00ff */
[----:B------:R-:W-:Y:S01]  /*7360*/  ISETP.GT.U32.AND P6, PT, R9, R3, PT ;  /* 0x000000030900720c */ /* 0x000fe20003fc4070 */
[----:B------:R-:W-:Y:S02]  /*7370*/  IMAD.MOV R15, RZ, RZ, -R15 ;  /* 0x000000ffff0f7224 */ /* 0x000fe400078e0a0f */
[--C-:B------:R-:W-:Y:S01]  /*7380*/  @!P2 IMAD.IADD R13, R13, 0x1, -R9.reuse ;  /* 0x000000010d0da824 */ /* 0x100fe200078e0a09 */
[----:B------:R-:W-:Y:S01]  /*7390*/  ISETP.GE.AND P2, PT, R10, RZ, PT ;  /* 0x000000ff0a00720c */ /* 0x000fe20003f46270 */
[----:B------:R-:W-:Y:S01]  /*73a0*/  @!P0 IMAD.IADD R2, R2, 0x1, -R9 ;  /* 0x0000000102028824 */ /* 0x000fe200078e0a09 */
[----:B------:R-:W-:Y:S01]  /*73b0*/  ISETP.GE.AND P0, PT, R8, RZ, PT ;  /* 0x000000ff0800720c */ /* 0x000fe20003f06270 */
[----:B0-----:R-:W-:Y:S02]  /*73c0*/  IMAD.MOV.U32 R0, RZ, RZ, R14 ;  /* 0x000000ffff007224 */ /* 0x001fe400078e000e */
[----:B------:R-:W-:Y:S02]  /*73d0*/  IMAD R8, R9, R15, R12 ;  /* 0x0000000f09087224 */ /* 0x000fe400078e020c */
[----:B------:R-:W-:-:S02]  /*73e0*/  @!P4 IMAD.MOV R0, RZ, RZ, -R0 ;  /* 0x000000ffff00c224 */ /* 0x000fc400078e0a00 */
[--C-:B------:R-:W-:Y:S01]  /*73f0*/  @!P3 IMAD.IADD R19, R19, 0x1, -R9.reuse ;  /* 0x000000011313b824 */ /* 0x100fe200078e0a09 */
[----:B------:R-:W-:Y:S01]  /*7400*/  ISETP.GT.U32.AND P3, PT, R9, R2, PT ;  /* 0x000000020900720c */ /* 0x000fe20003f64070 */
[C---:B------:R-:W-:Y:S01]  /*7410*/  VIADD R5, R4.reuse, 0x96 ;  /* 0x0000009604057836 */ /* 0x040fe20000000000 */
[----:B------:R0:W-:Y:S01]  /*7420*/  STL [R1+0x180], R0 ;  /* 0x0001800001007387 */ /* 0x0001e20000100800 */
[----:B------:R-:W-:Y:S01]  /*7430*/  @!P6 IMAD.IADD R3, R3, 0x1, -R9 ;  /* 0x000000010303e824 */ /* 0x000fe200078e0a09 */
[C---:B------:R-:W-:Y:S01]  /*7440*/  ISETP.GT.U32.AND P6, PT, R9.reuse, R19, PT ;  /* 0x000000130900720c */ /* 0x040fe20003fc4070 */
[C---:B------:R-:W-:Y:S01]  /*7450*/  VIADD R11, R4.reuse, 0x92 ;  /* 0x00000092040b7836 */ /* 0x040fe20000000000 */
[----:B------:R-:W-:Y:S01]  /*7460*/  IABS R7, R5 ;  /* 0x0000000500077213 */ /* 0x000fe20000000000 */
[C---:B------:R-:W-:Y:S01]  /*7470*/  VIADD R14, R4.reuse, 0x94 ;  /* 0x00000094040e7836 */ /* 0x040fe20000000000 */
[----:B------:R-:W-:Y:S01]  /*7480*/  ISETP.GT.U32.AND P4, PT, R9, R3, PT ;  /* 0x000000030900720c */ /* 0x000fe20003f84070 */
[----:B------:R-:W-:-:S02]  /*7490*/  VIADD R12, R4, 0x90 ;  /* 0x00000090040c7836 */ /* 0x000fc40000000000 */
[----:B------:R-:W-:-:S04]  /*74a0*/  IMAD.HI.U32 R10, R24, R7, RZ ;  /* 0x00000007180a7227 */ /* 0x000fc800078e00ff */
[----:B0-----:R-:W-:Y:S02]  /*74b0*/  IMAD.MOV.U32 R0, RZ, RZ, R13 ;  /* 0x000000ffff007224 */ /* 0x001fe400078e000d */
[--C-:B------:R-:W-:Y:S01]  /*74c0*/  @!P3 IMAD.IADD R2, R2, 0x1, -R9.reuse ;  /* 0x000000010202b824 */ /* 0x100fe200078e0a09 */
[----:B------:R-:W-:Y:S01]  /*74d0*/  ISETP.GE.AND P3, PT, R6, RZ, PT ;  /* 0x000000ff0600720c */ /* 0x000fe20003f66270 */
[----:B------:R-:W-:Y:S01]  /*74e0*/  @!P1 IMAD.MOV R0, RZ, RZ, -R0 ;  /* 0x000000ffff009224 */ /* 0x000fe200078e0a00 */
[----:B------:R-:W-:Y:S01]  /*74f0*/  ISETP.GT.U32.AND P1, PT, R9, R8, PT ;  /* 0x000000080900720c */ /* 0x000fe20003f24070 */
[----:B------:R-:W-:Y:S01]  /*7500*/  IMAD.MOV R10, RZ, RZ, -R10 ;  /* 0x000000ffff0a7224 */ /* 0x000fe200078e0a0a */
[----:B------:R-:W-:Y:S01]  /*7510*/  IABS R6, R11 ;  /* 0x0000000b00067213 */ /* 0x000fe20000000000 */
[----:B------:R-:W-:Y:S01]  /*7520*/  @!P4 IMAD.IADD R3, R3, 0x1, -R9 ;  /* 0x000000010303c824 */ /* 0x000fe200078e0a09 */
[----:B------:R0:W-:Y:S01]  /*7530*/  STL [R1+0x17c], R0 ;  /* 0x00017c0001007387 */ /* 0x0001e20000100800 */
[----:B------:R-:W-:Y:S01]  /*7540*/  IMAD R10, R9, R10, R7 ;  /* 0x0000000a090a7224 */ /* 0x000fe200078e0207 */
[----:B------:R-:W-:Y:S01]  /*7550*/  ISETP.GE.AND P4, PT, R5, RZ, PT ;  /* 0x000000ff0500720c */ /* 0x000fe20003f86270 */
[----:B------:R-:W-:Y:S01]  /*7560*/  IMAD.HI.U32 R13, R24, R6, RZ ;  /* 0x00000006180d7227 */ /* 0x000fe200078e00ff */
[----:B------:R-:W-:-:S02]  /*7570*/  IABS R7, R14 ;  /* 0x0000000e00077213 */ /* 0x000fc40000000000 */
[----:B------:R-:W-:Y:S01]  /*7580*/  IABS R5, R12 ;  /* 0x0000000c00057213 */ /* 0x000fe20000000000 */
[--C-:B------:R-:W-:Y:S01]  /*7590*/  @!P6 IMAD.IADD R19, R19, 0x1, -R9.reuse ;  /* 0x000000011313e824 */ /* 0x100fe200078e0a09 */
[C---:B------:R-:W-:Y:S01]  /*75a0*/  ISETP.GT.U32.AND P6, PT, R9.reuse, R10, PT ;  /* 0x0000000a0900720c */ /* 0x040fe20003fc4070 */
[----:B------:R-:W-:Y:S01]  /*75b0*/  @!P1 IMAD.IADD R8, R8, 0x1, -R9 ;  /* 0x0000000108089824 */ /* 0x000fe200078e0a09 */
[----:B------:R-:W-:Y:S01]  /*75c0*/  ISETP.GE.AND P1, PT, R14, RZ, PT ;  /* 0x000000ff0e00720c */ /* 0x000fe20003f26270 */
[----:B0-----:R-:W-:Y:S02]  /*75d0*/  IMAD.MOV.U32 R0, RZ, RZ, R2 ;  /* 0x000000ffff007224 */ /* 0x001fe400078e0002 */
[----:B------:R-:W-:Y:S02]  /*75e0*/  IMAD.MOV R2, RZ, RZ, -R13 ;  /* 0x000000ffff027224 */ /* 0x000fe400078e0a0d */
[----:B------:R-:W-:Y:S01]  /*75f0*/  @!P5 IMAD.MOV R0, RZ, RZ, -R0 ;  /* 0x000000ffff00d224 */ /* 0x000fe200078e0a00 */
[----:B------:R-:W-:Y:S01]  /*7600*/  ISETP.GT.U32.AND P5, PT, R9, R8, PT ;  /* 0x000000080900720c */ /* 0x000fe20003fa4070 */
[----:B------:R-:W-:-:S02]  /*7610*/  IMAD.MOV.U32 R13, RZ, RZ, R19 ;  /* 0x000000ffff0d7224 */ /* 0x000fc400078e0013 */
[----:B------:R-:W-:Y:S01]  /*7620*/  IMAD R6, R9, R2, R6 ;  /* 0x0000000209067224 */ /* 0x000fe200078e0206 */
[----:B------:R0:W-:Y:S01]  /*7630*/  STL [R1+0x178], R0 ;  /* 0x0001780001007387 */ /* 0x0001e20000100800 */
[----:B------:R-:W-:-:S04]  /*7640*/  IMAD.HI.U32 R15, R24, R7, RZ ;  /* 0x00000007180f7227 */ /* 0x000fc800078e00ff */
[----:B------:R-:W-:-:S04]  /*7650*/  IMAD.HI.U32 R2, R24, R5, RZ ;  /* 0x0000000518027227 */ /* 0x000fc800078e00ff */
[----:B------:R-:W-:Y:S02]  /*7660*/  @!P2 IMAD.MOV R13, RZ, RZ, -R13 ;  /* 0x000000ffff0da224 */ /* 0x000fe400078e0a0d */
[----:B------:R-:W-:Y:S02]  /*7670*/  IMAD.MOV R15, RZ, RZ, -R15 ;  /* 0x000000ffff0f7224 */ /* 0x000fe400078e0a0f */
[----:B------:R-:W-:Y:S01]  /*7680*/  IMAD.MOV R2, RZ, RZ, -R2 ;  /* 0x000000ffff027224 */ /* 0x000fe200078e0a02 */
[----:B------:R1:W-:Y:S01]  /*7690*/  STL [R1+0x140], R13 ;  /* 0x0001400d01007387 */ /* 0x0003e20000100800 */
[----:B------:R-:W-:Y:S01]  /*76a0*/  @!P5 IMAD.IADD R8, R8, 0x1, -R9 ;  /* 0x000000010808d824 */ /* 0x000fe200078e0a09 */
[C---:B------:R-:W-:Y:S01]  /*76b0*/  ISETP.GT.U32.AND P5, PT, R9.reuse, R6, PT ;  /* 0x000000060900720c */ /* 0x040fe20003fa4070 */
[C---:B------:R-:W-:Y:S02]  /*76c0*/  IMAD R7, R9.reuse, R15, R7 ;  /* 0x0000000f09077224 */ /* 0x040fe400078e0207 */
[----:B------:R-:W-:-:S02]  /*76d0*/  IMAD R5, R9, R2, R5 ;  /* 0x0000000209057224 */ /* 0x000fc400078e0205 */
[----:B------:R-:W-:Y:S01]  /*76e0*/  @!P6 IMAD.IADD R10, R10, 0x1, -R9 ;  /* 0x000000010a0ae824 */ /* 0x000fe200078e0a09 */
[C---:B------:R-:W-:Y:S01]  /*76f0*/  ISETP.GT.U32.AND P2, PT, R9.reuse, R7, PT ;  /* 0x000000070900720c */ /* 0x040fe20003f44070 */
[----:B0-----:R-:W-:Y:S02]  /*7700*/  IMAD.MOV.U32 R0, RZ, RZ, R3 ;  /* 0x000000ffff007224 */ /* 0x001fe400078e0003 */
[----:B-1----:R-:W-:Y:S01]  /*7710*/  IMAD.MOV.U32 R13, RZ, RZ, R8 ;  /* 0x000000ffff0d7224 */ /* 0x002fe200078e0008 */
[----:B------:R-:W-:Y:S01]  /*7720*/  ISETP.GT.U32.AND P6, PT, R9, R10, PT ;  /* 0x0000000a0900720c */ /* 0x000fe20003fc4070 */
[----:B------:R-:W-:Y:S01]  /*7730*/  @!P0 IMAD.MOV R0, RZ, RZ, -R0 ;  /* 0x000000ffff008224 */ /* 0x000fe200078e0a00 */
[----:B------:R-:W-:Y:S01]  /*7740*/  ISETP.GE.AND P0, PT, R11, RZ, PT ;  /* 0x000000ff0b00720c */ /* 0x000fe20003f06270 */
[----:B------:R-:W-:Y:S01]  /*7750*/  @!P3 IMAD.MOV R13, RZ, RZ, -R13 ;  /* 0x000000ffff0db224 */ /* 0x000fe200078e0a0d */
[----:B------:R-:W-:Y:S01]  /*7760*/  ISETP.GT.U32.AND P3, PT, R9, R5, PT ;  /* 0x000000050900720c */ /* 0x000fe20003f64070 */
[----:B------:R-:W-:Y:S01]  /*7770*/  VIADD R11, R4, 0x8c ;  /* 0x0000008c040b7836 */ /* 0x000fe20000000000 */
[----:B------:R0:W-:Y:S01]  /*7780*/  STL [R1+0x150], R0 ;  /* 0x0001500001007387 */ /* 0x0001e20000100800 */
[----:B------:R-:W-:-:S02]  /*7790*/  @!P5 IMAD.IADD R6, R6, 0x1, -R9 ;  /* 0x000000010606d824 */ /* 0x000fc400078e0a09 */
[--C-:B------:R-:W-:Y:S01]  /*77a0*/  @!P2 IMAD.IADD R7, R7, 0x1, -R9.reuse ;  /* 0x000000010707a824 */ /* 0x100fe200078e0a09 */
[----:B------:R-:W-:Y:S01]  /*77b0*/  IABS R20, R11 ;  /* 0x0000000b00147213 */ /* 0x000fe20000000000 */
[----:B------:R-:W-:Y:S01]  /*77c0*/  VIADD R2, R4, 0x8a ;  /* 0x0000008a04027836 */ /* 0x000fe20000000000 */
[C---:B------:R-:W-:Y:S01]  /*77d0*/  ISETP.GT.U32.AND P5, PT, R9.reuse, R6, PT ;  /* 0x000000060900720c */ /* 0x040fe20003fa4070 */
[--C-:B------:R-:W-:Y:S01]  /*77e0*/  @!P6 IMAD.IADD R10, R10, 0x1, -R9.reuse ;  /* 0x000000010a0ae824 */ /* 0x100fe200078e0a09 */
[----:B------:R-:W-:Y:S01]  /*77f0*/  ISETP.GE.AND P6, PT, R12, RZ, PT ;  /* 0x000000ff0c00720c */ /* 0x000fe20003fc6270 */
[----:B------:R-:W-:Y:S01]  /*7800*/  VIADD R12, R4, 0x8e ;  /* 0x0000008e040c7836 */ /* 0x000fe20000000000 */
[----:B------:R-:W-:Y:S01]  /*7810*/  ISETP.GT.U32.AND P2, PT, R9, R7, PT ;  /* 0x000000070900720c */ /* 0x000fe20003f44070 */
[----:B------:R-:W-:Y:S01]  /*7820*/  @!P3 IMAD.IADD R5, R5, 0x1, -R9 ;  /* 0x000000010505b824 */ /* 0x000fe200078e0a09 */
[----:B------:R-:W-:Y:S01]  /*7830*/  IABS R19, R2 ;  /* 0x0000000200137213 */ /* 0x000fe20000000000 */
[----:B0-----:R-:W-:Y:S01]  /*7840*/  IMAD.MOV.U32 R0, RZ, RZ, R10 ;  /* 0x000000ffff007224 */ /* 0x001fe200078e000a */
[----:B------:R-:W-:Y:S01]  /*7850*/  IABS R3, R12 ;  /* 0x0000000c00037213 */ /* 0x000fe20000000000 */
[----:B------:R-:W-:Y:S01]  /*7860*/  IMAD.HI.U32 R10, R24, R20, RZ ;  /* 0x00000014180a7227 */ /* 0x000fe200078e00ff */
[----:B------:R-:W-:Y:S01]  /*7870*/  ISETP.GT.U32.AND P3, PT, R9, R5, PT ;  /* 0x000000050900720c */ /* 0x000fe20003f64070 */
[----:B------:R0:W-:Y:S02]  /*7880*/  STL [R1+0x154], R13 ;  /* 0x0001540d01007387 */ /* 0x0001e40000100800 */
[----:B------:R-:W-:-:S02]  /*7890*/  IMAD.MOV R10, RZ, RZ, -R10 ;  /* 0x000000ffff0a7224 */ /* 0x000fc400078e0a0a */
[----:B------:R-:W-:Y:S01]  /*78a0*/  @!P4 IMAD.MOV R0, RZ, RZ, -R0 ;  /* 0x000000ffff00c224 */ /* 0x000fe200078e0a00 */
[----:B------:R-:W-:Y:S01]  /*78b0*/  ISETP.GE.AND P4, PT, R12, RZ, PT ;  /* 0x000000ff0c00720c */ /* 0x000fe20003f86270 */
[----:B------:R-:W-:Y:S02]  /*78c0*/  IMAD R20, R9, R10, R20 ;  /* 0x0000000a09147224 */ /* 0x000fe400078e0214 */
[----:B------:R-:W-:Y:S01]  /*78d0*/  IMAD.HI.U32 R12, R24, R3, RZ ;  /* 0x00000003180c7227 */ /* 0x000fe200078e00ff */
[----:B------:R1:W-:Y:S03]  /*78e0*/  STL [R1+0x15c], R0 ;  /* 0x00015c0001007387 */ /* 0x0003e60000100800 */
[--C-:B------:R-:W-:Y:S01]  /*78f0*/  @!P2 IMAD.IADD R7, R7, 0x1, -R9.reuse ;  /* 0x000000010707a824 */ /* 0x100fe200078e0a09 */
[----:B------:R-:W-:Y:S01]  /*7900*/  ISETP.GE.AND P2, PT, R11, RZ, PT ;  /* 0x000000ff0b00720c */ /* 0x000fe20003f46270 */
[----:B------:R-:W-:Y:S01]  /*7910*/  @!P3 IMAD.IADD R5, R5, 0x1, -R9 ;  /* 0x000000010505b824 */ /* 0x000fe200078e0a09 */
[----:B------:R-:W-:Y:S01]  /*7920*/  ISETP.GT.U32.AND P3, PT, R9, R20, PT ;  /* 0x000000140900720c */ /* 0x000fe20003f64070 */
[----:B------:R-:W-:-:S02]  /*7930*/  IMAD.MOV R11, RZ, RZ, -R12 ;  /* 0x000000ffff0b7224 */ /* 0x000fc400078e0a0c */
[----:B------:R-:W-:Y:S01]  /*7940*/  @!P5 IMAD.IADD R6, R6, 0x1, -R9 ;  /* 0x000000010606d824 */ /* 0x000fe200078e0a09 */
[----:B------:R-:W-:Y:S01]  /*7950*/  ISETP.GE.AND P5, PT, R2, RZ, PT ;  /* 0x000000ff0200720c */ /* 0x000fe20003fa6270 */
[C---:B------:R-:W-:Y:S02]  /*7960*/  IMAD R2, R9.reuse, R11, R3 ;  /* 0x0000000b09027224 */ /* 0x040fe400078e0203 */
[----:B0-----:R-:W-:Y:S02]  /*7970*/  IMAD.MOV.U32 R13, RZ, RZ, R7 ;  /* 0x000000ffff0d7224 */ /* 0x001fe400078e0007 */
[----:B------:R-:W-:Y:S02]  /*7980*/  VIADD R18, R4, 0x88 ;  /* 0x0000008804127836 */ /* 0x000fe40000000000 */
[----:B-1----:R-:W-:Y:S02]  /*7990*/  IMAD.MOV.U32 R0, RZ, RZ, R6 ;  /* 0x000000ffff007224 */ /* 0x002fe400078e0006 */
[----:B------:R-:W-:Y:S01]  /*79a0*/  @!P1 IMAD.MOV R13, RZ, RZ, -R13 ;  /* 0x000000ffff0d9224 */ /* 0x000fe200078e0a0d */
[----:B------:R-:W-:Y:S01]  /*79b0*/  ISETP.GT.U32.AND P1, PT, R9, R2, PT ;  /* 0x000000020900720c */ /* 0x000fe20003f24070 */
[----:B------:R-:W-:-:S03]  /*79c0*/  IMAD.HI.U32 R8, R24, R19, RZ ;  /* 0x0000001318087227 */ /* 0x000fc600078e00ff */
[----:B------:R-:W-:Y:S01]  /*79d0*/  STL [R1+0x160], R13 ;  /* 0x0001600d01007387 */ /* 0x000fe20000100800 */
[----:B------:R-:W-:Y:S01]  /*79e0*/  @!P0 IMAD.MOV R0, RZ, RZ, -R0 ;  /* 0x000000ffff008224 */ /* 0x000fe200078e0a00 */
[----:B------:R-:W-:Y:S01]  /*79f0*/  ISETP.GE.AND P0, PT, R18, RZ, PT ;  /* 0x000000ff1200720c */ /* 0x000fe20003f06270 */
[----:B------:R-:W-:Y:S01]  /*7a00*/  @!P3 IMAD.IADD R20, R20, 0x1, -R9 ;  /* 0x000000011414b824 */ /* 0x000fe200078e0a09 */
[----:B------:R-:W-:Y:S01]  /*7a10*/  IABS R18, R18 ;  /* 0x0000001200127213 */ /* 0x000fe20000000000 */
[----:B------:R-:W-:Y:S01]  /*7a20*/  IMAD.MOV R8, RZ, RZ, -R8 ;  /* 0x000000ffff087224 */ /* 0x000fe200078e0a08 */
[----:B------:R0:W-:Y:S01]  /*7a30*/  STL [R1+0x174], R0 ;  /* 0x0001740001007387 */ /* 0x0001e20000100800 */
[----:B------:R-:W-:Y:S01]  /*7a40*/  VIADD R7, R4, 0x86 ;  /* 0x0000008604077836 */ /* 0x000fe20000000000 */
[C---:B------:R-:W-:Y:S01]  /*7a50*/  ISETP.GT.U32.AND P3, PT, R9.reuse, R20, PT ;  /* 0x000000140900720c */ /* 0x040fe20003f64070 */
[----:B------:R-:W-:Y:S02]  /*7a60*/  IMAD R19, R9, R8, R19 ;  /* 0x0000000809137224 */ /* 0x000fe400078e0213 */
[----:B------:R-:W-:Y:S01]  /*7a70*/  IMAD.HI.U32 R8, R24, R18, RZ ;  /* 0x0000001218087227 */ /* 0x000fe200078e00ff */
[----:B------:R-:W-:-:S03]  /*7a80*/  IABS R17, R7 ;  /* 0x0000000700117213 */ /* 0x000fc60000000000 */
[----:B------:R-:W-:Y:S02]  /*7a90*/  @!P1 IMAD.IADD R2, R2, 0x1, -R9 ;  /* 0x0000000102029824 */ /* 0x000fe400078e0a09 */
[----:B------:R-:W-:Y:S02]  /*7aa0*/  IMAD.MOV R8, RZ, RZ, -R8 ;  /* 0x000000ffff087224 */ /* 0x000fe400078e0a08 */
[----:B0-----:R-:W-:Y:S01]  /*7ab0*/  IMAD.MOV.U32 R0, RZ, RZ, R5 ;  /* 0x000000ffff007224 */ /* 0x001fe200078e0005 */
[C---:B------:R-:W-:Y:S01]  /*7ac0*/  ISETP.GT.U32.AND P1, PT, R9.reuse, R2, PT ;  /* 0x000000020900720c */ /* 0x040fe20003f24070 */
[C---:B------:R-:W-:Y:S02]  /*7ad0*/  IMAD R18, R9.reuse, R8, R18 ;  /* 0x0000000809127224 */ /* 0x040fe400078e0212 */
[----:B------:R-:W-:Y:S01]  /*7ae0*/  @!P6 IMAD.MOV R0, RZ, RZ, -R0 ;  /* 0x000000ffff00e224 */ /* 0x000fe200078e0a00 */
[C---:B------:R-:W-:Y:S01]  /*7af0*/  ISETP.GT.U32.AND P6, PT, R9.reuse, R19, PT ;  /* 0x000000130900720c */ /* 0x040fe20003fc4070 */
[----:B------:R-:W-:Y:S01]  /*7b00*/  @!P3 IMAD.IADD R20, R20, 0x1, -R9 ;  /* 0x000000011414b824 */ /* 0x000fe200078e0a09 */
[----:B------:R-:W-:Y:S01]  /*7b10*/  ISETP.GT.U32.AND P3, PT, R9, R18, PT ;  /* 0x000000120900720c */ /* 0x000fe20003f64070 */
[----:B------:R-:W-:Y:S01]  /*7b20*/  IMAD.HI.U32 R6, R24, R17, RZ ;  /* 0x0000001118067227 */ /* 0x000fe200078e00ff */
[----:B------:R0:W-:Y:S03]  /*7b30*/  STL [R1+0x158], R0 ;  /* 0x0001580001007387 */ /* 0x0001e60000100800 */
[----:B------:R-:W-:-:S02]  /*7b40*/  IMAD.MOV R6, RZ, RZ, -R6 ;  /* 0x000000ffff067224 */ /* 0x000fc400078e0a06 */
[----:B------:R-:W-:Y:S02]  /*7b50*/  VIADD R14, R4, 0x84 ;  /* 0x00000084040e7836 */ /* 0x000fe40000000000 */
[----:B------:R-:W-:Y:S02]  /*7b60*/  IMAD R17, R9, R6, R17 ;  /* 0x0000000609117224 */ /* 0x000fe400078e0211 */
[--C-:B------:R-:W-:Y:S01]  /*7b70*/  @!P1 IMAD.IADD R2, R2, 0x1, -R9.reuse ;  /* 0x0000000102029824 */ /* 0x100fe200078e0a09 */
[----:B------:R-:W-:Y:S01]  /*7b80*/  ISETP.GE.AND P1, PT, R7, RZ, PT ;  /* 0x000000ff0700720c */ /* 0x000fe20003f26270 */
[C---:B------:R-:W-:Y:S01]  /*7b90*/  VIADD R12, R4.reuse, 0x80 ;  /* 0x00000080040c7836 */ /* 0x040fe20000000000 */
[----:B------:R-:W-:Y:S01]  /*7ba0*/  IABS R16, R14 ;  /* 0x0000000e00107213 */ /* 0x000fe20000000000 */
[--C-:B------:R-:W-:Y:S01]  /*7bb0*/  @!P6 IMAD.IADD R19, R19, 0x1, -R9.reuse ;  /* 0x000000011313e824 */ /* 0x100fe200078e0a09 */
[C---:B------:R-:W-:Y:S01]  /*7bc0*/  ISETP.GT.U32.AND P6, PT, R9.reuse, R17, PT ;  /* 0x000000110900720c */ /* 0x040fe20003fc4070 */
[----:B------:R-:W-:Y:S01]  /*7bd0*/  VIADD R13, R4, 0x82 ;  /* 0x00000082040d7836 */ /* 0x000fe20000000000 */
[----:B------:R-:W-:Y:S01]  /*7be0*/  IABS R7, R12 ;  /* 0x0000000c00077213 */ /* 0x000fe20000000000 */
[----:B------:R-:W-:Y:S01]  /*7bf0*/  @!P3 IMAD.IADD R18, R18, 0x1, -R9 ;  /* 0x000000011212b824 */ /* 0x000fe200078e0a09 */
[----:B------:R-:W-:Y:S01]  /*7c00*/  ISETP.GT.U32.AND P3, PT, R9, R19, PT ;  /* 0x000000130900720c */ /* 0x000fe20003f64070 */
[----:B0-----:R-:W-:Y:S01]  /*7c10*/  IMAD.MOV.U32 R0, RZ, RZ, R2 ;  /* 0x000000ffff007224 */ /* 0x001fe200078e0002 */
[----:B------:R-:W-:Y:S01]  /*7c20*/  IABS R15, R13 ;  /* 0x0000000d000f7213 */ /* 0x000fe20000000000 */
[----:B------:R-:W-:-:S04]  /*7c30*/  IMAD.HI.U32 R10, R24, R16, RZ ;  /* 0x00000010180a7227 */ /* 0x000fc800078e00ff */
[----:B------:R-:W-:Y:S01]  /*7c40*/  @!P4 IMAD.MOV R0, RZ, RZ, -R0 ;  /* 0x000000ffff00c224 */ /* 0x000fe200078e0a00 */
[----:B------:R-:W-:Y:S01]  /*7c50*/  ISETP.GT.U32.AND P4, PT, R9, R18, PT ;  /* 0x000000120900720c */ /* 0x000fe20003f84070 */
[----:B------:R-:W-:-:S03]  /*7c60*/  IMAD.HI.U32 R21, R24, R7, RZ ;  /* 0x0000000718157227 */ /* 0x000fc600078e00ff */
[----:B------:R0:W-:Y:S01]  /*7c70*/  STL [R1+0x11c], R0 ;  /* 0x00011c0001007387 */ /* 0x0001e20000100800 */
[----:B------:R-:W-:Y:S02]  /*7c80*/  VIADD R11, R4, 0x7e ;  /* 0x0000007e040b7836 */ /* 0x000fe40000000000 */
[----:B------:R-:W-:-:S03]  /*7c90*/  IMAD.HI.U32 R3, R24, R15, RZ ;  /* 0x0000000f18037227 */ /* 0x000fc600078e00ff */
[----:B------:R-:W-:Y:S01]  /*7ca0*/  IABS R6, R11 ;  /* 0x0000000b00067213 */ /* 0x000fe20000000000 */
[----:B------:R-:W-:Y:S02]  /*7cb0*/  IMAD.MOV R5, RZ, RZ, -R10 ;  /* 0x000000ffff057224 */ /* 0x000fe400078e0a0a */
[----:B------:R-:W-:Y:S02]  /*7cc0*/  IMAD.MOV R21, RZ, RZ, -R21 ;  /* 0x000000ffff157224 */ /* 0x000fe400078e0a15 */
[----:B------:R-:W-:Y:S02]  /*7cd0*/  @!P6 IMAD.IADD R17, R17, 0x1, -R9 ;  /* 0x000000011111e824 */ /* 0x000fe400078e0a09 */
[----:B------:R-:W-:Y:S02]  /*7ce0*/  IMAD.MOV R3, RZ, RZ, -R3 ;  /* 0x000000ffff037224 */ /* 0x000fe400078e0a03 */
[C---:B------:R-:W-:Y:S01]  /*7cf0*/  IMAD R16, R9.reuse, R5, R16 ;  /* 0x0000000509107224 */ /* 0x040fe200078e0210 */
[----:B------:R-:W-:Y:S01]  /*7d00*/  ISETP.GT.U32.AND P6, PT, R9, R17, PT ;  /* 0x000000110900720c */ /* 0x000fe20003fc4070 */
[----:B0-----:R-:W-:-:S02]  /*7d10*/  IMAD.MOV.U32 R0, RZ, RZ, R20 ;  /* 0x000000ffff007224 */ /* 0x001fc400078e0014 */
[C---:B------:R-:W-:Y:S02]  /*7d20*/  IMAD R7, R9.reuse, R21, R7 ;  /* 0x0000001509077224 */ /* 0x040fe400078e0207 */
[C---:B------:R-:W-:Y:S02]  /*7d30*/  IMAD R15, R9.reuse, R3, R15 ;  /* 0x00000003090f7224 */ /* 0x040fe400078e020f */
[----:B------:R-:W-:Y:S02]  /*7d40*/  VIADD R10, R4, 0x7c ;  /* 0x0000007c040a7836 */ /* 0x000fe40000000000 */
[----:B------:R-:W-:Y:S01]  /*7d50*/  @!P2 IMAD.MOV R0, RZ, RZ, -R0 ;  /* 0x000000ffff00a224 */ /* 0x000fe200078e0a00 */
[C---:B------:R-:W-:Y:S01]  /*7d60*/  ISETP.GT.U32.AND P2, PT, R9.reuse, R16, PT ;  /* 0x000000100900720c */ /* 0x040fe20003f44070 */
[--C-:B------:R-:W-:Y:S01]  /*7d70*/  @!P4 IMAD.IADD R18, R18, 0x1, -R9.reuse ;  /* 0x000000011212c824 */ /* 0x100fe200078e0a09 */
[----:B------:R-:W-:Y:S01]  /*7d80*/  ISETP.GT.U32.AND P4, PT, R9, R7, PT ;  /* 0x000000070900720c */ /* 0x000fe20003f84070 */
[----:B------:R-:W-:Y:S01]  /*7d90*/  IMAD.HI.U32 R2, R24, R6, RZ ;  /* 0x0000000618027227 */ /* 0x000fe200078e00ff */
[----:B------:R-:W-:Y:S01]  /*7da0*/  IABS R5, R10 ;  /* 0x0000000a00057213 */ /* 0x000fe20000000000 */
[----:B------:R0:W-:Y:S02]  /*7db0*/  STL [R1+0x114], R0 ;  /* 0x0001140001007387 */ /* 0x0001e40000100800 */
[----:B------:R-:W-:Y:S01]  /*7dc0*/  @!P3 IMAD.IADD R19, R19, 0x1, -R9 ;  /* 0x000000011313b824 */ /* 0x000fe200078e0a09 */
[----:B------:R-:W-:Y:S01]  /*7dd0*/  ISETP.GT.U32.AND P3, PT, R9, R15, PT ;  /* 0x0000000f0900720c */ /* 0x000fe20003f64070 */
[----:B------:R-:W-:-:S02]  /*7de0*/  IMAD.MOV R2, RZ, RZ, -R2 ;  /* 0x000000ffff027224 */ /* 0x000fc400078e0a02 */
[----:B------:R-:W-:Y:S02]  /*7df0*/  IMAD.MOV.U32 R22, RZ, RZ, R19 ;  /* 0x000000ffff167224 */ /* 0x000fe400078e0013 */
[----:B------:R-:W-:Y:S02]  /*7e00*/  IMAD R2, R9, R2, R6 ;  /* 0x0000000209027224 */ /* 0x000fe400078e0206 */
[----:B0-----:R-:W-:Y:S02]  /*7e10*/  IMAD.MOV.U32 R0, RZ, RZ, R18 ;  /* 0x000000ffff007224 */ /* 0x001fe400078e0012 */
[----:B------:R-:W-:-:S04]  /*7e20*/  IMAD.HI.U32 R20, R24, R5, RZ ;  /* 0x0000000518147227 */ /* 0x000fc800078e00ff */
[----:B------:R-:W-:Y:S02]  /*7e30*/  @!P5 IMAD.MOV R22, RZ, RZ, -R22 ;  /* 0x000000ffff16d224 */ /* 0x000fe400078e0a16 */
[----:B------:R-:W-:Y:S02]  /*7e40*/  @!P0 IMAD.MOV R0, RZ, RZ, -R0 ;  /* 0x000000ffff008224 */ /* 0x000fe400078e0a00 */
[--C-:B------:R-:W-:Y:S01]  /*7e50*/  @!P6 IMAD.IADD R17, R17, 0x1, -R9.reuse ;  /* 0x000000011111e824 */ /* 0x100fe200078e0a09 */
[----:B------:R-:W-:Y:S01]  /*7e60*/  ISETP.GT.U32.AND P6, PT, R9, R2, PT ;  /* 0x000000020900720c */ /* 0x000fe20003fc4070 */
[----:B------:R-:W-:Y:S01]  /*7e70*/  VIADD R8, R4, 0x7a ;  /* 0x0000007a04087836 */ /* 0x000fe20000000000 */
[----:B------:R-:W-:Y:S01]  /*7e80*/  STL [R1+0x110], R22 ;  /* 0x0001101601007387 */ /* 0x000fe20000100800 */
[----:B------:R-:W-:Y:S02]  /*7e90*/  IMAD.MOV R20, RZ, RZ, -R20 ;  /* 0x000000ffff147224 */ /* 0x000fe400078e0a14 */
[--C-:B------:R-:W-:Y:S01]  /*7ea0*/  @!P2 IMAD.IADD R16, R16, 0x1, -R9.reuse ;  /* 0x000000011010a824 */ /* 0x100fe200078e0a09 */
[----:B------:R0:W-:Y:S01]  /*7eb0*/  STL [R1+0x10c], R0 ;  /* 0x00010c0001007387 */ /* 0x0001e20000100800 */
[--C-:B------:R-:W-:Y:S01]  /*7ec0*/  @!P4 IMAD.IADD R7, R7, 0x1, -R9.reuse ;  /* 0x000000010707c824 */ /* 0x100fe200078e0a09 */
[----:B------:R-:W-:Y:S01]  /*7ed0*/  IABS R3, R8 ;  /* 0x0000000800037213 */ /* 0x000fe20000000000 */
[----:B------:R-:W-:Y:S01]  /*7ee0*/  @!P3 IMAD.IADD R15, R15, 0x1, -R9 ;  /* 0x000000010f0fb824 */ /* 0x000fe200078e0a09 */
[C---:B------:R-:W-:Y:S01]  /*7ef0*/  ISETP.GT.U32.AND P4, PT, R9.reuse, R16, PT ;  /* 0x000000100900720c */ /* 0x040fe20003f84070 */
[C---:B------:R-:W-:Y:S01]  /*7f00*/  IMAD R5, R9.reuse, R20, R5 ;  /* 0x0000001409057224 */ /* 0x040fe200078e0205 */
[----:B------:R-:W-:Y:S01]  /*7f10*/  ISETP.GT.U32.AND P0, PT, R9, R7, PT ;  /* 0x000000070900720c */ /* 0x000fe20003f04070 */
[----:B------:R-:W-:Y:S01]  /*7f20*/  IMAD.HI.U32 R21, R24, R3, RZ ;  /* 0x0000000318157227 */ /* 0x000fe200078e00ff */
[----:B------:R-:W-:-:S02]  /*7f30*/  ISETP.GE.AND P3, PT, R13, RZ, PT ;  /* 0x000000ff0d00720c */ /* 0x000fc40003f66270 */
[C---:B------:R-:W-:Y:S01]  /*7f40*/  ISETP.GT.U32.AND P5, PT, R9.reuse, R15, PT ;  /* 0x0000000f0900720c */ /* 0x040fe20003fa4070 */
[----:B0-----:R-:W-:Y:S01]  /*7f50*/  IMAD.MOV.U32 R0, RZ, RZ, R17 ;  /* 0x000000ffff007224 */ /* 0x001fe200078e0011 */
[----:B------:R-:W-:Y:S01]  /*7f60*/  ISETP.GE.AND P2, PT, R14, RZ, PT ;  /* 0x000000ff0e00720c */ /* 0x000fe20003f46270 */
[----:B------:R-:W-:Y:S02]  /*7f70*/  VIADD R13, R4, 0x78 ;  /* 0x00000078040d7836 */ /* 0x000fe40000000000 */
[----:B------:R-:W-:Y:S01]  /*7f80*/  @!P1 IMAD.MOV R0, RZ, RZ, -R0 ;  /* 0x000000ffff009224 */ /* 0x000fe200078e0a00 */
[C---:B------:R-:W-:Y:S01]  /*7f90*/  ISETP.GT.U32.AND P1, PT, R9.reuse, R5, PT ;  /* 0x000000050900720c */ /* 0x040fe20003f24070 */
[----:B------:R-:W-:Y:S01]  /*7fa0*/  @!P6 IMAD.IADD R2, R2, 0x1, -R9 ;  /* 0x000000010202e824 */ /* 0x000fe200078e0a09 */
[----:B------:R-:W-:Y:S01]  /*7fb0*/  IABS R14, R13 ;  /* 0x0000000d000e7213 */ /* 0x000fe20000000000 */
[----:B------:R-:W-:Y:S01]  /*7fc0*/  IMAD.MOV R21, RZ, RZ, -R21 ;  /* 0x000000ffff157224 */ /* 0x000fe200078e0a15 */
[----:B------:R0:W-:Y:S01]  /*7fd0*/  STL [R1+0x108], R0 ;  /* 0x0001080001007387 */ /* 0x0001e20000100800 */
[----:B------:R-:W-:Y:S01]  /*7fe0*/  @!P4 IMAD.IADD R16, R16, 0x1, -R9 ;  /* 0x000000011010c824 */ /* 0x000fe200078e0a09 */
[C---:B------:R-:W-:Y:S01]  /*7ff0*/  ISETP.GT.U32.AND P6, PT, R9.reuse, R2, PT ;  /* 0x000000020900720c */ /* 0x040fe20003fc4070 */
[----:B------:R-:W-:Y:S01]  /*8000*/  IMAD R3, R9, R21, R3 ;  /* 0x0000001509037224 */ /* 0x000fe200078e0203 */
[----:B------:R-:W-:Y:S01]  /*8010*/  ISETP.GE.AND P4, PT, R12, RZ, PT ;  /* 0x000000ff0c00720c */ /* 0x000fe20003f86270 */
[----:B------:R-:W-:Y:S01]  /*8020*/  @!P0 IMAD.IADD R7, R7, 0x1, -R9 ;  /* 0x0000000107078824 */ /* 0x000fe200078e0a09 */
[----:B------:R-:W-:Y:S01]  /*8030*/  ISETP.GE.AND P0, PT, R11, RZ, PT ;  /* 0x000000ff0b00720c */ /* 0x000fe20003f06270 */
[----:B------:R-:W-:-:S02]  /*8040*/  VIADD R6, R4, 0x76 ;  /* 0x0000007604067836 */ /* 0x000fc40000000000 */
[----:B------:R-:W-:-:S03]  /*8050*/  IMAD.HI.U32 R11, R24, R14, RZ ;  /* 0x0000000e180b7227 */ /* 0x000fc600078e00ff */
[----:B------:R-:W-:Y:S01]  /*8060*/  IABS R17, R6 ;  /* 0x0000000600117213 */ /* 0x000fe20000000000 */
[--C-:B------:R-:W-:Y:S01]  /*8070*/  @!P5 IMAD.IADD R15, R15, 0x1, -R9.reuse ;  /* 0x000000010f0fd824 */ /* 0x100fe200078e0a09 */
[----:B------:R-:W-:Y:S01]  /*8080*/  ISETP.GT.U32.AND P5, PT, R9, R3, PT ;  /* 0x000000030900720c */ /* 0x000fe20003fa4070 */
[----:B------:R-:W-:Y:S01]  /*8090*/  @!P1 IMAD.IADD R5, R5, 0x1, -R9 ;  /* 0x0000000105059824 */ /* 0x000fe200078e0a09 */
[----:B------:R-:W-:Y:S01]  /*80a0*/  ISETP.GE.AND P1, PT, R8, RZ, PT ;  /* 0x000000ff0800720c */ /* 0x000fe20003f26270 */
[----:B------:R-:W-:Y:S02]  /*80b0*/  IMAD.MOV R8, RZ, RZ, -R11 ;  /* 0x000000ffff087224 */ /* 0x000fe400078e0a0b */
[----:B------:R-:W-:Y:S02]  /*80c0*/  IMAD.MOV.U32 R18, RZ, RZ, R16 ;  /* 0x000000ffff127224 */ /* 0x000fe400078e0010 */
[----:B0-----:R-:W-:Y:S02]  /*80d0*/  IMAD.MOV.U32 R0, RZ, RZ, R15 ;  /* 0x000000ffff007224 */ /* 0x001fe400078e000f */
[----:B------:R-:W-:Y:S01]  /*80e0*/  @!P2 IMAD.MOV R18, RZ, RZ, -R18 ;  /* 0x000000ffff12a224 */ /* 0x000fe200078e0a12 */
[C---:B------:R-:W-:Y:S01]  /*80f0*/  ISETP.GT.U32.AND P2, PT, R9.reuse, R5, PT ;  /* 0x000000050900720c */ /* 0x040fe20003f44070 */
[----:B------:R-:W-:-:S02]  /*8100*/  IMAD R8, R9, R8, R14 ;  /* 0x0000000809087224 */ /* 0x000fc400078e020e */
[----:B------:R-:W-:Y:S01]  /*8110*/  IMAD.MOV.U32 R12, RZ, RZ, R17 ;  /* 0x000000ffff0c7224 */ /* 0x000fe200078e0011 */
[----:B------:R-:W-:Y:S01]  /*8120*/  STL [R1+0x104], R18 ;  /* 0x0001041201007387 */ /* 0x000fe20000100800 */
[----:B------:R-:W-:Y:S02]  /*8130*/  @!P3 IMAD.MOV R0, RZ, RZ, -R0 ;  /* 0x000000ffff00b224 */ /* 0x000fe400078e0a00 */
[----:B------:R-:W-:Y:S01]  /*8140*/  @!P6 IMAD.IADD R2, R2, 0x1, -R9 ;  /* 0x000000010202e824 */ /* 0x000fe200078e0a09 */
[----:B------:R-:W-:Y:S01]  /*8150*/  ISETP.GE.AND P6, PT, R10, RZ, PT ;  /* 0x000000ff0a00720c */ /* 0x000fe20003fc6270 */
[----:B------:R-:W-:Y:S01]  /*8160*/  @!P4 IMAD.MOV R7, RZ, RZ, -R7 ;  /* 0x000000ffff07c224 */ /* 0x000fe200078e0a07 */
[----:B------:R-:W-:Y:S01]  /*8170*/  ISETP.GT.U32.AND P4, PT, R9, R8, PT ;  /* 0x000000080900720c */ /* 0x000fe20003f84070 */
[----:B------:R-:W-:Y:S01]  /*8180*/  IMAD.HI.U32 R10, R24, R12, RZ ;  /* 0x0000000c180a7227 */ /* 0x000fe200078e00ff */
[----:B------:R0:W-:Y:S03]  /*8190*/  STL [R1+0xfc], R0 ;  /* 0x0000fc0001007387 */ /* 0x0001e60000100800 */
[--C-:B------:R-:W-:Y:S01]  /*81a0*/  @!P5 IMAD.IADD R3, R3, 0x1, -R9.reuse ;  /* 0x000000010303d824 */ /* 0x100fe200078e0a09 */
[----:B------:R1:W-:Y:S01]  /*81b0*/  STL [R1+0xe4], R7 ;  /* 0x0000e40701007387 */ /* 0x0003e20000100800 */
[----:B------:R-:W-:Y:S01]  /*81c0*/  IMAD.MOV R10, RZ, RZ, -R10 ;  /* 0x000000ffff0a7224 */ /* 0x000fe200078e0a0a */
[----:B------:R-:W-:Y:S01]  /*81d0*/  ISETP.GE.AND P5, PT, R13, RZ, PT ;  /* 0x000000ff0d00720c */ /* 0x000fe20003fa6270 */
[----:B------:R-:W-:Y:S01]  /*81e0*/  @!P2 IMAD.IADD R5, R5, 0x1, -R9 ;  /* 0x000000010505a824 */ /* 0x000fe200078e0a09 */
[C---:B------:R-:W-:Y:S01]  /*81f0*/  ISETP.GT.U32.AND P3, PT, R9.reuse, R3, PT ;  /* 0x000000030900720c */ /* 0x040fe20003f64070 */
[----:B------:R-:W-:Y:S01]  /*8200*/  IMAD R10, R9, R10, R12 ;  /* 0x0000000a090a7224 */ /* 0x000fe200078e020c */
[----:B------:R-:W-:Y:S01]  /*8210*/  ISETP.GE.AND P2, PT, R6, RZ, PT ;  /* 0x000000ff0600720c */ /* 0x000fe20003f46270 */
[----:B0-----:R-:W-:-:S02]  /*8220*/  IMAD.MOV.U32 R0, RZ, RZ, R2 ;  /* 0x000000ffff007224 */ /* 0x001fc400078e0002 */
[C---:B------:R-:W-:Y:S02]  /*8230*/  VIADD R2, R4.reuse, 0x72 ;  /* 0x0000007204027836 */ /* 0x040fe40000000000 */
[----:B------:R-:W-:Y:S01]  /*8240*/  @!P0 IMAD.MOV R0, RZ, RZ, -R0 ;  /* 0x000000ffff008224 */ /* 0x000fe200078e0a00 */
[----:B------:R-:W-:Y:S01]  /*8250*/  ISETP.GT.U32.AND P0, PT, R9, R10, PT ;  /* 0x0000000a0900720c */ /* 0x000fe20003f04070 */
[----:B-1----:R-:W-:Y:S01]  /*8260*/  VIADD R7, R4, 0x74 ;  /* 0x0000007404077836 */ /* 0x002fe20000000000 */
[----:B------:R-:W-:Y:S01]  /*8270*/  IABS R6, R2 ;  /* 0x0000000200067213 */ /* 0x000fe20000000000 */
[--C-:B------:R-:W-:Y:S01]  /*8280*/  @!P4 IMAD.IADD R8, R8, 0x1, -R9.reuse ;  /* 0x000000010808c824 */ /* 0x100fe200078e0a09 */
[----:B------:R0:W-:Y:S01]  /*8290*/  STL [R1+0xdc], R0 ;  /* 0x0000dc0001007387 */ /* 0x0001e20000100800 */
[----:B------:R-:W-:Y:S01]  /*82a0*/  @!P3 IMAD.IADD R3, R3, 0x1, -R9 ;  /* 0x000000010303b824 */ /* 0x000fe200078e0a09 */
[----:B------:R-:W-:Y:S01]  /*82b0*/  IABS R11, R7 ;  /* 0x00000007000b7213 */ /* 0x000fe20000000000 */
[----:B------:R-:W-:Y:S01]  /*82c0*/  VIADD R13, R4, 0x70 ;  /* 0x00000070040d7836 */ /* 0x000fe20000000000 */
[----:B------:R-:W-:Y:S01]  /*82d0*/  ISETP.GE.AND P3, PT, R7, RZ, PT ;  /* 0x000000ff0700720c */ /* 0x000fe20003f66270 */
[----:B------:R-:W-:Y:S01]  /*82e0*/  IMAD.MOV.U32 R7, RZ, RZ, R6 ;  /* 0x000000ffff077224 */ /* 0x000fe200078e0006 */
[----:B------:R-:W-:Y:S01]  /*82f0*/  ISETP.GE.AND P4, PT, R2, RZ, PT ;  /* 0x000000ff0200720c */ /* 0x000fe20003f86270 */
[----:B------:R-:W-:-:S02]  /*8300*/  VIADD R12, R4, 0x6c ;  /* 0x0000006c040c7836 */ /* 0x000fc40000000000 */
[----:B------:R-:W-:Y:S02]  /*8310*/  @!P0 IMAD.IADD R10, R10, 0x1, -R9 ;  /* 0x000000010a0a8824 */ /* 0x000fe400078e0a09 */
[----:B0-----:R-:W-:Y:S02]  /*8320*/  IMAD.MOV.U32 R0, RZ, RZ, R5 ;  /* 0x000000ffff007224 */ /* 0x001fe400078e0005 */
[----:B------:R-:W-:Y:S01]  /*8330*/  IMAD.HI.U32 R5, R24, R11, RZ ;  /* 0x0000000b18057227 */ /* 0x000fe200078e00ff */
[----:B------:R-:W-:-:S03]  /*8340*/  ISETP.GT.U32.AND P0, PT, R9, R10, PT ;  /* 0x0000000a0900720c */ /* 0x000fc60003f04070 */
[----:B------:R-:W-:Y:S01]  /*8350*/  @!P6 IMAD.MOV R0, RZ, RZ, -R0 ;  /* 0x000000ffff00e224 */ /* 0x000fe200078e0a00 */
[----:B------:R-:W-:Y:S01]  /*8360*/  ISETP.GT.U32.AND P6, PT, R9, R8, PT ;  /* 0x000000080900720c */ /* 0x000fe20003fc4070 */
[----:B------:R-:W-:-:S03]  /*8370*/  IMAD.HI.U32 R2, R24, R7, RZ ;  /* 0x0000000718027227 */ /* 0x000fc600078e00ff */
[----:B------:R0:W-:Y:S01]  /*8380*/  STL [R1+0xbc], R0 ;  /* 0x0000bc0001007387 */ /* 0x0001e20000100800 */
[----:B------:R-:W-:Y:S02]  /*8390*/  IMAD.MOV R2, RZ, RZ, -R2 ;  /* 0x000000ffff027224 */ /* 0x000fe400078e0a02 */
[----:B------:R-:W-:Y:S02]  /*83a0*/  VIADD R18, R4, 0x68 ;  /* 0x0000006804127836 */ /* 0x000fe40000000000 */
[----:B------:R-:W-:Y:S02]  /*83b0*/  IMAD R7, R9, R2, R7 ;  /* 0x0000000209077224 */ /* 0x000fe400078e0207 */
[--C-:B------:R-:W-:Y:S02]  /*83c0*/  @!P0 IMAD.IADD R10, R10, 0x1, -R9.reuse ;  /* 0x000000010a0a8824 */ /* 0x100fe400078e0a09 */
[----:B------:R-:W-:Y:S02]  /*83d0*/  @!P6 IMAD.IADD R8, R8, 0x1, -R9 ;  /* 0x000000010808e824 */ /* 0x000fe400078e0a09 */
[----:B0-----:R-:W-:-:S02]  /*83e0*/  IMAD.MOV.U32 R0, RZ, RZ, R3 ;  /* 0x000000ffff007224 */ /* 0x001fc400078e0003 */
[----:B------:R-:W-:Y:S02]  /*83f0*/  IMAD.MOV R3, RZ, RZ, -R5 ;  /* 0x000000ffff037224 */ /* 0x000fe400078e0a05 */
[----:B------:R-:W-:Y:S02]  /*8400*/  IMAD.MOV.U32 R6, RZ, RZ, R8 ;  /* 0x000000ffff067224 */ /* 0x000fe400078e0008 */
[C---:B------:R-:W-:Y:S02]  /*8410*/  IMAD R11, R9.reuse, R3, R11 ;  /* 0x00000003090b7224 */ /* 0x040fe400078e020b */
[----:B------:R-:W-:Y:S01]  /*8420*/  @!P5 IMAD.MOV R6, RZ, RZ, -R6 ;  /* 0x000000ffff06d224 */ /* 0x000fe200078e0a06 */
[C---:B------:R-:W-:Y:S01]  /*8430*/  ISETP.GT.U32.AND P5, PT, R9.reuse, R7, PT ;  /* 0x000000070900720c */ /* 0x040fe20003fa4070 */
[----:B------:R-:W-:Y:S01]  /*8440*/  @!P1 IMAD.MOV R0, RZ, RZ, -R0 ;  /* 0x000000ffff009224 */ /* 0x000fe200078e0a00 */
[----:B------:R-:W-:Y:S01]  /*8450*/  ISETP.GT.U32.AND P6, PT, R9, R11, PT ;  /* 0x0000000b0900720c */ /* 0x000fe20003fc4070 */
[C---:B------:R-:W-:Y:S01]  /*8460*/  VIADD R2, R4.reuse, 0x6e ;  /* 0x0000006e04027836 */ /* 0x040fe20000000000 */
[----:B------:R-:W-:Y:S01]  /*8470*/  ISETP.GE.AND P1, PT, R13, RZ, PT ;  /* 0x000000ff0d00720c */ /* 0x000fe20003f26270 */
[----:B------:R-:W-:Y:S01]  /*8480*/  VIADD R3, R4, 0x6a ;  /* 0x0000006a04037836 */ /* 0x000fe20000000000 */
[----:B------:R-:W-:Y:S01]  /*8490*/  IABS R13, R13 ;  /* 0x0000000d000d7213 */ /* 0x000fe20000000000 */
[----:B------:R0:W-:Y:S01]  /*84a0*/  STL [R1+0xe8], R0 ;  /* 0x0000e80001007387 */ /* 0x0001e20000100800 */
[----:B------:R-:W-:Y:S01]  /*84b0*/  ISETP.GE.AND P0, PT, R2, RZ, PT ;  /* 0x000000ff0200720c */ /* 0x000fe20003f06270 */
[----:B------:R-:W-:Y:S01]  /*84c0*/  VIADD R15, R4, 0x66 ;  /* 0x00000066040f7836 */ /* 0x000fe20000000000 */
[----:B------:R-:W-:Y:S01]  /*84d0*/  IABS R2, R2 ;  /* 0x0000000200027213 */ /* 0x000fe20000000000 */
[----:B------:R-:W-:Y:S01]  /*84e0*/  IMAD.HI.U32 R5, R24, R13, RZ ;  /* 0x0000000d18057227 */ /* 0x000fe200078e00ff */
[----:B------:R1:W-:Y:S03]  /*84f0*/  STL [R1+0xec], R6 ;  /* 0x0000ec0601007387 */ /* 0x0003e60000100800 */
[----:B------:R-:W-:-:S02]  /*8500*/  @!P6 IMAD.IADD R11, R11, 0x1, -R9 ;  /* 0x000000010b0be824 */ /* 0x000fc400078e0a09 */
[----:B0-----:R-:W-:Y:S01]  /*8510*/  IMAD.MOV.U32 R0, RZ, RZ, R10 ;  /* 0x000000ffff007224 */ /* 0x001fe200078e000a */
[----:B------:R-:W-:Y:S01]  /*8520*/  IABS R10, R3 ;  /* 0x00000003000a7213 */ /* 0x000fe20000000000 */
[----:B------:R-:W-:Y:S01]  /*8530*/  @!P5 IMAD.IADD R7, R7, 0x1, -R9 ;  /* 0x000000010707d824 */ /* 0x000fe200078e0a09 */
[C---:B------:R-:W-:Y:S01]  /*8540*/  ISETP.GT.U32.AND P6, PT, R9.reuse, R11, PT ;  /* 0x0000000b0900720c */ /* 0x040fe20003fc4070 */
[----:B------:R-:W-:Y:S01]  /*8550*/  @!P2 IMAD.MOV R0, RZ, RZ, -R0 ;  /* 0x000000ffff00a224 */ /* 0x000fe200078e0a00 */
[----:B------:R-:W-:Y:S01]  /*8560*/  ISETP.GE.AND P2, PT, R12, RZ, PT ;  /* 0x000000ff0c00720c */ /* 0x000fe20003f46270 */
[----:B------:R-:W-:Y:S01]  /*8570*/  IMAD.MOV R5, RZ, RZ, -R5 ;  /* 0x000000ffff057224 */ /* 0x000fe200078e0a05 */
[----:B------:R-:W-:Y:S01]  /*8580*/  IABS R12, R12 ;  /* 0x0000000c000c7213 */ /* 0x000fe20000000000 */
[----:B------:R-:W-:Y:S01]  /*8590*/  IMAD.MOV.U32 R8, RZ, RZ, R2 ;  /* 0x000000ffff087224 */ /* 0x000fe200078e0002 */
[C---:B------:R-:W-:Y:S01]  /*85a0*/  ISETP.GT.U32.AND P5, PT, R9.reuse, R7, PT ;  /* 0x000000070900720c */ /* 0x040fe20003fa4070 */
[----:B------:R-:W-:Y:S01]  /*85b0*/  IMAD R13, R9, R5, R13 ;  /* 0x00000005090d7224 */ /* 0x000fe200078e020d */
[----:B------:R0:W-:Y:S01]  /*85c0*/  STL [R1+0xf8], R0 ;  /* 0x0000f80001007387 */ /* 0x0001e20000100800 */
[----:B------:R-:W-:-:S04]  /*85d0*/  IMAD.HI.U32 R5, R24, R12, RZ ;  /* 0x0000000c18057227 */ /* 0x000fc800078e00ff */
[----:B------:R-:W-:-:S04]  /*85e0*/  IMAD.HI.U32 R2, R24, R8, RZ ;  /* 0x0000000818027227 */ /* 0x000fc800078e00ff */
[----:B------:R-:W-:Y:S02]  /*85f0*/  IMAD.MOV R5, RZ, RZ, -R5 ;  /* 0x000000ffff057224 */ /* 0x000fe400078e0a05 */
[----:B------:R-:W-:Y:S01]  /*8600*/  @!P6 IMAD.IADD R11, R11, 0x1, -R9 ;  /* 0x000000010b0be824 */ /* 0x000fe200078e0a09 */
[C---:B------:R-:W-:Y:S01]  /*8610*/  ISETP.GT.U32.AND P6, PT, R9.reuse, R13, PT ;  /* 0x0000000d0900720c */ /* 0x040fe20003fc4070 */
[----:B------:R-:W-:Y:S02]  /*8620*/  IMAD.MOV R2, RZ, RZ, -R2 ;  /* 0x000000ffff027224 */ /* 0x000fe400078e0a02 */
[----:B------:R-:W-:Y:S02]  /*8630*/  IMAD R12, R9, R5, R12 ;  /* 0x00000005090c7224 */ /* 0x000fe400078e020c */
[----:B-1----:R-:W-:-:S04]  /*8640*/  IMAD.HI.U32 R6, R24, R10, RZ ;  /* 0x0000000a18067227 */ /* 0x002fc800078e00ff */
[----:B------:R-:W-:Y:S01]  /*8650*/  IMAD R8, R9, R2, R8 ;  /* 0x0000000209087224 */ /* 0x000fe200078e0208 */
[----:B------:R-:W-:Y:S01]  /*8660*/  IABS R2, R18 ;  /* 0x0000001200027213 */ /* 0x000fe20000000000 */
[----:B0-----:R-:W-:Y:S01]  /*8670*/  IMAD.MOV.U32 R0, RZ, RZ, R11 ;  /* 0x000000ffff007224 */ /* 0x001fe200078e000b */
[----:B------:R-:W-:Y:S01]  /*8680*/  IABS R11, R15 ;  /* 0x0000000f000b7213 */ /* 0x000fe20000000000 */
[----:B------:R-:W-:Y:S01]  /*8690*/  @!P5 IMAD.IADD R7, R7, 0x1, -R9 ;  /* 0x000000010707d824 */ /* 0x000fe200078e0a09 */
[C---:B------:R-:W-:Y:S01]  /*86a0*/  ISETP.GT.U32.AND P5, PT, R9.reuse, R12, PT ;  /* 0x0000000c0900720c */ /* 0x040fe20003fa4070 */
[----:B------:R-:W-:Y:S02]  /*86b0*/  IMAD.MOV R6, RZ, RZ, -R6 ;  /* 0x000000ffff067224 */ /* 0x000fe400078e0a06 */
[----:B------:R-:W-:Y:S01]  /*86c0*/  @!P3 IMAD.MOV R0, RZ, RZ, -R0 ;  /* 0x000000ffff00b224 */ /* 0x000fe200078e0a00 */
[C---:B------:R-:W-:Y:S01]  /*86d0*/  ISETP.GT.U32.AND P3, PT, R9.reuse, R8, PT ;  /* 0x000000080900720c */ /* 0x040fe20003f64070 */
[----:B------:R-:W-:-:S02]  /*86e0*/  IMAD R10, R9, R6, R10 ;  /* 0x00000006090a7224 */ /* 0x000fc400078e020a */
[----:B------:R-:W-:Y:S01]  /*86f0*/  @!P6 IMAD.IADD R13, R13, 0x1, -R9 ;  /* 0x000000010d0de824 */ /* 0x000fe200078e0a09 */
[----:B------:R0:W-:Y:S01]  /*8700*/  STL [R1+0xf4], R0 ;  /* 0x0000f40001007387 */ /* 0x0001e20000100800 */
[----:B------:R-:W-:Y:S01]  /*8710*/  IMAD.HI.U32 R5, R24, R2, RZ ;  /* 0x0000000218057227 */ /* 0x000fe200078e00ff */
[----:B------:R-:W-:-:S03]  /*8720*/  ISETP.GT.U32.AND P6, PT, R9, R10, PT ;  /* 0x0000000a0900720c */ /* 0x000fc60003fc4070 */
[----:B------:R-:W-:Y:S02]  /*8730*/  @!P5 IMAD.IADD R12, R12, 0x1, -R9 ;  /* 0x000000010c0cd824 */ /* 0x000fe400078e0a09 */
[----:B------:R-:W-:Y:S02]  /*8740*/  IMAD.MOV R5, RZ, RZ, -R5 ;  /* 0x000000ffff057224 */ /* 0x000fe400078e0a05 */
[----:B------:R-:W-:Y:S01]  /*8750*/  @!P3 IMAD.IADD R8, R8, 0x1, -R9 ;  /* 0x000000010808b824 */ /* 0x000fe200078e0a09 */
[C---:B------:R-:W-:Y:S01]  /*8760*/  ISETP.GT.U32.AND P3, PT, R9.reuse, R13, PT ;  /* 0x0000000d0900720c */ /* 0x040fe20003f64070 */
[----:B0-----:R-:W-:Y:S02]  /*8770*/  IMAD.MOV.U32 R0, RZ, RZ, R7 ;  /* 0x000000ffff007224 */ /* 0x001fe400078e0007 */
[----:B------:R-:W-:Y:S01]  /*8780*/  IMAD.HI.U32 R7, R24, R11, RZ ;  /* 0x0000000b18077227 */ /* 0x000fe200078e00ff */
[----:B------:R-:W-:-:S03]  /*8790*/  ISETP.GT.U32.AND P5, PT, R9, R8, PT ;  /* 0x000000080900720c */ /* 0x000fc60003fa4070 */
[----:B------:R-:W-:Y:S01]  /*87a0*/  @!P4 IMAD.MOV R0, RZ, RZ, -R0 ;  /* 0x000000ffff00c224 */ /* 0x000fe200078e0a00 */
[C---:B------:R-:W-:Y:S01]  /*87b0*/  ISETP.GT.U32.AND P4, PT, R9.reuse, R12, PT ;  /* 0x0000000c0900720c */ /* 0x040fe20003f84070 */
[----:B------:R-:W-:Y:S02]  /*87c0*/  @!P6 IMAD.IADD R10, R10, 0x1, -R9 ;  /* 0x000000010a0ae824 */ /* 0x000fe400078e0a09 */
[----:B------:R-:W-:Y:S01]  /*87d0*/  IMAD.MOV R7, RZ, RZ, -R7 ;  /* 0x000000ffff077224 */ /* 0x000fe200078e0a07 */
[----:B------:R0:W-:Y:S01]  /*87e0*/  STL [R1+0xf0], R0 ;  /* 0x0000f00001007387 */ /* 0x0001e20000100800 */
[C---:B------:R-:W-:Y:S01]  /*87f0*/  IMAD R2, R9.reuse, R5, R2 ;  /* 0x0000000509027224 */ /* 0x040fe200078e0202 */
[C---:B------:R-:W-:Y:S01]  /*8800*/  ISETP.GT.U32.AND P6, PT, R9.reuse, R10, PT ;  /* 0x0000000a0900720c */ /* 0x040fe20003fc4070 */
[----:B------:R-:W-:Y:S02]  /*8810*/  IMAD R11, R9, R7, R11 ;  /* 0x00000007090b7224 */ /* 0x000fe400078e020b */
[--C-:B------:R-:W-:Y:S01]  /*8820*/  @!P3 IMAD.IADD R13, R13, 0x1, -R9.reuse ;  /* 0x000000010d0db824 */ /* 0x100fe200078e0a09 */
[----:B------:R-:W-:Y:S01]  /*8830*/  ISETP.GT.U32.AND P3, PT, R9, R2, PT ;  /* 0x000000020900720c */ /* 0x000fe20003f64070 */
[--C-:B------:R-:W-:Y:S01]  /*8840*/  @!P5 IMAD.IADD R8, R8, 0x1, -R9.reuse ;  /* 0x000000010808d824 */ /* 0x100fe200078e0a09 */
[----:B------:R-:W-:Y:S01]  /*8850*/  ISETP.GE.AND P5, PT, R3, RZ, PT ;  /* 0x000000ff0300720c */ /* 0x000fe20003fa6270 */
[----:B------:R-:W-:Y:S01]  /*8860*/  @!P4 IMAD.IADD R12, R12, 0x1, -R9 ;  /* 0x000000010c0cc824 */ /* 0x000fe200078e0a09 */
[----:B------:R-:W-:Y:S01]  /*8870*/  ISETP.GT.U32.AND P4, PT, R9, R11, PT ;  /* 0x0000000b0900720c */ /* 0x000fe20003f84070 */
[----:B------:R-:W-:-:S02]  /*8880*/  VIADD R3, R4, 0x60 ;  /* 0x0000006004037836 */ /* 0x000fc40000000000 */
[----:B------:R-:W-:Y:S02]  /*8890*/  VIADD R6, R4, 0x64 ;  /* 0x0000006404067836 */ /* 0x000fe40000000000 */
[--C-:B------:R-:W-:Y:S01]  /*88a0*/  @!P6 IMAD.IADD R10, R10, 0x1, -R9.reuse ;  /* 0x000000010a0ae824 */ /* 0x100fe200078e0a09 */
[----:B------:R-:W-:Y:S01]  /*88b0*/  ISETP.GE.AND P6, PT, R18, RZ, PT ;  /* 0x000000ff1200720c */ /* 0x000fe20003fc6270 */
[----:B0-----:R-:W-:Y:S01]  /*88c0*/  IMAD.MOV.U32 R0, RZ, RZ, R8 ;  /* 0x000000ffff007224 */ /* 0x001fe200078e0008 */
[----:B------:R-:W-:Y:S01]  /*88d0*/  IABS R18, R3 ;  /* 0x0000000300127213 */ /* 0x000fe20000000000 */
[--C-:B------:R-:W-:Y:S01]  /*88e0*/  @!P3 IMAD.IADD R2, R2, 0x1, -R9.reuse ;  /* 0x000000010202b824 */ /* 0x100fe200078e0a09 */
[----:B------:R-:W-:Y:S01]  /*88f0*/  IABS R17, R6 ;  /* 0x0000000600117213 */ /* 0x000fe20000000000 */
[----:B------:R-:W-:Y:S01]  /*8900*/  VIADD R5, R4, 0x62 ;  /* 0x0000006204057836 */ /* 0x000fe20000000000 */
[----:B------:R-:W-:Y:S01]  /*8910*/  ISETP.GE.AND P3, PT, R15, RZ, PT ;  /* 0x000000ff0f00720c */ /* 0x000fe20003f66270 */
[----:B------:R-:W-:-:S02]  /*8920*/  @!P4 IMAD.IADD R11, R11, 0x1, -R9 ;  /* 0x000000010b0bc824 */ /* 0x000fc400078e0a09 */
[----:B------:R-:W-:Y:S01]  /*8930*/  IMAD.MOV.U32 R15, RZ, RZ, R18 ;  /* 0x000000ffff0f7224 */ /* 0x000fe200078e0012 */
[----:B------:R-:W-:Y:S01]  /*8940*/  IABS R16, R5 ;  /* 0x0000000500107213 */ /* 0x000fe20000000000 */
[----:B------:R-:W-:Y:S01]  /*8950*/  @!P0 IMAD.MOV R0, RZ, RZ, -R0 ;  /* 0x000000ffff008224 */ /* 0x000fe200078e0a00 */
[----:B------:R-:W-:Y:S01]  /*8960*/  ISETP.GT.U32.AND P0, PT, R9, R11, PT ;  /* 0x0000000b0900720c */ /* 0x000fe20003f04070 */
[----:B------:R-:W-:-:S04]  /*8970*/  IMAD.HI.U32 R14, R24, R17, RZ ;  /* 0x00000011180e7227 */ /* 0x000fc800078e00ff */
[----:B------:R-:W-:Y:S02]  /*8980*/  IMAD.MOV.U32 R19, RZ, RZ, R13 ;  /* 0x000000ffff137224 */ /* 0x000fe400078e000d */
[----:B------:R-:W-:-:S04]  /*8990*/  IMAD.HI.U32 R13, R24, R15, RZ ;  /* 0x0000000f180d7227 */ /* 0x000fc800078e00ff */
[----:B------:R-:W-:Y:S02]  /*89a0*/  IMAD.MOV R14, RZ, RZ, -R14 ;  /* 0x000000ffff0e7224 */ /* 0x000fe400078e0a0e */
[----:B------:R-:W-:Y:S02]  /*89b0*/  IMAD.MOV R8, RZ, RZ, -R13 ;  /* 0x000000ffff087224 */ /* 0x000fe400078e0a0d */
[----:B------:R-:W-:Y:S01]  /*89c0*/  @!P1 IMAD.MOV R19, RZ, RZ, -R19 ;  /* 0x000000ffff139224 */ /* 0x000fe200078e0a13 */
[C---:B------:R-:W-:Y:S01]  /*89d0*/  ISETP.GT.U32.AND P1, PT, R9.reuse, R2, PT ;  /* 0x000000020900720c */ /* 0x040fe20003f24070 */
[C---:B------:R-:W-:Y:S02]  /*89e0*/  IMAD R17, R9.reuse, R14, R17 ;  /* 0x0000000e09117224 */ /* 0x040fe400078e0211 */
[----:B------:R-:W-:Y:S01]  /*89f0*/  IMAD.HI.U32 R7, R24, R16, RZ ;  /* 0x0000001018077227 */ /* 0x000fe200078e00ff */
[----:B------:R-:W-:Y:S02]  /*8a00*/  STL [R1+0x7c], R19 ;  /* 0x00007c1301007387 */ /* 0x000fe40000100800 */
[C---:B------:R-:W-:Y:S01]  /*8a10*/  ISETP.GT.U32.AND P4, PT, R9.reuse, R17, PT ;  /* 0x000000110900720c */ /* 0x040fe20003f84070 */
[----:B------:R-:W-:Y:S01]  /*8a20*/  IMAD R15, R9, R8, R15 ;  /* 0x00000008090f7224 */ /* 0x000fe200078e020f */
[----:B------:R0:W-:Y:S01]  /*8a30*/  STL [R1+0xc4], R0 ;  /* 0x0000c40001007387 */ /* 0x0001e20000100800 */
[----:B------:R-:W-:-:S02]  /*8a40*/  IMAD.MOV R7, RZ, RZ, -R7 ;  /* 0x000000ffff077224 */ /* 0x000fc400078e0a07 */
[--C-:B------:R-:W-:Y:S01]  /*8a50*/  @!P0 IMAD.IADD R11, R11, 0x1, -R9.reuse ;  /* 0x000000010b0b8824 */ /* 0x100fe200078e0a09 */
[C---:B------:R-:W-:Y:S01]  /*8a60*/  ISETP.GT.U32.AND P0, PT, R9.reuse, R15, PT ;  /* 0x0000000f0900720c */ /* 0x040fe20003f04070 */
[----:B------:R-:W-:Y:S02]  /*8a70*/  IMAD R16, R9, R7, R16 ;  /* 0x0000000709107224 */ /* 0x000fe400078e0210 */
[--C-:B------:R-:W-:Y:S01]  /*8a80*/  @!P1 IMAD.IADD R2, R2, 0x1, -R9.reuse ;  /* 0x0000000102029824 */ /* 0x100fe200078e0a09 */
[----:B------:R-:W-:Y:S01]  /*8a90*/  ISETP.GE.AND P1, PT, R5, RZ, PT ;  /* 0x000000ff0500720c */ /* 0x000fe20003f26270 */
[----:B------:R-:W-:Y:S02]  /*8aa0*/  VIADD R5, R4, 0x5c ;  /* 0x0000005c04057836 */ /* 0x000fe40000000000 */
[----:B0-----:R-:W-:Y:S02]  /*8ab0*/  IMAD.MOV.U32 R0, RZ, RZ, R10 ;  /* 0x000000ffff007224 */ /* 0x001fe400078e000a */
[----:B------:R-:W-:Y:S01]  /*8ac0*/  @!P2 IMAD.MOV R12, RZ, RZ, -R12 ;  /* 0x000000ffff0ca224 */ /* 0x000fe200078e0a0c */
[----:B------:R-:W-:Y:S01]  /*8ad0*/  ISETP.GE.AND P2, PT, R6, RZ, PT ;  /* 0x000000ff0600720c */ /* 0x000fe20003f46270 */
[----:B------:R-:W-:Y:S01]  /*8ae0*/  @!P5 IMAD.MOV R0, RZ, RZ, -R0 ;  /* 0x000000ffff00d224 */ /* 0x000fe200078e0a00 */
[----:B------:R-:W-:Y:S01]  /*8af0*/  ISETP.GT.U32.AND P5, PT, R9, R16, PT ;  /* 0x000000100900720c */ /* 0x000fe20003fa4070 */
[--C-:B------:R-:W-:Y:S01]  /*8b00*/  @!P4 IMAD.IADD R17, R17, 0x1, -R9.reuse ;  /* 0x000000011111c824 */ /* 0x100fe200078e0a09 */
[----:B------:R-:W-:Y:S01]  /*8b10*/  ISETP.GE.AND P4, PT, R3, RZ, PT ;  /* 0x000000ff0300720c */ /* 0x000fe20003f86270 */
[----:B------:R-:W-:Y:S01]  /*8b20*/  @!P0 IMAD.IADD R15, R15, 0x1, -R9 ;  /* 0x000000010f0f8824 */ /* 0x000fe200078e0a09 */
[----:B------:R-:W-:Y:S01]  /*8b30*/  IABS R3, R5 ;  /* 0x0000000500037213 */ /* 0x000fe20000000000 */
[C---:B------:R-:W-:Y:S01]  /*8b40*/  VIADD R7, R4.reuse, 0x5e ;  /* 0x0000005e04077836 */ /* 0x040fe20000000000 */
[----:B------:R0:W-:Y:S01]  /*8b50*/  STL [R1+0xcc], R12 ;  /* 0x0000cc0c01007387 */ /* 0x0001e20000100800 */
[----:B------:R-:W-:Y:S01]  /*8b60*/  VIADD R6, R4, 0x5a ;  /* 0x0000005a04067836 */ /* 0x000fe20000000000 */
[----:B------:R-:W-:Y:S01]  /*8b70*/  ISETP.GT.U32.AND P0, PT, R9, R15, PT ;  /* 0x0000000f0900720c */ /* 0x000fe20003f04070 */
[----:B------:R-:W-:Y:S01]  /*8b80*/  IMAD.MOV.U32 R19, RZ, RZ, R11 ;  /* 0x000000ffff137224 */ /* 0x000fe200078e000b */
[----:B------:R1:W-:Y:S01]  /*8b90*/  STL [R1+0xd4], R0 ;  /* 0x0000d40001007387 */ /* 0x0003e20000100800 */
[----:B------:R-:W-:-:S02]  /*8ba0*/  IABS R10, R7 ;  /* 0x00000007000a7213 */ /* 0x000fc40000000000 */
[----:B------:R-:W-:Y:S01]  /*8bb0*/  @!P5 IMAD.IADD R16, R16, 0x1, -R9 ;  /* 0x000000011010d824 */ /* 0x000fe200078e0a09 */
[----:B------:R-:W-:Y:S01]  /*8bc0*/  IABS R14, R6 ;  /* 0x00000006000e7213 */ /* 0x000fe20000000000 */
[----:B------:R-:W-:Y:S02]  /*8bd0*/  @!P3 IMAD.MOV R19, RZ, RZ, -R19 ;  /* 0x000000ffff13b224 */ /* 0x000fe400078e0a13 */
[----:B0-----:R-:W-:Y:S01]  /*8be0*/  IMAD.HI.U32 R12, R24, R3, RZ ;  /* 0x00000003180c7227 */ /* 0x001fe200078e00ff */
[----:B------:R-:W-:-:S03]  /*8bf0*/  ISETP.GT.U32.AND P5, PT, R9, R16, PT ;  /* 0x000000100900720c */ /* 0x000fc60003fa4070 */
[----:B-1----:R-:W-:Y:S02]  /*8c00*/  IMAD.MOV.U32 R0, RZ, RZ, R2 ;  /* 0x000000ffff007224 */ /* 0x002fe400078e0002 */
[----:B------:R-:W-:Y:S02]  /*8c10*/  IMAD.MOV R12, RZ, RZ, -R12 ;  /* 0x000000ffff0c7224 */ /* 0x000fe400078e0a0c */
[----:B------:R-:W-:Y:S01]  /*8c20*/  @!P6 IMAD.MOV R0, RZ, RZ, -R0 ;  /* 0x000000ffff00e224 */ /* 0x000fe200078e0a00 */
[----:B------:R-:W-:Y:S01]  /*8c30*/  ISETP.GT.U32.AND P6, PT, R9, R17, PT ;  /* 0x000000110900720c */ /* 0x000fe20003fc4070 */
[----:B------:R-:W-:-:S03]  /*8c40*/  IMAD.HI.U32 R8, R24, R10, RZ ;  /* 0x0000000a18087227 */ /* 0x000fc600078e00ff */
[----:B------:R0:W-:Y:S01]  /*8c50*/  STL [R1+0xd8], R0 ;  /* 0x0000d80001007387 */ /* 0x0001e20000100800 */
[----:B------:R-:W-:Y:S02]  /*8c60*/  IMAD R3, R9, R12, R3 ;  /* 0x0000000c09037224 */ /* 0x000fe400078e0203 */
[----:B------:R-:W-:Y:S01]  /*8c70*/  IMAD.MOV R8, RZ, RZ, -R8 ;  /* 0x000000ffff087224 */ /* 0x000fe200078e0a08 */
[----:B------:R-:W-:Y:S01]  /*8c80*/  STL [R1+0x74], R19 ;  /* 0x0000741301007387 */ /* 0x000fe20000100800 */
[--C-:B------:R-:W-:Y:S01]  /*8c90*/  @!P0 IMAD.IADD R15, R15, 0x1, -R9.reuse ;  /* 0x000000010f0f8824 */ /* 0x100fe200078e0a09 */
[C---:B------:R-:W-:Y:S01]  /*8ca0*/  ISETP.GT.U32.AND P0, PT, R9.reuse, R3, PT ;  /* 0x000000030900720c */ /* 0x040fe20003f04070 */
[----:B------:R-:W-:Y:S02]  /*8cb0*/  IMAD R10, R9, R8, R10 ;  /* 0x00000008090a7224 */ /* 0x000fe400078e020a */
[--C-:B------:R-:W-:Y:S02]  /*8cc0*/  @!P6 IMAD.IADD R17, R17, 0x1, -R9.reuse ;  /* 0x000000011111e824 */ /* 0x100fe400078e0a09 */
[----:B------:R-:W-:Y:S01]  /*8cd0*/  @!P5 IMAD.IADD R16, R16, 0x1, -R9 ;  /* 0x000000011010d824 */ /* 0x000fe200078e0a09 */
[----:B------:R-:W-:Y:S01]  /*8ce0*/  ISETP.GT.U32.AND P6, PT, R9, R10, PT ;  /* 0x0000000a0900720c */ /* 0x000fe20003fc4070 */
[----:B0-----:R-:W-:Y:S01]  /*8cf0*/  IMAD.MOV.U32 R0, RZ, RZ, R17 ;  /* 0x000000ffff007224 */ /* 0x001fe200078e0011 */
[----:B------:R-:W-:Y:S01]  /*8d00*/  ISETP.GE.AND P5, PT, R7, RZ, PT ;  /* 0x000000ff0700720c */ /* 0x000fe20003fa6270 */
[----:B------:R-:W-:-:S02]  /*8d10*/  VIADD R7, R4, 0x56 ;  /* 0x0000005604077836 */ /* 0x000fc40000000000 */
[----:B------:R-:W-:Y:S02]  /*8d20*/  VIADD R2, R4, 0x58 ;  /* 0x0000005804027836 */ /* 0x000fe40000000000 */
[--C-:B------:R-:W-:Y:S01]  /*8d30*/  @!P0 IMAD.IADD R3, R3, 0x1, -R9.reuse ;  /* 0x0000000103038824 */ /* 0x100fe200078e0a09 */
[----:B------:R-:W-:Y:S01]  /*8d40*/  IABS R13, R7 ;  /* 0x00000007000d7213 */ /* 0x000fe20000000000 */
[----:B------:R-:W-:Y:S01]  /*8d50*/  IMAD.HI.U32 R18, R24, R14, RZ ;  /* 0x0000000e18127227 */ /* 0x000fe200078e00ff */
[----:B------:R-:W-:Y:S02]  /*8d60*/  IABS R8, R2 ;  /* 0x0000000200087213 */ /* 0x000fe40000000000 */
[----:B------:R-:W-:Y:S01]  /*8d70*/  ISETP.GT.U32.AND P3, PT, R9, R3, PT ;  /* 0x000000030900720c */ /* 0x000fe20003f64070 */
[----:B------:R-:W-:Y:S01]  /*8d80*/  @!P6 IMAD.IADD R10, R10, 0x1, -R9 ;  /* 0x000000010a0ae824 */ /* 0x000fe200078e0a09 */
[----:B------:R-:W-:Y:S01]  /*8d90*/  ISETP.GE.AND P6, PT, R5, RZ, PT ;  /* 0x000000ff0500720c */ /* 0x000fe20003fc6270 */
[----:B------:R-:W-:-:S03]  /*8da0*/  IMAD.HI.U32 R11, R24, R13, RZ ;  /* 0x0000000d180b7227 */ /* 0x000fc600078e00ff */
[C---:B------:R-:W-:Y:S01]  /*8db0*/  ISETP.GT.U32.AND P0, PT, R9.reuse, R10, PT ;  /* 0x0000000a0900720c */ /* 0x040fe20003f04070 */
[----:B------:R-:W-:Y:S02]  /*8dc0*/  IMAD.MOV R11, RZ, RZ, -R11 ;  /* 0x000000ffff0b7224 */ /* 0x000fe400078e0a0b */
[----:B------:R-:W-:Y:S02]  /*8dd0*/  @!P2 IMAD.MOV R0, RZ, RZ, -R0 ;  /* 0x000000ffff00a224 */ /* 0x000fe400078e0a00 */
[----:B------:R-:W-:Y:S02]  /*8de0*/  IMAD.MOV R18, RZ, RZ, -R18 ;  /* 0x000000ffff127224 */ /* 0x000fe400078e0a12 */
[C---:B------:R-:W-:Y:S01]  /*8df0*/  IMAD R13, R9.reuse, R11, R13 ;  /* 0x0000000b090d7224 */ /* 0x040fe200078e020d */
[----:B------:R0:W-:Y:S01]  /*8e00*/  STL [R1+0x6c], R0 ;  /* 0x00006c0001007387 */ /* 0x0001e20000100800 */
[----:B------:R-:W-:Y:S02]  /*8e10*/  IMAD R14, R9, R18, R14 ;  /* 0x00000012090e7224 */ /* 0x000fe400078e020e */
[----:B------:R-:W-:Y:S01]  /*8e20*/  @!P3 IMAD.IADD R3, R3, 0x1, -R9 ;  /* 0x000000010303b824 */ /* 0x000fe200078e0a09 */
[C---:B------:R-:W-:Y:S01]  /*8e30*/  ISETP.GT.U32.AND P3, PT, R9.reuse, R13, PT ;  /* 0x0000000d0900720c */ /* 0x040fe20003f64070 */
[----:B------:R-:W-:Y:S01]  /*8e40*/  IMAD.HI.U32 R12, R24, R8, RZ ;  /* 0x00000008180c7227 */ /* 0x000fe200078e00ff */
[----:B------:R-:W-:-:S03]  /*8e50*/  ISETP.GT.U32.AND P2, PT, R9, R14, PT ;  /* 0x0000000e0900720c */ /* 0x000fc60003f44070 */
[----:B------:R-:W-:Y:S01]  /*8e60*/  @!P1 IMAD.MOV R16, RZ, RZ, -R16 ;  /* 0x000000ffff109224 */ /* 0x000fe200078e0a10 */
[----:B------:R-:W-:Y:S01]  /*8e70*/  ISETP.GE.AND P1, PT, R6, RZ, PT ;  /* 0x000000ff0600720c */ /* 0x000fe20003f26270 */
[----:B0-----:R-:W-:Y:S02]  /*8e80*/  IMAD.MOV.U32 R0, RZ, RZ, R15 ;  /* 0x000000ffff007224 */ /* 0x001fe400078e000f */
[----:B------:R-:W-:Y:S01]  /*8e90*/  @!P0 IMAD.IADD R10, R10, 0x1, -R9 ;  /* 0x000000010a0a8824 */ /* 0x000fe200078e0a09 */
[----:B------:R-:W-:Y:S01]  /*8ea0*/  STL [R1+0x64], R16 ;  /* 0x0000641001007387 */ /* 0x000fe20000100800 */
[----:B------:R-:W-:Y:S01]  /*8eb0*/  @!P4 IMAD.MOV R0, RZ, RZ, -R0 ;  /* 0x000000ffff00c224 */ /* 0x000fe200078e0a00 */
[----:B------:R-:W-:Y:S01]  /*8ec0*/  ISETP.GE.AND P0, PT, R2, RZ, PT ;  /* 0x000000ff0200720c */ /* 0x000fe20003f06270 */
[----:B------:R-:W-:Y:S02]  /*8ed0*/  IMAD.MOV R12, RZ, RZ, -R12 ;  /* 0x000000ffff0c7224 */ /* 0x000fe400078e0a0c */
[----:B------:R-:W-:Y:S01]  /*8ee0*/  VIADD R2, R4, 0x52 ;  /* 0x0000005204027836 */ /* 0x000fe20000000000 */
[----:B------:R0:W-:Y:S01]  /*8ef0*/  STL [R1+0xa8], R0 ;  /* 0x0000a80001007387 */ /* 0x0001e20000100800 */
[----:B------:R-:W-:-:S02]  /*8f00*/  IMAD R8, R9, R12, R8 ;  /* 0x0000000c09087224 */ /* 0x000fc400078e0208 */
[--C-:B------:R-:W-:Y:S01]  /*8f10*/  @!P3 IMAD.IADD R13, R13, 0x1, -R9.reuse ;  /* 0x000000010d0db824 */ /* 0x100fe200078e0a09 */
[----:B------:R-:W-:Y:S01]  /*8f20*/  IABS R11, R2 ;  /* 0x00000002000b7213 */ /* 0x000fe20000000000 */
[----:B------:R-:W-:Y:S01]  /*8f30*/  VIADD R5, R4, 0x54 ;  /* 0x0000005404057836 */ /* 0x000fe20000000000 */
[C---:B------:R-:W-:Y:S01]  /*8f40*/  ISETP.GT.U32.AND P4, PT, R9.reuse, R8, PT ;  /* 0x000000080900720c */ /* 0x040fe20003f84070 */
[----:B------:R-:W-:Y:S01]  /*8f50*/  @!P2 IMAD.IADD R14, R14, 0x1, -R9 ;  /* 0x000000010e0ea824 */ /* 0x000fe200078e0a09 */
[----:B------:R-:W-:Y:S01]  /*8f60*/  ISETP.GT.U32.AND P3, PT, R9, R13, PT ;  /* 0x0000000d0900720c */ /* 0x000fe20003f64070 */
[----:B0-----:R-:W-:Y:S01]  /*8f70*/  IMAD.MOV.U32 R0, RZ, RZ, R10 ;  /* 0x000000ffff007224 */ /* 0x001fe200078e000a */
[----:B------:R-:W-:Y:S02]  /*8f80*/  IABS R12, R5 ;  /* 0x00000005000c7213 */ /* 0x000fe40000000000 */
[----:B------:R-:W-:Y:S01]  /*8f90*/  ISETP.GE.AND P2, PT, R7, RZ, PT ;  /* 0x000000ff0700720c */ /* 0x000fe20003f46270 */
[----:B------:R-:W-:Y:S01]  /*8fa0*/  @!P5 IMAD.MOV R0, RZ, RZ, -R0 ;  /* 0x000000ffff00d224 */ /* 0x000fe200078e0a00 */
[----:B------:R-:W-:Y:S01]  /*8fb0*/  ISETP.GT.U32.AND P5, PT, R9, R14, PT ;  /* 0x0000000e0900720c */ /* 0x000fe20003fa4070 */
[----:B------:R-:W-:-:S03]  /*8fc0*/  IMAD.HI.U32 R6, R24, R12, RZ ;  /* 0x0000000c18067227 */ /* 0x000fc600078e00ff */
[----:B------:R0:W-:Y:S01]  /*8fd0*/  STL [R1+0xac], R0 ;  /* 0x0000ac0001007387 */ /* 0x0001e20000100800 */
[--C-:B------:R-:W-:Y:S02]  /*8fe0*/  @!P4 IMAD.IADD R8, R8, 0x1, -R9.reuse ;  /* 0x000000010808c824 */ /* 0x100fe400078e0a09 */
[----:B------:R-:W-:Y:S02]  /*8ff0*/  IMAD.MOV R6, RZ, RZ, -R6 ;  /* 0x000000ffff067224 */ /* 0x000fe400078e0a06 */
[----:B------:R-:W-:Y:S01]  /*9000*/  VIADD R7, R4, 0x50 ;  /* 0x0000005004077836 */ /* 0x000fe20000000000 */
[----:B------:R-:W-:Y:S01]  /*9010*/  ISETP.GT.U32.AND P4, PT, R9, R8, PT ;  /* 0x000000080900720c */ /* 0x000fe20003f84070 */
[----:B------:R-:W-:Y:S02]  /*9020*/  @!P3 IMAD.IADD R13, R13, 0x1, -R9 ;  /* 0x000000010d0db824 */ /* 0x000fe400078e0a09 */
[----:B------:R-:W-:Y:S01]  /*9030*/  IMAD R12, R9, R6, R12 ;  /* 0x00000006090c7224 */ /* 0x000fe200078e020c */
[----:B------:R-:W-:Y:S01]  /*9040*/  IABS R10, R7 ;  /* 0x00000007000a7213 */ /* 0x000fe20000000000 */
[----:B0-----:R-:W-:-:S02]  /*9050*/  IMAD.MOV.U32 R0, RZ, RZ, R3 ;  /* 0x000000ffff007224 */ /* 0x001fc400078e0003 */
[----:B------:R-:W-:-:S04]  /*9060*/  IMAD.HI.U32 R3, R24, R11, RZ ;  /* 0x0000000b18037227 */ /* 0x000fc800078e00ff */
[----:B------:R-:W-:Y:S02]  /*9070*/  IMAD.MOV R3, RZ, RZ, -R3 ;  /* 0x000000ffff037224 */ /* 0x000fe400078e0a03 */
[----:B------:R-:W-:Y:S01]  /*9080*/  @!P6 IMAD.MOV R0, RZ, RZ, -R0 ;  /* 0x000000ffff00e224 */ /* 0x000fe200078e0a00 */
[----:B------:R-:W-:Y:S01]  /*9090*/  ISETP.GE.AND P6, PT, R5, RZ, PT ;  /* 0x000000ff0500720c */ /* 0x000fe20003fc6270 */
[C---:B------:R-:W-:Y:S02]  /*90a0*/  IMAD R11, R9.reuse, R3, R11 ;  /* 0x00000003090b7224 */ /* 0x040fe400078e020b */
[----:B------:R-:W-:Y:S01]  /*90b0*/  @!P5 IMAD.IADD R14, R14, 0x1, -R9 ;  /* 0x000000010e0ed824 */ /* 0x000fe200078e0a09 */
[----:B------:R0:W-:Y:S01]  /*90c0*/  STL [R1+0xb4], R0 ;  /* 0x0000b40001007387 */ /* 0x0001e20000100800 */
[C---:B------:R-:W-:Y:S01]  /*90d0*/  ISETP.GT.U32.AND P5, PT, R9.reuse, R12, PT ;  /* 0x0000000c0900720c */ /* 0x040fe20003fa4070 */
[----:B------:R-:W-:Y:S01]  /*90e0*/  VIADD R5, R4, 0x4e ;  /* 0x0000004e04057836 */ /* 0x000fe20000000000 */
[----:B------:R-:W-:Y:S01]  /*90f0*/  ISETP.GT.U32.AND P3, PT, R9, R11, PT ;  /* 0x0000000b0900720c */ /* 0x000fe20003f64070 */
[----:B------:R-:W-:-:S03]  /*9100*/  IMAD.HI.U32 R15, R24, R10, RZ ;  /* 0x0000000a180f7227 */ /* 0x000fc600078e00ff */
[----:B------:R-:W-:Y:S01]  /*9110*/  IABS R3, R5 ;  /* 0x0000000500037213 */ /* 0x000fe20000000000 */
[----:B------:R-:W-:Y:S01]  /*9120*/  @!P4 IMAD.IADD R8, R8, 0x1, -R9 ;  /* 0x000000010808c824 */ /* 0x000fe200078e0a09 */
[----:B------:R-:W-:Y:S01]  /*9130*/  ISETP.GE.AND P4, PT, R2, RZ, PT ;  /* 0x000000ff0200720c */ /* 0x000fe20003f86270 */
[----:B0-----:R-:W-:Y:S02]  /*9140*/  IMAD.MOV.U32 R0, RZ, RZ, R14 ;  /* 0x000000ffff007224 */ /* 0x001fe400078e000e */
[----:B------:R-:W-:Y:S02]  /*9150*/  IMAD.MOV R15, RZ, RZ, -R15 ;  /* 0x000000ffff0f7224 */ /* 0x000fe400078e0a0f */
[----:B------:R-:W-:Y:S01]  /*9160*/  @!P1 IMAD.MOV R0, RZ, RZ, -R0 ;  /* 0x000000ffff009224 */ /* 0x000fe200078e0a00 */
[----:B------:R-:W-:Y:S01]  /*9170*/  ISETP.GE.AND P1, PT, R7, RZ, PT ;  /* 0x000000ff0700720c */ /* 0x000fe20003f26270 */
[--C-:B------:R-:W-:Y:S02]  /*9180*/  @!P3 IMAD.IADD R11, R11, 0x1, -R9.reuse ;  /* 0x000000010b0bb824 */ /* 0x100fe400078e0a09 */
[C---:B------:R-:W-:Y:S01]  /*9190*/  IMAD R10, R9.reuse, R15, R10 ;  /* 0x0000000f090a7224 */ /* 0x040fe200078e020a */
[----:B------:R0:W-:Y:S01]  /*91a0*/  STL [R1+0xb0], R0 ;  /* 0x0000b00001007387 */ /* 0x0001e20000100800 */
[----:B------:R-:W-:Y:S01]  /*91b0*/  IMAD.MOV.U32 R14, RZ, RZ, R8 ;  /* 0x000000ffff0e7224 */ /* 0x000fe200078e0008 */
[----:B------:R-:W-:Y:S01]  /*91c0*/  ISETP.GT.U32.AND P3, PT, R9, R11, PT ;  /* 0x0000000b0900720c */ /* 0x000fe20003f64070 */
[----:B------:R-:W-:-:S02]  /*91d0*/  @!P5 IMAD.IADD R12, R12, 0x1, -R9 ;  /* 0x000000010c0cd824 */ /* 0x000fc400078e0a09 */
[----:B------:R-:W-:-:S03]  /*91e0*/  IMAD.HI.U32 R7, R24, R3, RZ ;  /* 0x0000000318077227 */ /* 0x000fc600078e00ff */
[C---:B------:R-:W-:Y:S01]  /*91f0*/  ISETP.GT.U32.AND P5, PT, R9.reuse, R12, PT ;  /* 0x0000000c0900720c */ /* 0x040fe20003fa4070 */
[----:B------:R-:W-:Y:S01]  /*9200*/  @!P0 IMAD.MOV R14, RZ, RZ, -R14 ;  /* 0x000000ffff0e8224 */ /* 0x000fe200078e0a0e */
[----:B------:R-:W-:Y:S01]  /*9210*/  ISETP.GT.U32.AND P0, PT, R9, R10, PT ;  /* 0x0000000a0900720c */ /* 0x000fe20003f04070 */
[----:B0-----:R-:W-:Y:S02]  /*9220*/  IMAD.MOV.U32 R0, RZ, RZ, R13 ;  /* 0x000000ffff007224 */ /* 0x001fe400078e000d */
[----:B------:R-:W-:Y:S01]  /*9230*/  VIADD R6, R4, 0x4c ;  /* 0x0000004c04067836 */ /* 0x000fe20000000000 */
[----:B------:R-:W-:Y:S01]  /*9240*/  STL [R1+0x5c], R14 ;  /* 0x00005c0e01007387 */ /* 0x000fe20000100800 */
[----:B------:R-:W-:Y:S01]  /*9250*/  @!P2 IMAD.MOV R0, RZ, RZ, -R0 ;  /* 0x000000ffff00a224 */ /* 0x000fe200078e0a00 */
[----:B------:R-:W-:Y:S01]  /*9260*/  ISETP.GE.AND P2, PT, R5, RZ, PT ;  /* 0x000000ff0500720c */ /* 0x000fe20003f46270 */
[----:B------:R-:W-:Y:S01]  /*9270*/  IMAD.MOV R5, RZ, RZ, -R7 ;  /* 0x000000ffff057224 */ /* 0x000fe200078e0a07 */
[----:B------:R-:W-:Y:S01]  /*9280*/  IABS R2, R6 ;  /* 0x0000000600027213 */ /* 0x000fe20000000000 */
[----:B------:R-:W-:Y:S01]  /*9290*/  @!P3 IMAD.IADD R11, R11, 0x1, -R9 ;  /* 0x000000010b0bb824 */ /* 0x000fe200078e0a09 */
[----:B------:R0:W-:Y:S01]  /*92a0*/  STL [R1+0x88], R0 ;  /* 0x0000880001007387 */ /* 0x0001e20000100800 */
[----:B------:R-:W-:-:S02]  /*92b0*/  IMAD R3, R9, R5, R3 ;  /* 0x0000000509037224 */ /* 0x000fc400078e0203 */
[----:B------:R-:W-:-:S03]  /*92c0*/  IMAD.HI.U32 R8, R24, R2, RZ ;  /* 0x0000000218087227 */ /* 0x000fc600078e00ff */
[C---:B------:R-:W-:Y:S01]  /*92d0*/  ISETP.GT.U32.AND P3, PT, R9.reuse, R3, PT ;  /* 0x000000030900720c */ /* 0x040fe20003f64070 */
[--C-:B------:R-:W-:Y:S02]  /*92e0*/  @!P0 IMAD.IADD R10, R10, 0x1, -R9.reuse ;  /* 0x000000010a0a8824 */ /* 0x100fe400078e0a09 */
[----:B------:R-:W-:Y:S02]  /*92f0*/  IMAD.MOV R8, RZ, RZ, -R8 ;  /* 0x000000ffff087224 */ /* 0x000fe400078e0a08 */
[--C-:B------:R-:W-:Y:S01]  /*9300*/  @!P5 IMAD.IADD R12, R12, 0x1, -R9.reuse ;  /* 0x000000010c0cd824 */ /* 0x100fe200078e0a09 */
[C---:B------:R-:W-:Y:S01]  /*9310*/  ISETP.GT.U32.AND P0, PT, R9.reuse, R10, PT ;  /* 0x0000000a0900720c */ /* 0x040fe20003f04070 */
[----:B------:R-:W-:Y:S01]  /*9320*/  VIADD R7, R4, 0x4a ;  /* 0x0000004a04077836 */ /* 0x000fe20000000000 */
[----:B------:R-:W-:Y:S01]  /*9330*/  ISETP.GE.AND P5, PT, R6, RZ, PT ;  /* 0x000000ff0600720c */ /* 0x000fe20003fa6270 */
[----:B------:R-:W-:Y:S02]  /*9340*/  IMAD R2, R9, R8, R2 ;  /* 0x0000000809027224 */ /* 0x000fe400078e0202 */
[----:B------:R-:W-:Y:S01]  /*9350*/  IMAD.MOV.U32 R13, RZ, RZ, R12 ;  /* 0x000000ffff0d7224 */ /* 0x000fe200078e000c */
[----:B------:R-:W-:Y:S01]  /*9360*/  IABS R15, R7 ;  /* 0x00000007000f7213 */ /* 0x000fe20000000000 */
[----:B------:R-:W-:-:S02]  /*9370*/  @!P3 IMAD.IADD R3, R3, 0x1, -R9 ;  /* 0x000000010303b824 */ /* 0x000fc400078e0a09 */
[----:B------:R-:W-:Y:S01]  /*9380*/  @!P6 IMAD.MOV R13, RZ, RZ, -R13 ;  /* 0x000000ffff0de224 */ /* 0x000fe200078e0a0d */
[C---:B------:R-:W-:Y:S01]  /*9390*/  ISETP.GT.U32.AND P6, PT, R9.reuse, R2, PT ;  /* 0x000000020900720c */ /* 0x040fe20003fc4070 */
[----:B0-----:R-:W-:Y:S01]  /*93a0*/  IMAD.MOV.U32 R0, RZ, RZ, R11 ;  /* 0x000000ffff007224 */ /* 0x001fe200078e000b */
[----:B------:R-:W-:Y:S01]  /*93b0*/  ISETP.GT.U32.AND P3, PT, R9, R3, PT ;  /* 0x000000030900720c */ /* 0x000fe20003f64070 */
[----:B------:R-:W-:Y:S01]  /*93c0*/  VIADD R6, R4, 0x48 ;  /* 0x0000004804067836 */ /* 0x000fe20000000000 */
[----:B------:R-:W-:Y:S01]  /*93d0*/  STL [R1+0xa4], R13 ;  /* 0x0000a40d01007387 */ /* 0x000fe20000100800 */
[----:B------:R-:W-:-:S03]  /*93e0*/  IMAD.HI.U32 R11, R24, R15, RZ ;  /* 0x0000000f180b7227 */ /* 0x000fc600078e00ff */
[----:B------:R-:W-:Y:S01]  /*93f0*/  IABS R8, R6 ;  /* 0x0000000600087213 */ /* 0x000fe20000000000 */
[----:B------:R-:W-:Y:S01]  /*9400*/  @!P4 IMAD.MOV R0, RZ, RZ, -R0 ;  /* 0x000000ffff00c224 */ /* 0x000fe200078e0a00 */
[----:B------:R-:W-:Y:S01]  /*9410*/  ISETP.GE.AND P4, PT, R7, RZ, PT ;  /* 0x000000ff0700720c */ /* 0x000fe20003f86270 */
[----:B------:R-:W-:Y:S01]  /*9420*/  @!P0 IMAD.IADD R10, R10, 0x1, -R9 ;  /* 0x000000010a0a8824 */ /* 0x000fe200078e0a09 */
[----:B------:R-:W-:Y:S01]  /*9430*/  ISETP.GE.AND P0, PT, R6, RZ, PT ;  /* 0x000000ff0600720c */ /* 0x000fe20003f06270 */
[----:B------:R-:W-:Y:S01]  /*9440*/  IMAD.MOV R11, RZ, RZ, -R11 ;  /* 0x000000ffff0b7224 */ /* 0x000fe200078e0a0b */
[----:B------:R0:W-:Y:S01]  /*9450*/  STL [R1+0xa0], R0 ;  /* 0x0000a00001007387 */ /* 0x0001e20000100800 */
[----:B------:R-:W-:-:S04]  /*9460*/  IMAD.HI.U32 R6, R24, R8, RZ ;  /* 0x0000000818067227 */ /* 0x000fc800078e00ff */
[C---:B------:R-:W-:Y:S02]  /*9470*/  IMAD R15, R9.reuse, R11, R15 ;  /* 0x0000000b090f7224 */ /* 0x040fe400078e020f */
[--C-:B------:R-:W-:Y:S02]  /*9480*/  @!P6 IMAD.IADD R2, R2, 0x1, -R9.reuse ;  /* 0x000000010202e824 */ /* 0x100fe400078e0a09 */
[----:B------:R-:W-:Y:S02]  /*9490*/  VIADD R5, R4, 0x46 ;  /* 0x0000004604057836 */ /* 0x000fe40000000000 */
[----:B0-----:R-:W-:Y:S01]  /*94a0*/  IMAD.MOV.U32 R0, RZ, RZ, R10 ;  /* 0x000000ffff007224 */ /* 0x001fe200078e000a */
[----:B------:R-:W-:Y:S01]  /*94b0*/  ISETP.GT.U32.AND P6, PT, R9, R2, PT ;  /* 0x000000020900720c */ /* 0x000fe20003fc4070 */
[----:B------:R-:W-:Y:S01]  /*94c0*/  IMAD.MOV R6, RZ, RZ, -R6 ;  /* 0x000000ffff067224 */ /* 0x000fe200078e0a06 */
[----:B------:R-:W-:Y:S01]  /*94d0*/  IABS R14, R5 ;  /* 0x00000005000e7213 */ /* 0x000fe20000000000 */
[----:B------:R-:W-:Y:S01]  /*94e0*/  @!P1 IMAD.MOV R0, RZ, RZ, -R0 ;  /* 0x000000ffff009224 */ /* 0x000fe200078e0a00 */
[----:B------:R-:W-:Y:S01]  /*94f0*/  ISETP.GE.AND P1, PT, R5, RZ, PT ;  /* 0x000000ff0500720c */ /* 0x000fe20003f26270 */
[----:B------:R-:W-:Y:S01]  /*9500*/  @!P3 IMAD.IADD R3, R3, 0x1, -R9 ;  /* 0x000000010303b824 */ /* 0x000fe200078e0a09 */
[C---:B------:R-:W-:Y:S01]  /*9510*/  ISETP.GT.U32.AND P3, PT, R9.reuse, R15, PT ;  /* 0x0000000f0900720c */ /* 0x040fe20003f64070 */
[----:B------:R-:W-:Y:S01]  /*9520*/  IMAD R8, R9, R6, R8 ;  /* 0x0000000609087224 */ /* 0x000fe200078e0208 */
[----:B------:R0:W-:Y:S01]  /*9530*/  STL [R1+0x94], R0 ;  /* 0x0000940001007387 */ /* 0x0001e20000100800 */
[----:B------:R-:W-:-:S04]  /*9540*/  IMAD.HI.U32 R7, R24, R14, RZ ;  /* 0x0000000e18077227 */ /* 0x000fc800078e00ff */
[----:B------:R-:W-:Y:S02]  /*9550*/  IMAD.MOV R7, RZ, RZ, -R7 ;  /* 0x000000ffff077224 */ /* 0x000fe400078e0a07 */
[----:B------:R-:W-:Y:S02]  /*9560*/  @!P6 IMAD.IADD R2, R2, 0x1, -R9 ;  /* 0x000000010202e824 */ /* 0x000fe400078e0a09 */
[C---:B------:R-:W-:Y:S02]  /*9570*/  VIADD R13, R4.reuse, 0x44 ;  /* 0x00000044040d7836 */ /* 0x040fe40000000000 */
[----:B0-----:R-:W-:Y:S02]  /*9580*/  IMAD.MOV.U32 R0, RZ, RZ, R3 ;  /* 0x000000ffff007224 */ /* 0x001fe400078e0003 */
[----:B------:R-:W-:Y:S01]  /*9590*/  @!P3 IMAD.IADD R15, R15, 0x1, -R9 ;  /* 0x000000010f0fb824 */ /* 0x000fe200078e0a09 */
[----:B------:R-:W-:Y:S01]  /*95a0*/  ISETP.GE.AND P6, PT, R13, RZ, PT ;  /* 0x000000ff0d00720c */ /* 0x000fe20003fc6270 */
[----:B------:R-:W-:Y:S01]  /*95b0*/  @!P2 IMAD.MOV R0, RZ, RZ, -R0 ;  /* 0x000000ffff00a224 */ /* 0x000fe200078e0a00 */
[C---:B------:R-:W-:Y:S01]  /*95c0*/  ISETP.GT.U32.AND P2, PT, R9.reuse, R8, PT ;  /* 0x000000080900720c */ /* 0x040fe20003f44070 */
[C---:B------:R-:W-:Y:S01]  /*95d0*/  IMAD R14, R9.reuse, R7, R14 ;  /* 0x00000007090e7224 */ /* 0x040fe200078e020e */
[----:B------:R-:W-:Y:S01]  /*95e0*/  ISETP.GT.U32.AND P3, PT, R9, R15, PT ;  /* 0x0000000f0900720c */ /* 0x000fe20003f64070 */
[C---:B------:R-:W-:Y:S01]  /*95f0*/  VIADD R5, R4.reuse, 0x42 ;  /* 0x0000004204057836 */ /* 0x040fe20000000000 */
[----:B------:R0:W-:Y:S01]  /*9600*/  STL [R1+0x9c], R0 ;  /* 0x00009c0001007387 */ /* 0x0001e20000100800 */
[----:B------:R-:W-:Y:S01]  /*9610*/  IABS R13, R13 ;  /* 0x0000000d000d7213 */ /* 0x000fe20000000000 */
[----:B------:R-:W-:-:S02]  /*9620*/  VIADD R10, R4, 0x3e ;  /* 0x0000003e040a7836 */ /* 0x000fc40000000000 */
[----:B------:R-:W-:Y:S01]  /*9630*/  IABS R12, R5 ;  /* 0x00000005000c7213 */ /* 0x000fe20000000000 */
[----:B------:R-:W-:Y:S02]  /*9640*/  VIADD R3, R4, 0x40 ;  /* 0x0000004004037836 */ /* 0x000fe40000000000 */
[----:B------:R-:W-:Y:S01]  /*9650*/  IMAD.HI.U32 R11, R24, R13, RZ ;  /* 0x0000000d180b7227 */ /* 0x000fe200078e00ff */
[----:B------:R-:W-:Y:S02]  /*9660*/  IABS R7, R10 ;  /* 0x0000000a00077213 */ /* 0x000fe40000000000 */
[----:B------:R-:W-:Y:S01]  /*9670*/  IABS R6, R3 ;  /* 0x0000000300067213 */ /* 0x000fe20000000000 */
[----:B0-----:R-:W-:Y:S02]  /*9680*/  IMAD.MOV.U32 R0, RZ, RZ, R2 ;  /* 0x000000ffff007224 */ /* 0x001fe400078e0002 */
[----:B------:R-:W-:Y:S02]  /*9690*/  @!P2 IMAD.IADD R8, R8, 0x1, -R9 ;  /* 0x000000010808a824 */ /* 0x000fe400078e0a09 */
[----:B------:R-:W-:Y:S01]  /*96a0*/  @!P5 IMAD.MOV R0, RZ, RZ, -R0 ;  /* 0x000000ffff00d224 */ /* 0x000fe200078e0a00 */
[C---:B------:R-:W-:Y:S01]  /*96b0*/  ISETP.GT.U32.AND P5, PT, R9.reuse, R14, PT ;  /* 0x0000000e0900720c */ /* 0x040fe20003fa4070 */
[----:B------:R-:W-:Y:S01]  /*96c0*/  IMAD.HI.U32 R2, R24, R12, RZ ;  /* 0x0000000c18027227 */ /* 0x000fe200078e00ff */
[----:B------:R-:W-:-:S02]  /*96d0*/  ISETP.GT.U32.AND P2, PT, R9, R8, PT ;  /* 0x000000080900720c */ /* 0x000fc40003f44070 */
[----:B------:R0:W-:Y:S01]  /*96e0*/  STL [R1+0x8c], R0 ;  /* 0x00008c0001007387 */ /* 0x0001e20000100800 */
[----:B------:R-:W-:Y:S02]  /*96f0*/  IMAD.MOV R11, RZ, RZ, -R11 ;  /* 0x000000ffff0b7224 */ /* 0x000fe400078e0a0b */
[----:B------:R-:W-:Y:S02]  /*9700*/  IMAD.MOV R2, RZ, RZ, -R2 ;  /* 0x000000ffff027224 */ /* 0x000fe400078e0a02 */
[----:B------:R-:W-:Y:S01]  /*9710*/  @!P3 IMAD.IADD R15, R15, 0x1, -R9 ;  /* 0x000000010f0fb824 */ /* 0x000fe200078e0a09 */
[----:B------:R-:W-:Y:S01]  /*9720*/  ISETP.GE.AND P3, PT, R5, RZ, PT ;  /* 0x000000ff0500720c */ /* 0x000fe20003f66270 */
[C---:B------:R-:W-:Y:S02]  /*9730*/  IMAD R13, R9.reuse, R11, R13 ;  /* 0x0000000b090d7224 */ /* 0x040fe400078e020d */
[----:B------:R-:W-:Y:S02]  /*9740*/  IMAD R12, R9, R2, R12 ;  /* 0x00000002090c7224 */ /* 0x000fe400078e020c */
[----:B------:R-:W-:-:S02]  /*9750*/  @!P5 IMAD.IADD R14, R14, 0x1, -R9 ;  /* 0x000000010e0ed824 */ /* 0x000fc400078e0a09 */
[----:B------:R-:W-:Y:S02]  /*9760*/  IMAD.MOV.U32 R16, RZ, RZ, R15 ;  /* 0x000000ffff107224 */ /* 0x000fe400078e000f */
[----:B------:R-:W-:Y:S01]  /*9770*/  @!P2 IMAD.IADD R8, R8, 0x1, -R9 ;  /* 0x000000010808a824 */ /* 0x000fe200078e0a09 */
[C---:B------:R-:W-:Y:S01]  /*9780*/  ISETP.GT.U32.AND P2, PT, R9.reuse, R13, PT ;  /* 0x0000000d0900720c */ /* 0x040fe20003f44070 */
[----:B------:R-:W-:Y:S01]  /*9790*/  @!P4 IMAD.MOV R16, RZ, RZ, -R16 ;  /* 0x000000ffff10c224 */ /* 0x000fe200078e0a10 */
[C---:B------:R-:W-:Y:S01]  /*97a0*/  ISETP.GT.U32.AND P5, PT, R9.reuse, R14, PT ;  /* 0x0000000e0900720c */ /* 0x040fe20003fa4070 */
[----:B------:R-:W-:Y:S01]  /*97b0*/  IMAD.MOV.U32 R5, RZ, RZ, R7 ;  /* 0x000000ffff057224 */ /* 0x000fe200078e0007 */
[----:B------:R-:W-:Y:S01]  /*97c0*/  ISETP.GT.U32.AND P4, PT, R9, R12, PT ;  /* 0x0000000c0900720c */ /* 0x000fe20003f84070 */
[----:B0-----:R-:W-:Y:S01]  /*97d0*/  IMAD.MOV.U32 R0, RZ, RZ, R8 ;  /* 0x000000ffff007224 */ /* 0x001fe200078e0008 */
[----:B------:R-:W-:Y:S01]  /*97e0*/  STL [R1+0x54], R16 ;  /* 0x0000541001007387 */ /* 0x000fe20000100800 */
[----:B------:R-:W-:-:S04]  /*97f0*/  IMAD.HI.U32 R2, R24, R5, RZ ;  /* 0x0000000518027227 */ /* 0x000fc800078e00ff */
[----:B------:R-:W-:-:S04]  /*9800*/  IMAD.HI.U32 R7, R24, R6, RZ ;  /* 0x0000000618077227 */ /* 0x000fc800078e00ff */
[----:B------:R-:W-:Y:S02]  /*9810*/  VIADD R11, R4, 0x3c ;  /* 0x0000003c040b7836 */ /* 0x000fe40000000000 */
[----:B------:R-:W-:Y:S02]  /*9820*/  IMAD.MOV R2, RZ, RZ, -R2 ;  /* 0x000000ffff027224 */ /* 0x000fe400078e0a02 */
[----:B------:R-:W-:Y:S01]  /*9830*/  @!P0 IMAD.MOV R0, RZ, RZ, -R0 ;  /* 0x000000ffff008224 */ /* 0x000fe200078e0a00 */
[----:B------:R-:W-:Y:S01]  /*9840*/  ISETP.GE.AND P0, PT, R3, RZ, PT ;  /* 0x000000ff0300720c */ /* 0x000fe20003f06270 */
[----:B------:R-:W-:Y:S02]  /*9850*/  IMAD.MOV R7, RZ, RZ, -R7 ;  /* 0x000000ffff077224 */ /* 0x000fe400078e0a07 */
[----:B------:R-:W-:Y:S01]  /*9860*/  IMAD R5, R9, R2, R5 ;  /* 0x0000000209057224 */ /* 0x000fe200078e0205 */
[----:B------:R-:W-:Y:S01]  /*9870*/  IABS R2, R11 ;  /* 0x0000000b00027213 */ /* 0x000fe20000000000 */
[--C-:B------:R-:W-:Y:S01]  /*9880*/  @!P2 IMAD.IADD R13, R13, 0x1, -R9.reuse ;  /* 0x000000010d0da824 */ /* 0x100fe200078e0a09 */
[----:B------:R0:W-:Y:S01]  /*9890*/  STL [R1+0x84], R0 ;  /* 0x0000840001007387 */ /* 0x0001e20000100800 */
[----:B------:R-:W-:-:S02]  /*98a0*/  @!P5 IMAD.IADD R14, R14, 0x1, -R9 ;  /* 0x000000010e0ed824 */ /* 0x000fc400078e0a09 */
[----:B------:R-:W-:Y:S01]  /*98b0*/  @!P4 IMAD.IADD R12, R12, 0x1, -R9 ;  /* 0x000000010c0cc824 */ /* 0x000fe200078e0a09 */
[C---:B------:R-:W-:Y:S01]  /*98c0*/  ISETP.GT.U32.AND P2, PT, R9.reuse, R13, PT ;  /* 0x0000000d0900720c */ /* 0x040fe20003f44070 */
[C---:B------:R-:W-:Y:S02]  /*98d0*/  IMAD R6, R9.reuse, R7, R6 ;  /* 0x0000000709067224 */ /* 0x040fe400078e0206 */
[----:B------:R-:W-:Y:S01]  /*98e0*/  IMAD.HI.U32 R15, R24, R2, RZ ;  /* 0x00000002180f7227 */ /* 0x000fe200078e00ff */
[C---:B------:R-:W-:Y:S02]  /*98f0*/  ISETP.GT.U32.AND P4, PT, R9.reuse, R12, PT ;  /* 0x0000000c0900720c */ /* 0x040fe40003f84070 */
[----:B------:R-:W-:Y:S01]  /*9900*/  ISETP.GT.U32.AND P5, PT, R9, R6, PT ;  /* 0x000000060900720c */ /* 0x000fe20003fa4070 */
[----:B0-----:R-:W-:Y:S02]  /*9910*/  IMAD.MOV.U32 R0, RZ, RZ, R14 ;  /* 0x000000ffff007224 */ /* 0x001fe400078e000e */
[----:B------:R-:W-:-:S02]  /*9920*/  IMAD.MOV R15, RZ, RZ, -R15 ;  /* 0x000000ffff0f7224 */ /* 0x000fc400078e0a0f */
[----:B------:R-:W-:Y:S01]  /*9930*/  @!P1 IMAD.MOV R0, RZ, RZ, -R0 ;  /* 0x000000ffff009224 */ /* 0x000fe200078e0a00 */
[C---:B------:R-:W-:Y:S01]  /*9940*/  ISETP.GT.U32.AND P1, PT, R9.reuse, R5, PT ;  /* 0x000000050900720c */ /* 0x040fe20003f24070 */
[----:B------:R-:W-:Y:S02]  /*9950*/  IMAD R2, R9, R15, R2 ;  /* 0x0000000f09027224 */ /* 0x000fe400078e0202 */
[--C-:B------:R-:W-:Y:S01]  /*9960*/  @!P2 IMAD.IADD R13, R13, 0x1, -R9.reuse ;  /* 0x000000010d0da824 */ /* 0x100fe200078e0a09 */
[----:B------:R0:W-:Y:S01]  /*9970*/  STL [R1+0x80], R0 ;  /* 0x0000800001007387 */ /* 0x0001e20000100800 */
[--C-:B------:R-:W-:Y:S01]  /*9980*/  @!P4 IMAD.IADD R12, R12, 0x1, -R9.reuse ;  /* 0x000000010c0cc824 */ /* 0x100fe200078e0a09 */
[----:B------:R-:W-:Y:S01]  /*9990*/  ISETP.GT.U32.AND P4, PT, R9, R2, PT ;  /* 0x000000020900720c */ /* 0x000fe20003f84070 */
[----:B------:R-:W-:Y:S01]  /*99a0*/  @!P5 IMAD.IADD R6, R6, 0x1, -R9 ;  /* 0x000000010606d824 */ /* 0x000fe200078e0a09 */
[----:B------:R-:W-:Y:S01]  /*99b0*/  ISETP.GE.AND P2, PT, R10, RZ, PT ;  /* 0x000000ff0a00720c */ /* 0x000fe20003f46270 */
[----:B------:R-:W-:-:S02]  /*99c0*/  VIADD R7, R4, 0x38 ;  /* 0x0000003804077836 */ /* 0x000fc40000000000 */
[----:B------:R-:W-:Y:S01]  /*99d0*/  VIADD R3, R4, 0x3a ;  /* 0x0000003a04037836 */ /* 0x000fe20000000000 */
[----:B------:R-:W-:Y:S01]  /*99e0*/  ISETP.GT.U32.AND P5, PT, R9, R6, PT ;  /* 0x000000060900720c */ /* 0x000fe20003fa4070 */
[----:B------:R-:W-:Y:S01]  /*99f0*/  @!P1 IMAD.IADD R5, R5, 0x1, -R9 ;  /* 0x0000000105059824 */ /* 0x000fe200078e0a09 */
[----:B------:R-:W-:Y:S01]  /*9a00*/  IABS R14, R7 ;  /* 0x00000007000e7213 */ /* 0x000fe20000000000 */
[----:B0-----:R-:W-:Y:S01]  /*9a10*/  IMAD.MOV.U32 R0, RZ, RZ, R13 ;  /* 0x000000ffff007224 */ /* 0x001fe200078e000d */
[----:B------:R-:W-:Y:S02]  /*9a20*/  IABS R8, R3 ;  /* 0x0000000300087213 */ /* 0x000fe40000000000 */
[----:B------:R-:W-:Y:S01]  /*9a30*/  ISETP.GE.AND P1, PT, R11, RZ, PT ;  /* 0x000000ff0b00720c */ /* 0x000fe20003f26270 */
[----:B------:R-:W-:Y:S01]  /*9a40*/  @!P6 IMAD.MOV R0, RZ, RZ, -R0 ;  /* 0x000000ffff00e224 */ /* 0x000fe200078e0a00 */
[----:B------:R-:W-:Y:S01]  /*9a50*/  ISETP.GT.U32.AND P6, PT, R9, R5, PT ;  /* 0x000000050900720c */ /* 0x000fe20003fc4070 */
[----:B------:R-:W-:-:S02]  /*9a60*/  @!P4 IMAD.IADD R2, R2, 0x1, -R9 ;  /* 0x000000010202c824 */ /* 0x000fc400078e0a09 */
[----:B------:R-:W-:Y:S01]  /*9a70*/  IMAD.HI.U32 R11, R24, R14, RZ ;  /* 0x0000000e180b7227 */ /* 0x000fe200078e00ff */
[----:B------:R0:W-:Y:S02]  /*9a80*/  STL [R1+0x48], R0 ;  /* 0x0000480001007387 */ /* 0x0001e40000100800 */
[----:B------:R-:W-:Y:S01]  /*9a90*/  ISETP.GT.U32.AND P4, PT, R9, R2, PT ;  /* 0x000000020900720c */ /* 0x000fe20003f84070 */
[----:B------:R-:W-:Y:S01]  /*9aa0*/  @!P5 IMAD.IADD R6, R6, 0x1, -R9 ;  /* 0x000000010606d824 */ /* 0x000fe200078e0a09 */
[----:B------:R-:W-:Y:S01]  /*9ab0*/  ISETP.GE.AND P5, PT, R7, RZ, PT ;  /* 0x000000ff0700720c */ /* 0x000fe20003fa6270 */
[----:B------:R-:W-:-:S04]  /*9ac0*/  IMAD.HI.U32 R10, R24, R8, RZ ;  /* 0x00000008180a7227 */ /* 0x000fc800078e00ff */
[----:B------:R-:W-:Y:S02]  /*9ad0*/  @!P6 IMAD.IADD R5, R5, 0x1, -R9 ;  /* 0x000000010505e824 */ /* 0x000fe400078e0a09 */
[----:B0-----:R-:W-:Y:S02]  /*9ae0*/  IMAD.MOV.U32 R0, RZ, RZ, R12 ;  /* 0x000000ffff007224 */ /* 0x001fe400078e000c */
[----:B------:R-:W-:Y:S02]  /*9af0*/  IMAD.MOV.U32 R13, RZ, RZ, R6 ;  /* 0x000000ffff0d7224 */ /* 0x000fe400078e0006 */
[----:B------:R-:W-:Y:S01]  /*9b00*/  @!P3 IMAD.MOV R0, RZ, RZ, -R0 ;  /* 0x000000ffff00b224 */ /* 0x000fe200078e0a00 */
[----:B------:R-:W-:Y:S01]  /*9b10*/  ISETP.GE.AND P3, PT, R3, RZ, PT ;  /* 0x000000ff0300720c */ /* 0x000fe20003f66270 */
[----:B------:R-:W-:Y:S02]  /*9b20*/  @!P0 IMAD.MOV R13, RZ, RZ, -R13 ;  /* 0x000000ffff0d8224 */ /* 0x000fe400078e0a0d */
[----:B------:R-:W-:Y:S01]  /*9b30*/  IMAD.MOV R11, RZ, RZ, -R11 ;  /* 0x000000ffff0b7224 */ /* 0x000fe200078e0a0b */
[----:B------:R0:W-:Y:S01]  /*9b40*/  STL [R1+0x44], R0 ;  /* 0x0000440001007387 */ /* 0x0001e20000100800 */
[----:B------:R-:W-:-:S02]  /*9b50*/  @!P4 IMAD.IADD R2, R2, 0x1, -R9 ;  /* 0x000000010202c824 */ /* 0x000fc400078e0a09 */
[----:B------:R-:W-:Y:S01]  /*9b60*/  IMAD.MOV R10, RZ, RZ, -R10 ;  /* 0x000000ffff0a7224 */ /* 0x000fe200078e0a0a */
[----:B------:R1:W-:Y:S01]  /*9b70*/  STL [R1+0x3c], R13 ;  /* 0x00003c0d01007387 */ /* 0x0003e20000100800 */
[C---:B------:R-:W-:Y:S02]  /*9b80*/  IMAD R14, R9.reuse, R11, R14 ;  /* 0x0000000b090e7224 */ /* 0x040fe400078e020e */
[C---:B------:R-:W-:Y:S02]  /*9b90*/  IMAD R3, R9.reuse, R10, R8 ;  /* 0x0000000a09037224 */ /* 0x040fe400078e0208 */
[C---:B------:R-:W-:Y:S02]  /*9ba0*/  VIADD R7, R4.reuse, 0x36 ;  /* 0x0000003604077836 */ /* 0x040fe40000000000 */
[----:B0-----:R-:W-:Y:S01]  /*9bb0*/  IMAD.MOV.U32 R0, RZ, RZ, R5 ;  /* 0x000000ffff007224 */ /* 0x001fe200078e0005 */
[----:B------:R-:W-:Y:S01]  /*9bc0*/  ISETP.GT.U32.AND P6, PT, R9, R3, PT ;  /* 0x000000030900720c */ /* 0x000fe20003fc4070 */
[C---:B------:R-:W-:Y:S01]  /*9bd0*/  VIADD R12, R4.reuse, 0x34 ;  /* 0x00000034040c7836 */ /* 0x040fe20000000000 */
[----:B------:R-:W-:Y:S01]  /*9be0*/  IABS R16, R7 ;  /* 0x0000000700107213 */ /* 0x000fe20000000000 */
[----:B------:R-:W-:Y:S01]  /*9bf0*/  @!P2 IMAD.MOV R0, RZ, RZ, -R0 ;  /* 0x000000ffff00a224 */ /* 0x000fe200078e0a00 */
[----:B------:R-:W-:Y:S01]  /*9c00*/  ISETP.GE.AND P0, PT, R7, RZ, PT ;  /* 0x000000ff0700720c */ /* 0x000fe20003f06270 */
[----:B------:R-:W-:Y:S01]  /*9c10*/  VIADD R11, R4, 0x32 ;  /* 0x00000032040b7836 */ /* 0x000fe20000000000 */
[----:B------:R-:W-:Y:S01]  /*9c20*/  ISETP.GE.AND P2, PT, R12, RZ, PT ;  /* 0x000000ff0c00720c */ /* 0x000fe20003f46270 */
[C---:B------:R-:W-:Y:S01]  /*9c30*/  VIADD R7, R4.reuse, 0x30 ;  /* 0x0000003004077836 */ /* 0x040fe20000000000 */
[----:B------:R0:W-:Y:S01]  /*9c40*/  STL [R1+0x34], R0 ;  /* 0x0000340001007387 */ /* 0x0001e20000100800 */
[----:B------:R-:W-:Y:S01]  /*9c50*/  IABS R12, R12 ;  /* 0x0000000c000c7213 */ /* 0x000fe20000000000 */
[C---:B------:R-:W-:Y:S01]  /*9c60*/  VIADD R6, R4.reuse, 0x2e ;  /* 0x0000002e04067836 */ /* 0x040fe20000000000 */
[----:B------:R-:W-:Y:S01]  /*9c70*/  ISETP.GE.AND P4, PT, R11, RZ, PT ;  /* 0x000000ff0b00720c */ /* 0x000fe20003f86270 */
[----:B-1----:R-:W-:Y:S01]  /*9c80*/  VIADD R13, R4, 0x2c ;  /* 0x0000002c040d7836 */ /* 0x002fe20000000000 */
[----:B------:R-:W-:Y:S01]  /*9c90*/  IABS R10, R7 ;  /* 0x00000007000a7213 */ /* 0x000fe20000000000 */
[----:B------:R-:W-:Y:S01]  /*9ca0*/  @!P6 IMAD.IADD R3, R3, 0x1, -R9 ;  /* 0x000000010303e824 */ /* 0x000fe200078e0a09 */
[----:B------:R-:W-:-:S02]  /*9cb0*/  IABS R11, R11 ;  /* 0x0000000b000b7213 */ /* 0x000fc40000000000 */
[----:B------:R-:W-:Y:S01]  /*9cc0*/  IABS R8, R6 ;  /* 0x0000000600087213 */ /* 0x000fe20000000000 */
[----:B0-----:R-:W-:Y:S01]  /*9cd0*/  IMAD.MOV.U32 R0, RZ, RZ, R2 ;  /* 0x000000ffff007224 */ /* 0x001fe200078e0002 */
[----:B------:R-:W-:Y:S01]  /*9ce0*/  ISETP.GT.U32.AND P6, PT, R9, R3, PT ;  /* 0x000000030900720c */ /* 0x000fe20003fc4070 */
[----:B------:R-:W-:-:S04]  /*9cf0*/  IMAD.HI.U32 R2, R24, R16, RZ ;  /* 0x0000001018027227 */ /* 0x000fc800078e00ff */
[----:B------:R-:W-:Y:S01]  /*9d00*/  @!P1 IMAD.MOV R0, RZ, RZ, -R0 ;  /* 0x000000ffff009224 */ /* 0x000fe200078e0a00 */
[C---:B------:R-:W-:Y:S01]  /*9d10*/  ISETP.GT.U32.AND P1, PT, R9.reuse, R14, PT ;  /* 0x0000000e0900720c */ /* 0x040fe20003f24070 */
[----:B------:R-:W-:Y:S02]  /*9d20*/  IMAD.MOV R2, RZ, RZ, -R2 ;  /* 0x000000ffff027224 */ /* 0x000fe400078e0a02 */
[C---:B------:R-:W-:Y:S01]  /*9d30*/  IMAD.HI.U32 R15, R24.reuse, R10, RZ ;  /* 0x0000000a180f7227 */ /* 0x040fe200078e00ff */
[----:B------:R0:W-:Y:S03]  /*9d40*/  STL [R1+0x24], R0 ;  /* 0x0000240001007387 */ /* 0x0001e60000100800 */
[----:B------:R-:W-:Y:S02]  /*9d50*/  IMAD R16, R9, R2, R16 ;  /* 0x0000000209107224 */ /* 0x000fe400078e0210 */
[----:B------:R-:W-:-:S04]  /*9d60*/  IMAD.HI.U32 R2, R24, R12, RZ ;  /* 0x0000000c18027227 */ /* 0x000fc800078e00ff */
[----:B------:R-:W-:Y:S02]  /*9d70*/  @!P1 IMAD.IADD R14, R14, 0x1, -R9 ;  /* 0x000000010e0e9824 */ /* 0x000fe400078e0a09 */
[----:B------:R-:W-:Y:S02]  /*9d80*/  IMAD.MOV R2, RZ, RZ, -R2 ;  /* 0x000000ffff027224 */ /* 0x000fe400078e0a02 */
[----:B------:R-:W-:Y:S01]  /*9d90*/  IMAD.HI.U32 R5, R24, R11, RZ ;  /* 0x0000000b18057227 */ /* 0x000fe200078e00ff */
[----:B------:R-:W-:-:S03]  /*9da0*/  ISETP.GT.U32.AND P1, PT, R9, R14, PT ;  /* 0x0000000e0900720c */ /* 0x000fc60003f24070 */
[----:B------:R-:W-:Y:S02]  /*9db0*/  IMAD R12, R9, R2, R12 ;  /* 0x00000002090c7224 */ /* 0x000fe400078e020c */
[----:B------:R-:W-:Y:S02]  /*9dc0*/  IMAD.MOV R15, RZ, RZ, -R15 ;  /* 0x000000ffff0f7224 */ /* 0x000fe400078e0a0f */
[----:B------:R-:W-:Y:S01]  /*9dd0*/  @!P6 IMAD.IADD R3, R3, 0x1, -R9 ;  /* 0x000000010303e824 */ /* 0x000fe200078e0a09 */
[----:B------:R-:W-:Y:S01]  /*9de0*/  ISETP.GT.U32.AND P6, PT, R9, R16, PT ;  /* 0x000000100900720c */ /* 0x000fe20003fc4070 */
[----:B------:R-:W-:Y:S02]  /*9df0*/  IMAD.MOV R5, RZ, RZ, -R5 ;  /* 0x000000ffff057224 */ /* 0x000fe400078e0a05 */
[----:B------:R-:W-:-:S04]  /*9e00*/  IMAD.HI.U32 R2, R24, R8, RZ ;  /* 0x0000000818027227 */ /* 0x000fc800078e00ff */
[----:B------:R-:W-:Y:S01]  /*9e10*/  @!P1 IMAD.IADD R14, R14, 0x1, -R9 ;  /* 0x000000010e0e9824 */ /* 0x000fe200078e0a09 */
[C---:B------:R-:W-:Y:S01]  /*9e20*/  ISETP.GT.U32.AND P1, PT, R9.reuse, R12, PT ;  /* 0x0000000c0900720c */ /* 0x040fe20003f24070 */
[C---:B------:R-:W-:Y:S02]  /*9e30*/  IMAD R10, R9.reuse, R15, R10 ;  /* 0x0000000f090a7224 */ /* 0x040fe400078e020a */
[----:B------:R-:W-:Y:S01]  /*9e40*/  IMAD R11, R9, R5, R11 ;  /* 0x00000005090b7224 */ /* 0x000fe200078e020b */
[----:B------:R-:W-:Y:S01]  /*9e50*/  IABS R5, R13 ;  /* 0x0000000d00057213 */ /* 0x000fe20000000000 */
[----:B------:R-:W-:Y:S02]  /*9e60*/  IMAD.MOV R15, RZ, RZ, -R2 ;  /* 0x000000ffff0f7224 */ /* 0x000fe400078e0a02 */
[----:B------:R-:W-:Y:S02]  /*9e70*/  IMAD.MOV.U32 R17, RZ, RZ, R3 ;  /* 0x000000ffff117224 */ /* 0x000fe400078e0003 */
[----:B0-----:R-:W-:-:S02]  /*9e80*/  IMAD.MOV.U32 R0, RZ, RZ, R14 ;  /* 0x000000ffff007224 */ /* 0x001fc400078e000e */
[C---:B------:R-:W-:Y:S02]  /*9e90*/  IMAD R8, R9.reuse, R15, R8 ;  /* 0x0000000f09087224 */ /* 0x040fe400078e0208 */
[----:B------:R-:W-:Y:S01]  /*9ea0*/  @!P3 IMAD.MOV R17, RZ, RZ, -R17 ;  /* 0x000000ffff11b224 */ /* 0x000fe200078e0a11 */
[C---:B------:R-:W-:Y:S01]  /*9eb0*/  ISETP.GT.U32.AND P3, PT, R9.reuse, R11, PT ;  /* 0x0000000b0900720c */ /* 0x040fe20003f64070 */
[----:B------:R-:W-:Y:S01]  /*9ec0*/  @!P5 IMAD.MOV R0, RZ, RZ, -R0 ;  /* 0x000000ffff00d224 */ /* 0x000fe200078e0a00 */
[C---:B------:R-:W-:Y:S01]  /*9ed0*/  ISETP.GT.U32.AND P5, PT, R9.reuse, R10, PT ;  /* 0x0000000a0900720c */ /* 0x040fe20003fa4070 */
[--C-:B------:R-:W-:Y:S01]  /*9ee0*/  @!P1 IMAD.IADD R12, R12, 0x1, -R9.reuse ;  /* 0x000000010c0c9824 */ /* 0x100fe200078e0a09 */
[----:B------:R-:W-:Y:S01]  /*9ef0*/  ISETP.GT.U32.AND P1, PT, R9, R8, PT ;  /* 0x000000080900720c */ /* 0x000fe20003f24070 */
[----:B------:R-:W-:Y:S01]  /*9f00*/  @!P6 IMAD.IADD R16, R16, 0x1, -R9 ;  /* 0x000000011010e824 */ /* 0x000fe200078e0a09 */
[----:B------:R0:W-:Y:S01]  /*9f10*/  STL [R1+0x20], R17 ;  /* 0x0000201101007387 */ /* 0x0001e20000100800 */
[----:B------:R-:W-:-:S02]  /*9f20*/  VIADD R3, R4, 0x2a ;  /* 0x0000002a04037836 */ /* 0x000fc40000000000 */
[----:B------:R-:W-:Y:S01]  /*9f30*/  IMAD.MOV.U32 R2, RZ, RZ, R5 ;  /* 0x000000ffff027224 */ /* 0x000fe200078e0005 */
[----:B------:R-:W-:Y:S01]  /*9f40*/  ISETP.GT.U32.AND P6, PT, R9, R16, PT ;  /* 0x000000100900720c */ /* 0x000fe20003fc4070 */
[----:B------:R1:W-:Y:S01]  /*9f50*/  STL [R1+0x1c], R0 ;  /* 0x00001c0001007387 */ /* 0x0003e20000100800 */
[----:B------:R-:W-:Y:S01]  /*9f60*/  IABS R14, R3 ;  /* 0x00000003000e7213 */ /* 0x000fe20000000000 */
[--C-:B------:R-:W-:Y:S01]  /*9f70*/  @!P3 IMAD.IADD R11, R11, 0x1, -R9.reuse ;  /* 0x000000010b0bb824 */ /* 0x100fe200078e0a09 */
[C---:B------:R-:W-:Y:S01]  /*9f80*/  ISETP.GT.U32.AND P3, PT, R9.reuse, R12, PT ;  /* 0x0000000c0900720c */ /* 0x040fe20003f64070 */
[----:B------:R-:W-:Y:S02]  /*9f90*/  @!P5 IMAD.IADD R10, R10, 0x1, -R9 ;  /* 0x000000010a0ad824 */ /* 0x000fe400078e0a09 */
[----:B------:R-:W-:Y:S01]  /*9fa0*/  IMAD.HI.U32 R5, R24, R2, RZ ;  /* 0x0000000218057227 */ /* 0x000fe200078e00ff */
[----:B------:R-:W-:-:S03]  /*9fb0*/  ISETP.GT.U32.AND P5, PT, R9, R11, PT ;  /* 0x0000000b0900720c */ /* 0x000fc60003fa4070 */
[----:B------:R-:W-:Y:S01]  /*9fc0*/  @!P1 IMAD.IADD R8, R8, 0x1, -R9 ;  /* 0x0000000108089824 */ /* 0x000fe200078e0a09 */
[----:B------:R-:W-:Y:S01]  /*9fd0*/  ISETP.GT.U32.AND P1, PT, R9, R10, PT ;  /* 0x0000000a0900720c */ /* 0x000fe20003f24070 */
[----:B------:R-:W-:Y:S02]  /*9fe0*/  IMAD.MOV R5, RZ, RZ, -R5 ;  /* 0x000000ffff057224 */ /* 0x000fe400078e0a05 */
[----:B0-----:R-:W-:-:S04]  /*9ff0*/  IMAD.HI.U32 R17, R24, R14, RZ ;  /* 0x0000000e18117227 */ /* 0x001fc800078e00ff */
[----:B------:R-:W-:Y:S01]  /*a000*/  @!P6 IMAD.IADD R16, R16, 0x1, -R9 ;  /* 0x000000011010e824 */ /* 0x000fe200078e0a09 */
[----:B------:R-:W-:Y:S01]  /*a010*/  ISETP.GE.AND P6, PT, R7, RZ, PT ;  /* 0x000000ff0700720c */ /* 0x000fe20003fc6270 */
[C---:B------:R-:W-:Y:S02]  /*a020*/  IMAD R2, R9.reuse, R5, R2 ;  /* 0x0000000509027224 */ /* 0x040fe400078e0202 */
[----:B------:R-:W-:Y:S02]  /*a030*/  IMAD.MOV R17, RZ, RZ, -R17 ;  /* 0x000000ffff117224 */ /* 0x000fe400078e0a11 */
[----:B-1----:R-:W-:Y:S02]  /*a040*/  IMAD.MOV.U32 R0, RZ, RZ, R16 ;  /* 0x000000ffff007224 */ /* 0x002fe400078e0010 */
[----:B------:R-:W-:Y:S01]  /*a050*/  @!P3 IMAD.IADD R12, R12, 0x1, -R9 ;  /* 0x000000010c0cb824 */ /* 0x000fe200078e0a09 */
[C---:B------:R-:W-:Y:S01]  /*a060*/  ISETP.GT.U32.AND P3, PT, R9.reuse, R2, PT ;  /* 0x000000020900720c */ /* 0x040fe20003f64070 */
[----:B------:R-:W-:-:S02]  /*a070*/  IMAD R14, R9, R17, R14 ;  /* 0x00000011090e7224 */ /* 0x000fc400078e020e */
[----:B------:R-:W-:Y:S01]  /*a080*/  @!P0 IMAD.MOV R0, RZ, RZ, -R0 ;  /* 0x000000ffff008224 */ /* 0x000fe200078e0a00 */
[C---:B------:R-:W-:Y:S01]  /*a090*/  ISETP.GT.U32.AND P0, PT, R9.reuse, R8, PT ;  /* 0x000000080900720c */ /* 0x040fe20003f04070 */
[--C-:B------:R-:W-:Y:S01]  /*a0a0*/  @!P1 IMAD.IADD R10, R10, 0x1, -R9.reuse ;  /* 0x000000010a0a9824 */ /* 0x100fe200078e0a09 */
[----:B------:R-:W-:Y:S01]  /*a0b0*/  ISETP.GT.U32.AND P1, PT, R9, R14, PT ;  /* 0x0000000e0900720c */ /* 0x000fe20003f24070 */
[C---:B------:R-:W-:Y:S01]  /*a0c0*/  VIADD R5, R4.reuse, 0x26 ;  /* 0x0000002604057836 */ /* 0x040fe20000000000 */
[----:B------:R0:W-:Y:S01]  /*a0d0*/  STL [R1+0x18], R0 ;  /* 0x0000180001007387 */ /* 0x0001e20000100800 */
[----:B------:R-:W-:Y:S02]  /*a0e0*/  VIADD R7, R4, 0x28 ;  /* 0x0000002804077836 */ /* 0x000fe40000000000 */
[--C-:B------:R-:W-:Y:S01]  /*a0f0*/  @!P5 IMAD.IADD R11, R11, 0x1, -R9.reuse ;  /* 0x000000010b0bd824 */ /* 0x100fe200078e0a09 */
[----:B------:R-:W-:Y:S01]  /*a100*/  IABS R16, R5 ;  /* 0x0000000500107213 */ /* 0x000fe20000000000 */
[----:B------:R-:W-:Y:S01]  /*a110*/  @!P3 IMAD.IADD R2, R2, 0x1, -R9 ;  /* 0x000000010202b824 */ /* 0x000fe200078e0a09 */
[----:B------:R-:W-:Y:S01]  /*a120*/  IABS R15, R7 ;  /* 0x00000007000f7213 */ /* 0x000fe20000000000 */
[----:B------:R-:W-:Y:S01]  /*a130*/  IMAD.MOV.U32 R18, RZ, RZ, R12 ;  /* 0x000000ffff127224 */ /* 0x000fe200078e000c */
[----:B------:R-:W-:Y:S01]  /*a140*/  ISETP.GE.AND P5, PT, R6, RZ, PT ;  /* 0x000000ff0600720c */ /* 0x000fe20003fa6270 */
[----:B------:R-:W-:Y:S01]  /*a150*/  IMAD.HI.U32 R6, R24, R16, RZ ;  /* 0x0000001018067227 */ /* 0x000fe200078e00ff */
[----:B------:R-:W-:-:S03]  /*a160*/  ISETP.GE.AND P3, PT, R3, RZ, PT ;  /* 0x000000ff0300720c */ /* 0x000fc60003f66270 */
[----:B------:R-:W-:-:S04]  /*a170*/  IMAD.HI.U32 R17, R24, R15, RZ ;  /* 0x0000000f18117227 */ /* 0x000fc800078e00ff */
[--C-:B------:R-:W-:Y:S01]  /*a180*/  @!P0 IMAD.IADD R8, R8, 0x1, -R9.reuse ;  /* 0x0000000108088824 */ /* 0x100fe200078e0a09 */
[----:B------:R-:W-:Y:S01]  /*a190*/  ISETP.GE.AND P0, PT, R13, RZ, PT ;  /* 0x000000ff0d00720c */ /* 0x000fe20003f06270 */
[----:B------:R-:W-:Y:S01]  /*a1a0*/  @!P1 IMAD.IADD R14, R14, 0x1, -R9 ;  /* 0x000000010e0e9824 */ /* 0x000fe200078e0a09 */
[----:B------:R-:W-:Y:S01]  /*a1b0*/  ISETP.GT.U32.AND P1, PT, R9, R2, PT ;  /* 0x000000020900720c */ /* 0x000fe20003f24070 */
[----:B0-----:R-:W-:Y:S02]  /*a1c0*/  IMAD.MOV.U32 R0, RZ, RZ, R11 ;  /* 0x000000ffff007224 */ /* 0x001fe400078e000b */
[----:B------:R-:W-:Y:S02]  /*a1d0*/  IMAD.MOV R13, RZ, RZ, -R6 ;  /* 0x000000ffff0d7224 */ /* 0x000fe400078e0a06 */
[----:B------:R-:W-:Y:S02]  /*a1e0*/  IMAD.MOV R17, RZ, RZ, -R17 ;  /* 0x000000ffff117224 */ /* 0x000fe400078e0a11 */
[----:B------:R-:W-:-:S02]  /*a1f0*/  VIADD R6, R4, 0x24 ;  /* 0x0000002404067836 */ /* 0x000fc40000000000 */
[----:B------:R-:W-:Y:S01]  /*a200*/  @!P2 IMAD.MOV R18, RZ, RZ, -R18 ;  /* 0x000000ffff12a224 */ /* 0x000fe200078e0a12 */
[C---:B------:R-:W-:Y:S01]  /*a210*/  ISETP.GT.U32.AND P2, PT, R9.reuse, R14, PT ;  /* 0x0000000e0900720c */ /* 0x040fe20003f44070 */
[----:B------:R-:W-:Y:S02]  /*a220*/  @!P4 IMAD.MOV R0, RZ, RZ, -R0 ;  /* 0x000000ffff00c224 */ /* 0x000fe400078e0a00 */
[----:B------:R-:W-:Y:S01]  /*a230*/  VIADD R3, R4, 0x22 ;  /* 0x0000002204037836 */ /* 0x000fe20000000000 */
[----:B------:R0:W-:Y:S01]  /*a240*/  STL [R1+0x10], R18 ;  /* 0x0000101201007387 */ /* 0x0001e20000100800 */
[----:B------:R-:W-:Y:S01]  /*a250*/  IMAD R15, R9, R17, R15 ;  /* 0x00000011090f7224 */ /* 0x000fe200078e020f */
[----:B------:R-:W-:Y:S01]  /*a260*/  IABS R17, R6 ;  /* 0x0000000600117213 */ /* 0x000fe20000000000 */
[----:B------:R-:W-:Y:S01]  /*a270*/  @!P6 IMAD.MOV R10, RZ, RZ, -R10 ;  /* 0x000000ffff0ae224 */ /* 0x000fe200078e0a0a */
[----:B------:R1:W-:Y:S01]  /*a280*/  STL [R1+0xc], R0 ;  /* 0x00000c0001007387 */ /* 0x0003e20000100800 */
[----:B------:R-:W-:Y:S01]  /*a290*/  IABS R19, R3 ;  /* 0x0000000300137213 */ /* 0x000fe20000000000 */
[----:B------:R-:W-:Y:S01]  /*a2a0*/  @!P1 IMAD.IADD R2, R2, 0x1, -R9 ;  /* 0x0000000102029824 */ /* 0x000fe200078e0a09 */
[----:B------:R-:W-:Y:S01]  /*a2b0*/  ISETP.GE.AND P6, PT, R7, RZ, PT ;  /* 0x000000ff0700720c */ /* 0x000fe20003fc6270 */
[C---:B------:R-:W-:Y:S01]  /*a2c0*/  IMAD.HI.U32 R7, R24.reuse, R17, RZ ;  /* 0x0000001118077227 */ /* 0x040fe200078e00ff */
[----:B------:R-:W-:Y:S01]  /*a2d0*/  ISETP.GE.AND P1, PT, R5, RZ, PT ;  /* 0x000000ff0500720c */ /* 0x000fe20003f26270 */
[----:B------:R-:W-:Y:S01]  /*a2e0*/  STL [R1+0x8], R10 ;  /* 0x0000080a01007387 */ /* 0x000fe20000100800 */
[----:B------:R-:W-:Y:S01]  /*a2f0*/  ISETP.GT.U32.AND P4, PT, R9, R15, PT ;  /* 0x0000000f0900720c */ /* 0x000fe20003f84070 */
[----:B------:R-:W-:Y:S01]  /*a300*/  IMAD.HI.U32 R5, R24, R19, RZ ;  /* 0x0000001318057227 */ /* 0x000fe200078e00ff */
[----:B0-----:R-:W-:-:S03]  /*a310*/  IABS R18, R25 ;  /* 0x0000001900127213 */ /* 0x001fc60000000000 */
[----:B-1----:R-:W-:Y:S02]  /*a320*/  IMAD.MOV.U32 R0, RZ, RZ, R8 ;  /* 0x000000ffff007224 */ /* 0x002fe400078e0008 */
[----:B------:R-:W-:Y:S02]  /*a330*/  IMAD.MOV R7, RZ, RZ, -R7 ;  /* 0x000000ffff077224 */ /* 0x000fe400078e0a07 */
[----:B------:R-:W-:Y:S02]  /*a340*/  @!P5 IMAD.MOV R0, RZ, RZ, -R0 ;  /* 0x000000ffff00d224 */ /* 0x000fe400078e0a00 */
[C---:B------:R-:W-:Y:S02]  /*a350*/  IMAD R16, R9.reuse, R13, R16 ;  /* 0x0000000d09107224 */ /* 0x040fe400078e0210 */
[----:B------:R-:W-:Y:S01]  /*a360*/  IMAD.MOV R5, RZ, RZ, -R5 ;  /* 0x000000ffff057224 */ /* 0x000fe200078e0a05 */
[----:B------:R0:W-:Y:S01]  /*a370*/  STL [R1+0x4], R0 ;  /* 0x0000040001007387 */ /* 0x0001e20000100800 */
[C---:B------:R-:W-:Y:S01]  /*a380*/  IMAD R17, R9.reuse, R7, R17 ;  /* 0x0000000709117224 */ /* 0x040fe200078e0211 */
[C---:B------:R-:W-:Y:S01]  /*a390*/  ISETP.GT.U32.AND P5, PT, R9.reuse, R16, PT ;  /* 0x000000100900720c */ /* 0x040fe20003fa4070 */
[----:B------:R-:W-:Y:S01]  /*a3a0*/  @!P2 IMAD.IADD R14, R14, 0x1, -R9 ;  /* 0x000000010e0ea824 */ /* 0x000fe200078e0a09 */
[----:B------:R-:W-:Y:S01]  /*a3b0*/  ISETP.GE.AND P2, PT, R6, RZ, PT ;  /* 0x000000ff0600720c */ /* 0x000fe20003f46270 */
[----:B------:R-:W-:-:S02]  /*a3c0*/  IMAD R19, R9, R5, R19 ;  /* 0x0000000509137224 */ /* 0x000fc400078e0213 */
[----:B------:R-:W-:Y:S02]  /*a3d0*/  @!P3 IMAD.MOV R14, RZ, RZ, -R14 ;  /* 0x000000ffff0eb224 */ /* 0x000fe400078e0a0e */
[--C-:B------:R-:W-:Y:S01]  /*a3e0*/  @!P4 IMAD.IADD R15, R15, 0x1, -R9.reuse ;  /* 0x000000010f0fc824 */ /* 0x100fe200078e0a09 */
[C---:B------:R-:W-:Y:S01]  /*a3f0*/  ISETP.GT.U32.AND P3, PT, R9.reuse, R19, PT ;  /* 0x000000130900720c */ /* 0x040fe20003f64070 */
[----:B0-----:R-:W-:Y:S02]  /*a400*/  IMAD.MOV.U32 R0, RZ, RZ, R2 ;  /* 0x000000ffff007224 */ /* 0x001fe400078e0002 */
[----:B------:R-:W-:Y:S01]  /*a410*/  VIADD R10, R4, 0x16 ;  /* 0x00000016040a7836 */ /* 0x000fe20000000000 */
[C---:B------:R-:W-:Y:S01]  /*a420*/  ISETP.GT.U32.AND P4, PT, R9.reuse, R15, PT ;  /* 0x0000000f0900720c */ /* 0x040fe20003f84070 */
[----:B------:R-:W-:Y:S01]  /*a430*/  @!P0 IMAD.MOV R0, RZ, RZ, -R0 ;  /* 0x000000ffff008224 */ /* 0x000fe200078e0a00 */
[----:B------:R-:W-:Y:S01]  /*a440*/  ISETP.GT.U32.AND P0, PT, R9, R17, PT ;  /* 0x000000110900720c */ /* 0x000fe20003f04070 */
[----:B------:R-:W-:-:S02]  /*a450*/  @!P5 IMAD.IADD R16, R16, 0x1, -R9 ;  /* 0x000000011010d824 */ /* 0x000fc400078e0a09 */
[C---:B------:R-:W-:Y:S01]  /*a460*/  VIADD R8, R4.reuse, 0x14 ;  /* 0x0000001404087836 */ /* 0x040fe20000000000 */
[----:B------:R-:W-:Y:S01]  /*a470*/  STL [R1+0x242c], R0 ;  /* 0x00242c0001007387 */ /* 0x000fe20000100800 */
[C---:B------:R-:W-:Y:S01]  /*a480*/  VIADD R12, R4.reuse, 0x12 ;  /* 0x00000012040c7836 */ /* 0x040fe20000000000 */
[----:B------:R-:W-:Y:S01]  /*a490*/  ISETP.GT.U32.AND P5, PT, R9, R16, PT ;  /* 0x000000100900720c */ /* 0x000fe20003fa4070 */
[--C-:B------:R-:W-:Y:S01]  /*a4a0*/  @!P3 IMAD.IADD R19, R19, 0x1, -R9.reuse ;  /* 0x000000011313b824 */ /* 0x100fe200078e0a09 */
[----:B------:R-:W-:Y:S01]  /*a4b0*/  STL [R1+0x2430], R14 ;  /* 0x0024300e01007387 */ /* 0x000fe20000100800 */
[----:B------:R-:W-:Y:S02]  /*a4c0*/  VIADD R11, R4, 0xe ;  /* 0x0000000e040b7836 */ /* 0x000fe40000000000 */
[--C-:B------:R-:W-:Y:S01]  /*a4d0*/  @!P4 IMAD.IADD R15, R15, 0x1, -R9.reuse ;  /* 0x000000010f0fc824 */ /* 0x100fe200078e0a09 */
[----:B------:R-:W-:Y:S01]  /*a4e0*/  ISETP.GT.U32.AND P3, PT, R9, R19, PT ;  /* 0x000000130900720c */ /* 0x000fe20003f64070 */
[----:B------:R-:W-:Y:S01]  /*a4f0*/  @!P0 IMAD.IADD R17, R17, 0x1, -R9 ;  /* 0x0000000111118824 */ /* 0x000fe200078e0a09 */
[----:B------:R-:W-:Y:S01]  /*a500*/  ISETP.GE.AND P4, PT, R3, RZ, PT ;  /* 0x000000ff0300720c */ /* 0x000fe20003f86270 */
[----:B------:R-:W-:-:S02]  /*a510*/  @!P6 IMAD.MOV R15, RZ, RZ, -R15 ;  /* 0x000000ffff0fe224 */ /* 0x000fc400078e0a0f */
[----:B------:R-:W-:Y:S01]  /*a520*/  VIADD R6, R4, 0x20 ;  /* 0x0000002004067836 */ /* 0x000fe20000000000 */
[----:B------:R-:W-:Y:S01]  /*a530*/  ISETP.GT.U32.AND P0, PT, R9, R17, PT ;  /* 0x000000110900720c */ /* 0x000fe20003f04070 */
[--C-:B------:R-:W-:Y:S01]  /*a540*/  @!P5 IMAD.IADD R16, R16, 0x1, -R9.reuse ;  /* 0x000000011010d824 */ /* 0x100fe200078e0a09 */
[----:B------:R-:W-:Y:S01]  /*a550*/  STL [R1+0x2434], R15 ;  /* 0x0024340f01007387 */ /* 0x000fe20000100800 */
[----:B------:R-:W-:Y:S01]  /*a560*/  VIADD R2, R4, 0x1e ;  /* 0x0000001e04027836 */ /* 0x000fe20000000000 */
[----:B------:R-:W-:Y:S01]  /*a570*/  IABS R20, R6 ;  /* 0x0000000600147213 */ /* 0x000fe20000000000 */
[----:B------:R-:W-:Y:S01]  /*a580*/  @!P1 IMAD.MOV R16, RZ, RZ, -R16 ;  /* 0x000000ffff109224 */ /* 0x000fe200078e0a10 */
[----:B------:R-:W-:Y:S01]  /*a590*/  ISETP.GE.AND P5, PT, R6, RZ, PT ;  /* 0x000000ff0600720c */ /* 0x000fe20003fa6270 */
[----:B------:R-:W-:Y:S01]  /*a5a0*/  @!P3 IMAD.IADD R19, R19, 0x1, -R9 ;  /* 0x000000011313b824 */ /* 0x000fe200078e0a09 */
[----:B------:R-:W-:Y:S01]  /*a5b0*/  IABS R21, R2 ;  /* 0x0000000200157213 */ /* 0x000fe20000000000 */
[----:B------:R-:W-:Y:S01]  /*a5c0*/  IMAD.HI.U32 R5, R24, R20, RZ ;  /* 0x0000001418057227 */ /* 0x000fe200078e00ff */
[----:B------:R-:W-:Y:S01]  /*a5d0*/  STL [R1+0x2438], R16 ;  /* 0x0024381001007387 */ /* 0x000fe20000100800 */
[----:B------:R-:W-:-:S02]  /*a5e0*/  ISETP.GE.AND P6, PT, R2, RZ, PT ;  /* 0x000000ff0200720c */ /* 0x000fc40003fc6270 */
[----:B------:R-:W-:Y:S01]  /*a5f0*/  @!P0 IMAD.IADD R17, R17, 0x1, -R9 ;  /* 0x0000000111118824 */ /* 0x000fe200078e0a09 */
[----:B------:R0:W-:Y:S01]  /*a600*/  STL [R1+0x58], R10 ;  /* 0x0000580a01007387 */ /* 0x0001e20000100800 */
[----:B------:R-:W-:Y:S01]  /*a610*/  @!P4 IMAD.MOV R19, RZ, RZ, -R19 ;  /* 0x000000ffff13c224 */ /* 0x000fe200078e0a13 */
[----:B------:R-:W-:Y:S01]  /*a620*/  IABS R2, R10 ;  /* 0x0000000a00027213 */ /* 0x000fe20000000000 */
[----:B------:R-:W-:Y:S01]  /*a630*/  @!P2 IMAD.MOV R17, RZ, RZ, -R17 ;  /* 0x000000ffff11a224 */ /* 0x000fe200078e0a11 */
[----:B------:R-:W-:Y:S01]  /*a640*/  STL [R1+0x60], R8 ;  /* 0x0000600801007387 */ /* 0x000fe20000100800 */
[----:B------:R-:W-:Y:S02]  /*a650*/  IMAD.MOV R5, RZ, RZ, -R5 ;  /* 0x000000ffff057224 */ /* 0x000fe400078e0a05 */
[----:B------:R-:W-:Y:S01]  /*a660*/  VIADD R7, R4, 0x1a ;  /* 0x0000001a04077836 */ /* 0x000fe20000000000 */
[----:B------:R-:W-:Y:S01]  /*a670*/  STL [R1+0x243c], R17 ;  /* 0x00243c1101007387 */ /* 0x000fe20000100800 */
[----:B------:R-:W-:-:S02]  /*a680*/  IMAD R20, R9, R5, R20 ;  /* 0x0000000509147224 */ /* 0x000fc400078e0214 */
[----:B------:R-:W-:Y:S01]  /*a690*/  IMAD.HI.U32 R5, R24, R21, RZ ;  /* 0x0000001518057227 */ /* 0x000fe200078e00ff */
[----:B------:R-:W-:Y:S01]  /*a6a0*/  STL [R1+0x50], R12 ;  /* 0x0000500c01007387 */ /* 0x000fe20000100800 */
[----:B------:R-:W-:Y:S02]  /*a6b0*/  IABS R23, R7 ;  /* 0x0000000700177213 */ /* 0x000fe40000000000 */
[----:B------:R-:W-:Y:S01]  /*a6c0*/  IMAD.MOV R5, RZ, RZ, -R5 ;  /* 0x000000ffff057224 */ /* 0x000fe200078e0a05 */
[----:B------:R-:W-:Y:S01]  /*a6d0*/  STL [R1+0x40], R11 ;  /* 0x0000400b01007387 */ /* 0x000fe20000100800 */
[C---:B------:R-:W-:Y:S01]  /*a6e0*/  ISETP.GT.U32.AND P1, PT, R9.reuse, R20, PT ;  /* 0x000000140900720c */ /* 0x040fe20003f24070 */
[----:B------:R-:W-:Y:S02]  /*a6f0*/  VIADD R3, R4, 0x1c ;  /* 0x0000001c04037836 */ /* 0x000fe40000000000 */
[----:B------:R1:W-:Y:S01]  /*a700*/  STL [R1+0x2440], R19 ;  /* 0x0024401301007387 */ /* 0x0003e20000100800 */
[----:B------:R-:W-:-:S02]  /*a710*/  IMAD R21, R9, R5, R21 ;  /* 0x0000000509157224 */ /* 0x000fc400078e0215 */
[----:B------:R-:W-:Y:S01]  /*a720*/  IABS R22, R3 ;  /* 0x0000000300167213 */ /* 0x000fe20000000000 */
[C---:B0-----:R-:W-:Y:S01]  /*a730*/  IMAD.HI.U32 R10, R24.reuse, R23, RZ ;  /* 0x00000017180a7227 */ /* 0x041fe200078e00ff */
[----:B------:R-:W-:Y:S02]  /*a740*/  ISETP.GE.AND P0, PT, R3, RZ, PT ;  /* 0x000000ff0300720c */ /* 0x000fe40003f06270 */
[----:B------:R-:W-:Y:S01]  /*a750*/  ISETP.GT.U32.AND P3, PT, R9, R21, PT ;  /* 0x000000150900720c */ /* 0x000fe20003f64070 */
[----:B------:R-:W-:Y:S01]  /*a760*/  IMAD.HI.U32 R6, R24, R22, RZ ;  /* 0x0000001618067227 */ /* 0x000fe200078e00ff */
[----:B------:R-:W-:Y:S01]  /*a770*/  IABS R3, R8 ;  /* 0x0000000800037213 */ /* 0x000fe20000000000 */
[----:B-1----:R-:W2:Y:S02]  /*a780*/  LDL.LU R19, [R1+0x58] ;  /* 0x0000580001137983 */ /* 0x002ea40000300800 */
[----:B------:R-:W-:Y:S02]  /*a790*/  @!P1 IMAD.IADD R20, R20, 0x1, -R9 ;  /* 0x0000000114149824 */ /* 0x000fe400078e0a09 */
[----:B------:R-:W-:-:S02]  /*a7a0*/  IMAD.MOV R10, RZ, RZ, -R10 ;  /* 0x000000ffff0a7224 */ /* 0x000fc400078e0a0a */
[----:B------:R-:W-:Y:S02]  /*a7b0*/  IMAD.MOV R6, RZ, RZ, -R6 ;  /* 0x000000ffff067224 */ /* 0x000fe400078e0a06 */
[----:B------:R-:W-:Y:S02]  /*a7c0*/  IMAD R23, R9, R10, R23 ;  /* 0x0000000a09177224 */ /* 0x000fe400078e0217 */
[----:B------:R-:W-:Y:S01]  /*a7d0*/  @!P3 IMAD.IADD R21, R21, 0x1, -R9 ;  /* 0x000000011515b824 */ /* 0x000fe200078e0a09 */
[C---:B------:R-:W-:Y:S01]  /*a7e0*/  ISETP.GT.U32.AND P3, PT, R9.reuse, R20, PT ;  /* 0x000000140900720c */ /* 0x040fe20003f64070 */
[C---:B------:R-:W-:Y:S02]  /*a7f0*/  IMAD R22, R9.reuse, R6, R22 ;  /* 0x0000000609167224 */ /* 0x040fe400078e0216 */
[C---:B------:R-:W-:Y:S01]  /*a800*/  IMAD.HI.U32 R6, R24.reuse, R2, RZ ;  /* 0x0000000218067227 */ /* 0x040fe200078e00ff */
[C---:B------:R-:W-:Y:S02]  /*a810*/  ISETP.GT.U32.AND P2, PT, R9.reuse, R21, PT ;  /* 0x000000150900720c */ /* 0x040fe40003f44070 */
[----:B------:R-:W-:Y:S01]  /*a820*/  ISETP.GT.U32.AND P1, PT, R9, R22, PT ;  /* 0x000000160900720c */ /* 0x000fe20003f24070 */
[----:B------:R-:W-:-:S04]  /*a830*/  IMAD.HI.U32 R5, R24, R3, RZ ;  /* 0x0000000318057227 */ /* 0x000fc800078e00ff */
[----:B------:R-:W-:-:S04]  /*a840*/  IMAD.HI.U32 R8, R24, R18, RZ ;  /* 0x0000001218087227 */ /* 0x000fc800078e00ff */
[--C-:B------:R-:W-:Y:S01]  /*a850*/  @!P3 IMAD.IADD R20, R20, 0x1, -R9.reuse ;  /* 0x000000011414b824 */ /* 0x100fe200078e0a09 */
[C---:B------:R-:W-:Y:S01]  /*a860*/  ISETP.GT.U32.AND P3, PT, R9.reuse, R23, PT ;  /* 0x000000170900720c */ /* 0x040fe20003f64070 */
[----:B------:R-:W-:Y:S02]  /*a870*/  IMAD.MOV R6, RZ, RZ, -R6 ;  /* 0x000000ffff067224 */ /* 0x000fe400078e0a06 */
[----:B------:R-:W-:Y:S02]  /*a880*/  @!P1 IMAD.IADD R22, R22, 0x1, -R9 ;  /* 0x0000000116169824 */ /* 0x000fe400078e0a09 */
[----:B------:R-:W-:Y:S02]  /*a890*/  IMAD.MOV R5, RZ, RZ, -R5 ;  /* 0x000000ffff057224 */ /* 0x000fe400078e0a05 */
[----:B------:R-:W-:Y:S01]  /*a8a0*/  VIADD R0, R4, 0x10 ;  /* 0x0000001004007836 */ /* 0x000fe20000000000 */
[----:B------:R-:W-:Y:S01]  /*a8b0*/  ISETP.GT.U32.AND P1, PT, R9, R22, PT ;  /* 0x000000160900720c */ /* 0x000fe20003f24070 */
[----:B------:R-:W-:-:S02]  /*a8c0*/  IMAD.MOV R8, RZ, RZ, -R8 ;  /* 0x000000ffff087224 */ /* 0x000fc400078e0a08 */
[----:B------:R-:W-:Y:S01]  /*a8d0*/  IMAD R2, R9, R6, R2 ;  /* 0x0000000609027224 */ /* 0x000fe200078e0202 */
[----:B------:R-:W-:Y:S01]  /*a8e0*/  IABS R6, R0 ;  /* 0x0000000000067213 */ /* 0x000fe20000000000 */
[----:B------:R-:W-:Y:S02]  /*a8f0*/  @!P3 IMAD.IADD R23, R23, 0x1, -R9 ;  /* 0x000000011717b824 */ /* 0x000fe400078e0a09 */
[C---:B------:R-:W-:Y:S01]  /*a900*/  IMAD R3, R9.reuse, R5, R3 ;  /* 0x0000000509037224 */ /* 0x040fe200078e0203 */
[----:B------:R-:W-:Y:S01]  /*a910*/  IABS R5, R12 ;  /* 0x0000000c00057213 */ /* 0x000fe20000000000 */
[C---:B------:R-:W-:Y:S01]  /*a920*/  IMAD R18, R9.reuse, R8, R18 ;  /* 0x0000000809127224 */ /* 0x040fe200078e0212 */
[C---:B------:R-:W-:Y:S01]  /*a930*/  ISETP.GT.U32.AND P4, PT, R9.reuse, R23, PT ;  /* 0x000000170900720c */ /* 0x040fe20003f84070 */
[----:B------:R-:W-:Y:S01]  /*a940*/  IMAD.HI.U32 R12, R24, R6, RZ ;  /* 0x00000006180c7227 */ /* 0x000fe200078e00ff */
[----:B------:R-:W-:Y:S02]  /*a950*/  IABS R8, R29 ;  /* 0x0000001d00087213 */ /* 0x000fe40000000000 */
[C---:B------:R-:W-:Y:S01]  /*a960*/  ISETP.GT.U32.AND P3, PT, R9.reuse, R2, PT ;  /* 0x000000020900720c */ /* 0x040fe20003f64070 */
[----:B------:R-:W-:Y:S01]  /*a970*/  @!P1 IMAD.IADD R22, R22, 0x1, -R9 ;  /* 0x0000000116169824 */ /* 0x000fe200078e0a09 */
[----:B------:R-:W-:Y:S01]  /*a980*/  ISETP.GT.U32.AND P1, PT, R9, R18, PT ;  /* 0x000000120900720c */ /* 0x000fe20003f24070 */
[----:B------:R-:W-:-:S02]  /*a990*/  IMAD.MOV R12, RZ, RZ, -R12 ;  /* 0x000000ffff0c7224 */ /* 0x000fc400078e0a0c */
[C---:B------:R-:W-:Y:S02]  /*a9a0*/  VIADD R16, R4.reuse, 0x6 ;  /* 0x0000000604107836 */ /* 0x040fe40000000000 */
[----:B------:R-:W-:Y:S02]  /*a9b0*/  VIADD R15, R4, 0x4 ;  /* 0x00000004040f7836 */ /* 0x000fe40000000000 */
[----:B------:R-:W-:Y:S01]  /*a9c0*/  @!P4 IMAD.IADD R23, R23, 0x1, -R9 ;  /* 0x000000011717c824 */ /* 0x000fe200078e0a09 */
[C---:B------:R-:W-:Y:S01]  /*a9d0*/  ISETP.GT.U32.AND P4, PT, R9.reuse, R3, PT ;  /* 0x000000030900720c */ /* 0x040fe20003f84070 */
[----:B------:R-:W-:Y:S02]  /*a9e0*/  IMAD R6, R9, R12, R6 ;  /* 0x0000000c09067224 */ /* 0x000fe400078e0206 */
[----:B------:R-:W-:-:S04]  /*a9f0*/  IMAD.HI.U32 R10, R24, R8, RZ ;  /* 0x00000008180a7227 */ /* 0x000fc800078e00ff */
[--C-:B------:R-:W-:Y:S02]  /*aa00*/  @!P1 IMAD.IADD R18, R18, 0x1, -R9.reuse ;  /* 0x0000000112129824 */ /* 0x100fe400078e0a09 */
[C---:B------:R-:W-:Y:S02]  /*aa10*/  VIADD R28, R4.reuse, 0xa ;  /* 0x0000000a041c7836 */ /* 0x040fe40000000000 */
[C---:B------:R-:W-:Y:S02]  /*aa20*/  VIADD R17, R4.reuse, 0x8 ;  /* 0x0000000804117836 */ /* 0x040fe40000000000 */
[----:B------:R-:W-:Y:S01]  /*aa30*/  @!P4 IMAD.IADD R3, R3, 0x1, -R9 ;  /* 0x000000010303c824 */ /* 0x000fe200078e0a09 */
[C---:B------:R-:W-:Y:S01]  /*aa40*/  ISETP.GT.U32.AND P4, PT, R9.reuse, R6, PT ;  /* 0x000000060900720c */ /* 0x040fe20003f84070 */
[----:B------:R-:W-:Y:S01]  /*aa50*/  IMAD.MOV R10, RZ, RZ, -R10 ;  /* 0x000000ffff0a7224 */ /* 0x000fe200078e0a0a */
[----:B------:R-:W-:Y:S01]  /*aa60*/  ISETP.GT.U32.AND P1, PT, R9, R18, PT ;  /* 0x000000120900720c */ /* 0x000fe20003f24070 */
[----:B------:R-:W-:-:S02]  /*aa70*/  VIADD R14, R4, 0x2 ;  /* 0x00000002040e7836 */ /* 0x000fc40000000000 */
[----:B------:R-:W-:Y:S01]  /*aa80*/  IMAD R8, R9, R10, R8 ;  /* 0x0000000a09087224 */ /* 0x000fe200078e0208 */
[----:B------:R-:W-:Y:S01]  /*aa90*/  IABS R4, R16 ;  /* 0x0000001000047213 */ /* 0x000fe20000000000 */
[--C-:B------:R-:W-:Y:S01]  /*aaa0*/  @!P2 IMAD.IADD R21, R21, 0x1, -R9.reuse ;  /* 0x000000011515a824 */ /* 0x100fe200078e0a09 */
[----:B------:R-:W-:Y:S01]  /*aab0*/  IABS R12, R15 ;  /* 0x0000000f000c7213 */ /* 0x000fe20000000000 */
[----:B------:R-:W-:Y:S01]  /*aac0*/  @!P3 IMAD.IADD R2, R2, 0x1, -R9 ;  /* 0x000000010202b824 */ /* 0x000fe200078e0a09 */
[----:B------:R-:W-:Y:S01]  /*aad0*/  ISETP.GE.AND P2, PT, R7, RZ, PT ;  /* 0x000000ff0700720c */ /* 0x000fe20003f46270 */
[----:B------:R-:W-:Y:S01]  /*aae0*/  IMAD.HI.U32 R13, R24, R5, RZ ;  /* 0x00000005180d7227 */ /* 0x000fe200078e00ff */
[----:B------:R-:W-:-:S03]  /*aaf0*/  IABS R7, R11 ;  /* 0x0000000b00077213 */ /* 0x000fc60000000000 */
[--C-:B------:R-:W-:Y:S01]  /*ab00*/  @!P4 IMAD.IADD R6, R6, 0x1, -R9.reuse ;  /* 0x000000010606c824 */ /* 0x100fe200078e0a09 */
[----:B------:R-:W-:Y:S01]  /*ab10*/  ISETP.GT.U32.AND P4, PT, R9, R8, PT ;  /* 0x000000080900720c */ /* 0x000fe20003f84070 */
[----:B------:R-:W-:Y:S01]  /*ab20*/  @!P1 IMAD.IADD R18, R18, 0x1, -R9 ;  /* 0x0000000112129824 */ /* 0x000fe200078e0a09 */
[----:B------:R-:W-:Y:S01]  /*ab30*/  ISETP.GE.AND P1, PT, R25, RZ, PT ;  /* 0x000000ff1900720c */ /* 0x000fe20003f26270 */
[----:B------:R-:W-:-:S04]  /*ab40*/  IMAD.HI.U32 R25, R24, R4, RZ ;  /* 0x0000000418197227 */ /* 0x000fc800078e00ff */
[----:B------:R-:W-:-:S04]  /*ab50*/  IMAD.HI.U32 R26, R24, R12, RZ ;  /* 0x0000000c181a7227 */ /* 0x000fc800078e00ff */
[----:B------:R-:W-:Y:S02]  /*ab60*/  IMAD.MOV R25, RZ, RZ, -R25 ;  /* 0x000000ffff197224 */ /* 0x000fe400078e0a19 */
[----:B------:R-:W-:Y:S02]  /*ab70*/  IMAD.MOV R26, RZ, RZ, -R26 ;  /* 0x000000ffff1a7224 */ /* 0x000fe400078e0a1a */
[----:B------:R-:W-:Y:S02]  /*ab80*/  @!P4 IMAD.IADD R8, R8, 0x1, -R9 ;  /* 0x000000010808c824 */ /* 0x000fe400078e0a09 */
[C---:B------:R-:W-:Y:S02]  /*ab90*/  IMAD R4, R9.reuse, R25, R4 ;  /* 0x0000001909047224 */ /* 0x040fe400078e0204 */
[----:B------:R-:W-:Y:S01]  /*aba0*/  IMAD R12, R9, R26, R12 ;  /* 0x0000001a090c7224 */ /* 0x000fe200078e020c */
[----:B--2---:R-:W-:Y:S02]  /*abb0*/  ISETP.GE.AND P4, PT, R19, RZ, PT ;  /* 0x000000ff1300720c */ /* 0x004fe40003f86270 */
[----:B------:R-:W2:Y:S04]  /*abc0*/  LDL.LU R19, [R1+0x40] ;  /* 0x0000400001137983 */ /* 0x000ea80000300800 */
[----:B------:R-:W3:Y:S04]  /*abd0*/  LDL.LU R25, [R1+0x50] ;  /* 0x0000500001197983 */ /* 0x000ee80000300800 */
[----:B------:R-:W5:Y:S01]  /*abe0*/  LDL.LU R26, [R1+0x60] ;  /* 0x00006000011a7983 */ /* 0x000f620000300800 */
[----:B------:R-:W-:Y:S01]  /*abf0*/  ISETP.GT.U32.AND P3, PT, R9, R2, PT ;  /* 0x000000020900720c */ /* 0x000fe20003f64070 */
[----:B------:R-:W-:-:S04]  /*ac00*/  IMAD.MOV R13, RZ, RZ, -R13 ;  /* 0x000000ffff0d7224 */ /* 0x000fc800078e0a0d */
[----:B------:R-:W-:Y:S02]  /*ac10*/  IMAD R5, R9, R13, R5 ;  /* 0x0000000d09057224 */ /* 0x000fe400078e0205 */
[----:B------:R-:W-:-:S06]  /*ac20*/  IMAD.HI.U32 R11, R24, R7, RZ ;  /* 0x00000007180b7227 */ /* 0x000fcc00078e00ff */
[----:B------:R-:W-:Y:S01]  /*ac30*/  @!P3 IMAD.IADD R2, R2, 0x1, -R9 ;  /* 0x000000010202b824 */ /* 0x000fe200078e0a09 */
[----:B------:R-:W-:Y:S01]  /*ac40*/  ISETP.GT.U32.AND P3, PT, R9, R5, PT ;  /* 0x000000050900720c */ /* 0x000fe20003f64070 */
[----:B------:R-:W-:Y:S01]  /*ac50*/  IMAD.MOV R11, RZ, RZ, -R11 ;  /* 0x000000ffff0b7224 */ /* 0x000fe200078e0a0b */
[----:B------:R-:W-:-:S03]  /*ac60*/  IABS R10, R28 ;  /* 0x0000001c000a7213 */ /* 0x000fc60000000000 */
[----:B------:R-:W-:Y:S02]  /*ac70*/  IMAD R7, R9, R11, R7 ;  /* 0x0000000b09077224 */ /* 0x000fe400078e0207 */
[----:B------:R-:W-:-:S06]  /*ac80*/  IMAD.HI.U32 R13, R24, R10, RZ ;  /* 0x0000000a180d7227 */ /* 0x000fcc00078e00ff */
[----:B------:R-:W-:Y:S01]  /*ac90*/  @!P3 IMAD.IADD R5, R5, 0x1, -R9 ;  /* 0x000000010505b824 */ /* 0x000fe200078e0a09 */
[----:B------:R-:W-:Y:S01]  /*aca0*/  ISETP.GT.U32.AND P3, PT, R9, R7, PT ;  /* 0x000000070900720c */ /* 0x000fe20003f64070 */
[----:B------:R-:W-:-:S04]  /*acb0*/  IMAD.MOV R13, RZ, RZ, -R13 ;  /* 0x000000ffff0d7224 */ /* 0x000fc800078e0a0d */
[----:B------:R-:W-:-:S08]  /*acc0*/  IMAD R10, R9, R13, R10 ;  /* 0x0000000d090a7224 */ /* 0x000fd000078e020a */
[----:B------:R-:W-:Y:S01]  /*acd0*/  @!P3 IMAD.IADD R7, R7, 0x1, -R9 ;  /* 0x000000010707b824 */ /* 0x000fe200078e0a09 */
[----:B------:R-:W-:Y:S01]  /*ace0*/  ISETP.GT.U32.AND P3, PT, R9, R10, PT ;  /* 0x0000000a0900720c */ /* 0x000fe20003f64070 */
[----:B------:R-:W-:-:S12]  /*acf0*/  @!P1 IMAD.MOV R18, RZ, RZ, -R18 ;  /* 0x000000ffff129224 */ /* 0x000fd800078e0a12 */
[----:B------:R-:W-:-:S05]  /*ad00*/  @!P3 IMAD.IADD R10, R10, 0x1, -R9 ;  /* 0x000000010a0ab824 */ /* 0x000fca00078e0a09 */
[----:B------:R-:W-:Y:S02]  /*ad10*/  ISETP.GT.U32.AND P1, PT, R9, R10, PT ;  /* 0x0000000a0900720c */ /* 0x000fe40003f24070 */
[----:B------:R-:W-:-:S11]  /*ad20*/  IABS R11, R17 ;  /* 0x00000011000b7213 */ /* 0x000fd60000000000 */
[----:B------:R-:W-:Y:S01]  /*ad30*/  @!P1 IMAD.IADD R10, R10, 0x1, -R9 ;  /* 0x000000010a0a9824 */ /* 0x000fe200078e0a09 */
[----:B------:R-:W-:Y:S02]  /*ad40*/  ISETP.GE.AND P1, PT, R0, RZ, PT ;  /* 0x000000ff0000720c */ /* 0x000fe40003f26270 */
[----:B------:R-:W0:Y:S01]  /*ad50*/  S2R R0, SR_TID.X ;  /* 0x0000000000007919 */ /* 0x000e220000002100 */
[----:B------:R-:W-:Y:S01]  /*ad60*/  IMAD.HI.U32 R13, R24, R11, RZ ;  /* 0x0000000b180d7227 */ /* 0x000fe200078e00ff */
[----:B------:R-:W-:-:S03]  /*ad70*/  ISETP.GT.U32.AND P3, PT, R9, R3, PT ;  /* 0x000000030900720c */ /* 0x000fc60003f64070 */
[----:B------:R-:W-:Y:S02]  /*ad80*/  IMAD.MOV R13, RZ, RZ, -R13 ;  /* 0x000000ffff0d7224 */ /* 0x000fe400078e0a0d */
[----:B------:R-:W-:Y:S02]  /*ad90*/  @!P0 IMAD.MOV R22, RZ, RZ, -R22 ;  /* 0x000000ffff168224 */ /* 0x000fe400078e0a16 */
[C---:B------:R-:W-:Y:S01]  /*ada0*/  IMAD R11, R9.reuse, R13, R11 ;  /* 0x0000000d090b7224 */ /* 0x040fe200078e020b */
[C---:B------:R-:W-:Y:S01]  /*adb0*/  ISETP.GT.U32.AND P0, PT, R9.reuse, R6, PT ;  /* 0x000000060900720c */ /* 0x040fe20003f04070 */
[----:B------:R-:W-:Y:S01]  /*adc0*/  @!P2 IMAD.MOV R23, RZ, RZ, -R23 ;  /* 0x000000ffff17a224 */ /* 0x000fe200078e0a17 */
[C---:B------:R-:W-:Y:S01]  /*add0*/  ISETP.GT.U32.AND P2, PT, R9.reuse, R7, PT ;  /* 0x000000070900720c */ /* 0x040fe20003f44070 */
[----:B------:R-:W-:Y:S01]  /*ade0*/  @!P4 IMAD.MOV R2, RZ, RZ, -R2 ;  /* 0x000000ffff02c224 */ /* 0x000fe200078e0a02 */
[----:B------:R-:W-:Y:S02]  /*adf0*/  IABS R27, R14 ;  /* 0x0000000e001b7213 */ /* 0x000fe40000000000 */
[----:B------:R-:W-:Y:S01]  /*ae00*/  ISETP.GT.U32.AND P4, PT, R9, R11, PT ;  /* 0x0000000b0900720c */ /* 0x000fe20003f84070 */
[----:B------:R-:W-:Y:S01]  /*ae10*/  @!P3 IMAD.IADD R3, R3, 0x1, -R9 ;  /* 0x000000010303b824 */ /* 0x000fe200078e0a09 */
[----:B------:R-:W-:Y:S01]  /*ae20*/  ISETP.GT.U32.AND P3, PT, R9, R4, PT ;  /* 0x000000040900720c */ /* 0x000fe20003f64070 */
[----:B------:R-:W-:-:S04]  /*ae30*/  IMAD.HI.U32 R24, R24, R27, RZ ;  /* 0x0000001b18187227 */ /* 0x000fc800078e00ff */
[----:B------:R-:W-:Y:S01]  /*ae40*/  @!P5 IMAD.MOV R20, RZ, RZ, -R20 ;  /* 0x000000ffff14d224 */ /* 0x000fe200078e0a14 */
[----:B------:R-:W-:Y:S01]  /*ae50*/  ISETP.GT.U32.AND P5, PT, R9, R5, PT ;  /* 0x000000050900720c */ /* 0x000fe20003fa4070 */
[----:B------:R-:W-:Y:S02]  /*ae60*/  IMAD.MOV R13, RZ, RZ, -R24 ;  /* 0x000000ffff0d7224 */ /* 0x000fe400078e0a18 */
[--C-:B------:R-:W-:Y:S02]  /*ae70*/  @!P0 IMAD.IADD R6, R6, 0x1, -R9.reuse ;  /* 0x0000000106068824 */ /* 0x100fe400078e0a09 */
[--C-:B------:R-:W-:Y:S01]  /*ae80*/  @!P2 IMAD.IADD R7, R7, 0x1, -R9.reuse ;  /* 0x000000010707a824 */ /* 0x100fe200078e0a09 */
[----:B0-----:R-:W-:Y:S01]  /*ae90*/  SHF.R.S32.HI R24, RZ, 0x2, R0 ;  /* 0x00000002ff187819 */ /* 0x001fe20000011400 */
[----:B------:R-:W-:Y:S02]  /*aea0*/  @!P4 IMAD.IADD R11, R11, 0x1, -R9 ;  /* 0x000000010b0bc824 */ /* 0x000fe400078e0a09 */
[----:B------:R-:W-:Y:S01]  /*aeb0*/  @!P6 IMAD.MOV R21, RZ, RZ, -R21 ;  /* 0x000000ffff15e224 */ /* 0x000fe200078e0a15 */
[----:B------:R-:W-:-:S02]  /*aec0*/  SGXT R24, R24, 0x1 ;  /* 0x000000011818781a */ /* 0x000fc40000000200 */
[----:B------:R-:W-:Y:S01]  /*aed0*/  ISETP.GT.U32.AND P6, PT, R9, R8, PT ;  /* 0x000000080900720c */ /* 0x000fe20003fc4070 */
[--C-:B------:R-:W-:Y:S01]  /*aee0*/  @!P3 IMAD.IADD R4, R4, 0x1, -R9.reuse ;  /* 0x000000010404b824 */ /* 0x100fe200078e0a09 */
[----:B------:R-:W-:Y:S01]  /*aef0*/  LOP3.LUT R24, R24, 0x90, RZ, 0xc0, !PT ;  /* 0x0000009018187812 */ /* 0x000fe200078ec0ff */
[----:B------:R-:W-:Y:S01]  /*af00*/  @!P5 IMAD.IADD R5, R5, 0x1, -R9 ;  /* 0x000000010505d824 */ /* 0x000fe200078e0a09 */
[----:B------:R-:W-:Y:S01]  /*af10*/  ISETP.GE.AND P3, PT, R29, RZ, PT ;  /* 0x000000ff1d00720c */ /* 0x000fe20003f66270 */
[----:B------:R-:W-:Y:S01]  /*af20*/  STL [R1+0x2444], R20 ;  /* 0x0024441401007387 */ /* 0x000fe20000100800 */
[----:B------:R-:W-:-:S03]  /*af30*/  @!P1 IMAD.MOV R6, RZ, RZ, -R6 ;  /* 0x000000ffff069224 */ /* 0x000fc600078e0a06 */
[----:B------:R-:W-:Y:S04]  /*af40*/  STL [R1+0x2448], R21 ;  /* 0x0024481501007387 */ /* 0x000fe80000100800 */
[----:B------:R-:W-:Y:S04]  /*af50*/  STL [R1+0x244c], R22 ;  /* 0x00244c1601007387 */ /* 0x000fe80000100800 */
[----:B------:R-:W-:Y:S01]  /*af60*/  STL [R1+0x2450], R23 ;  /* 0x0024501701007387 */ /* 0x000fe20000100800 */
[----:B------:R-:W-:-:S03]  /*af70*/  @!P6 IMAD.IADD R8, R8, 0x1, -R9 ;  /* 0x000000010808e824 */ /* 0x000fc600078e0a09 */
[----:B------:R-:W-:Y:S04]  /*af80*/  STL [R1+0x2454], R18 ;  /* 0x0024541201007387 */ /* 0x000fe80000100800 */
[----:B------:R0:W-:Y:S04]  /*af90*/  STL [R1+0x2458], R2 ;  /* 0x0024580201007387 */ /* 0x0001e80000100800 */
[----:B------:R-:W4:Y:S01]  /*afa0*/  LDL.LU R29, [R1+0x24bc] ;  /* 0x0024bc00011d7983 */ /* 0x000f220000300800 */
[----:B------:R-:W-:Y:S02]  /*afb0*/  IMAD R13, R9, R13, R27 ;  /* 0x0000000d090d7224 */ /* 0x000fe400078e021b */
[----:B------:R-:W-:Y:S01]  /*afc0*/  @!P3 IMAD.MOV R8, RZ, RZ, -R8 ;  /* 0x000000ffff08b224 */ /* 0x000fe200078e0a08 */
[----:B--2---:R-:W-:-:S02]  /*afd0*/  ISETP.GE.AND P4, PT, R19, RZ, PT ;  /* 0x000000ff1300720c */ /* 0x004fc40003f86270 */
[----:B---3--:R-:W-:Y:S02]  /*afe0*/  ISETP.GE.AND P2, PT, R25, RZ, PT ;  /* 0x000000ff1900720c */ /* 0x008fe40003f46270 */
[----:B-----5:R-:W-:Y:S01]  /*aff0*/  ISETP.GE.AND P0, PT, R26, RZ, PT ;  /* 0x000000ff1a00720c */ /* 0x020fe20003f06270 */
[----:B------:R-:W-:-:S05]  /*b000*/  IMAD.SHL.U32 R25, R0, 0x20, RZ ;  /* 0x0000002000197824 */ /* 0x000fca00078e00ff */
[----:B------:R-:W-:Y:S01]  /*b010*/  LOP3.LUT R24, R24, 0x260, R25, 0xf8, !PT ;  /* 0x0000026018187812 */ /* 0x000fe200078ef819 */
[----:B------:R-:W-:-:S04]  /*b020*/  IMAD.SHL.U32 R25, R0, 0x2, RZ ;  /* 0x0000000200197824 */ /* 0x000fc800078e00ff */
[----:B------:R-:W-:Y:S01]  /*b030*/  @!P2 IMAD.MOV R5, RZ, RZ, -R5 ;  /* 0x000000ffff05a224 */ /* 0x000fe200078e0a05 */
[----:B------:R-:W-:Y:S01]  /*b040*/  LOP3.LUT R0, R0, 0x1f, RZ, 0xc0, !PT ;  /* 0x0000001f00007812 */ /* 0x000fe200078ec0ff */
[----:B------:R-:W-:Y:S01]  /*b050*/  @!P0 IMAD.MOV R3, RZ, RZ, -R3 ;  /* 0x000000ffff038224 */ /* 0x000fe200078e0a03 */
[----:B0-----:R-:W-:Y:S01]  /*b060*/  LOP3.LUT R2, R24, 0x10, R25, 0x78, !PT ;  /* 0x0000001018027812 */ /* 0x001fe200078e7819 */
[----:B------:R-:W-:-:S03]  /*b070*/  @!P4 IMAD.MOV R7, RZ, RZ, -R7 ;  /* 0x000000ffff07c224 */ /* 0x000fc600078e0a07 */
[----:B------:R-:W-:Y:S01]  /*b080*/  STL [R1+0x245c], R3 ;  /* 0x00245c0301007387 */ /* 0x000fe20000100800 */
[----:B------:R-:W-:-:S03]  /*b090*/  IMAD R0, R0, UR5, RZ ;  /* 0x0000000500007c24 */ /* 0x000fc6000f8e02ff */
[----:B------:R-:W-:Y:S01]  /*b0a0*/  STL [R1+0x2460], R5 ;  /* 0x0024600501007387 */ /* 0x000fe20000100800 */
[----:B------:R-:W-:-:S03]  /*b0b0*/  ISETP.GT.U32.AND P0, PT, R9, R11, PT ;  /* 0x0000000b0900720c */ /* 0x000fc60003f04070 */
[----:B------:R-:W-:Y:S01]  /*b0c0*/  STL [R1+0x2464], R6 ;  /* 0x0024640601007387 */ /* 0x000fe20000100800 */
[----:B------:R-:W-:-:S03]  /*b0d0*/  ISETP.GT.U32.AND P2, PT, R9, R4, PT ;  /* 0x000000040900720c */ /* 0x000fc60003f44070 */
[----:B------:R-:W-:Y:S04]  /*b0e0*/  STL [R1+0x2468], R7 ;  /* 0x0024680701007387 */ /* 0x000fe80000100800 */
[----:B------:R-:W-:Y:S04]  /*b0f0*/  STL [R1+0x10b8], R2 ;  /* 0x0010b80201007387 */ /* 0x000fe80000100800 */
[----:B------:R-:W2:Y:S04]  /*b100*/  LDL.LU R27, [R1+0x68] ;  /* 0x00006800011b7983 */ /* 0x000ea80000300800 */
[----:B------:R-:W3:Y:S04]  /*b110*/  LDL.LU R18, [R1+0x70] ;  /* 0x0000700001127983 */ /* 0x000ee80000300800 */
[----:B------:R-:W5:Y:S04]  /*b120*/  LDL.LU R23, [R1+0x78] ;  /* 0x0000780001177983 */ /* 0x000f680000300800 */
[----:B------:R0:W-:Y:S04]  /*b130*/  STL [R1+0x1f8], R0 ;  /* 0x0001f80001007387 */ /* 0x0001e80000100800 */
[----:B------:R-:W-:Y:S04]  /*b140*/  STL [R1+0x246c], R8 ;  /* 0x00246c0801007387 */ /* 0x000fe80000100800 */
[----:B------:R-:W5:Y:S04]  /*b150*/  LDL.LU R26, [R1+0x1c4] ;  /* 0x0001c400011a7983 */ /* 0x000f680000300800 */
[----:B------:R-:W5:Y:S04]  /*b160*/  LDL.LU R22, [R1+0x1c8] ;  /* 0x0001c80001167983 */ /* 0x000f680000300800 */
[----:B------:R-:W5:Y:S04]  /*b170*/  LDL.LU R21, [R1+0x1cc] ;  /* 0x0001cc0001157983 */ /* 0x000f680000300800 */
[----:B------:R-:W5:Y:S01]  /*b180*/  LDL.LU R20, [R1+0x1d0] ;  /* 0x0001d00001147983 */ /* 0x000f620000300800 */
[----:B------:R-:W-:-:S03]  /*b190*/  ISETP.GE.AND P4, PT, R17, RZ, PT ;  /* 0x000000ff1100720c */ /* 0x000fc60003f86270 */
[----:B------:R-:W5:Y:S01]  /*b1a0*/  LDL.LU R19, [R1+0x90] ;  /* 0x0000900001137983 */ /* 0x000f620000300800 */
[--C-:B------:R-:W-:Y:S01]  /*b1b0*/  @!P0 IMAD.IADD R11, R11, 0x1, -R9.reuse ;  /* 0x000000010b0b8824 */ /* 0x100fe200078e0a09 */
[----:B------:R-:W-:Y:S01]  /*b1c0*/  ISETP.GE.AND P0, PT, R16, RZ, PT ;  /* 0x000000ff1000720c */ /* 0x000fe20003f06270 */
[----:B------:R-:W-:Y:S01]  /*b1d0*/  @!P2 IMAD.IADD R4, R4, 0x1, -R9 ;  /* 0x000000010404a824 */ /* 0x000fe200078e0a09 */
[----:B------:R-:W5:Y:S01]  /*b1e0*/  LDL.LU R17, [R1+0x1a4] ;  /* 0x0001a40001117983 */ /* 0x000f620000300800 */
[----:B------:R-:W-:-:S03]  /*b1f0*/  ISETP.GE.AND P2, PT, R15, RZ, PT ;  /* 0x000000ff0f00720c */ /* 0x000fc60003f46270 */
[----:B------:R-:W5:Y:S04]  /*b200*/  LDL.LU R16, [R1+0x1ac] ;  /* 0x0001ac0001107983 */ /* 0x000f680000300800 */
[----:B------:R-:W5:Y:S01]  /*b210*/  LDL.LU R15, [R1+0x1b8] ;  /* 0x0001b800010f7983 */ /* 0x000f620000300800 */
[C---:B------:R-:W-:Y:S02]  /*b220*/  ISETP.GT.U32.AND P5, PT, R9.reuse, R12, PT ;  /* 0x0000000c0900720c */ /* 0x040fe40003fa4070 */
[----:B------:R-:W-:-:S11]  /*b230*/  ISETP.GT.U32.AND P6, PT, R9, R13, PT ;  /* 0x0000000d0900720c */ /* 0x000fd60003fc4070 */
[--C-:B------:R-:W-:Y:S02]  /*b240*/  @!P5 IMAD.IADD R12, R12, 0x1, -R9.reuse ;  /* 0x000000010c0cd824 */ /* 0x100fe400078e0a09 */
[----:B------:R-:W-:-:S03]  /*b250*/  @!P6 IMAD.IADD R13, R13, 0x1, -R9 ;  /* 0x000000010d0de824 */ /* 0x000fc600078e0a09 */
[C---:B------:R-:W-:Y:S02]  /*b260*/  ISETP.GT.U32.AND P1, PT, R9.reuse, R12, PT ;  /* 0x0000000c0900720c */ /* 0x040fe40003f24070 */
[----:B------:R-:W-:Y:S02]  /*b270*/  ISETP.GT.U32.AND P6, PT, R9, R13, PT ;  /* 0x0000000d0900720c */ /* 0x000fe40003fc4070 */
[----:B------:R-:W-:-:S09]  /*b280*/  ISETP.GE.AND P5, PT, R28, RZ, PT ;  /* 0x000000ff1c00720c */ /* 0x000fd20003fa6270 */
[--C-:B------:R-:W-:Y:S01]  /*b290*/  @!P1 IMAD.IADD R12, R12, 0x1, -R9.reuse ;  /* 0x000000010c0c9824 */ /* 0x100fe200078e0a09 */
[----:B------:R-:W-:Y:S01]  /*b2a0*/  ISETP.GE.AND P1, PT, R14, RZ, PT ;  /* 0x000000ff0e00720c */ /* 0x000fe20003f26270 */
[----:B------:R-:W-:Y:S01]  /*b2b0*/  @!P6 IMAD.IADD R13, R13, 0x1, -R9 ;  /* 0x000000010d0de824 */ /* 0x000fe200078e0a09 */
[----:B----4-:R-:W-:Y:S01]  /*b2c0*/  IADD3 R9, P6, PT, R0, UR10, RZ ;  /* 0x0000000a00097c10 */ /* 0x010fe2000ffde0ff */
[----:B------:R-:W-:Y:S01]  /*b2d0*/  @!P5 IMAD.MOV R10, RZ, RZ, -R10 ;  /* 0x000000ffff0ad224 */ /* 0x000fe200078e0a0a */
[----:B------:R-:W4:Y:S01]  /*b2e0*/  LDL.LU R14, [R1+0x1c0] ;  /* 0x0001c000010e7983 */ /* 0x000f220000300800 */
[----:B------:R-:W-:Y:S01]  /*b2f0*/  @!P4 IMAD.MOV R11, RZ, RZ, -R11 ;  /* 0x000000ffff0bc224 */ /* 0x000fe200078e0a0b */
[----:B------:R-:W1:Y:S01]  /*b300*/  LDCU UR10, c[0x0][0x3a8] ;  /* 0x00007500ff0a77ac */ /* 0x000e620008000800 */
[----:B------:R-:W-:Y:S01]  /*b310*/  @!P0 IMAD.MOV R4, RZ, RZ, -R4 ;  /* 0x000000ffff048224 */ /* 0x000fe200078e0a04 */
[----:B0-----:R-:W4:Y:S01]  /*b320*/  LDL.LU R0, [R1+0x1bc] ;  /* 0x0001bc0001007983 */ /* 0x001f220000300800 */
[----:B------:R-:W-:-:S03]  /*b330*/  @!P2 IMAD.MOV R12, RZ, RZ, -R12 ;  /* 0x000000ffff0ca224 */ /* 0x000fc600078e0a0c */
[----:B------:R-:W-:Y:S01]  /*b340*/  STL [R1+0x23cc], R9 ;  /* 0x0023cc0901007387 */ /* 0x000fe20000100800 */
[----:B------:R-:W-:-:S03]  /*b350*/  @!P1 IMAD.MOV R13, RZ, RZ, -R13 ;  /* 0x000000ffff0d9224 */ /* 0x000fc600078e0a0d */
[----:B------:R-:W-:Y:S04]  /*b360*/  STL [R1+0x2470], R10 ;  /* 0x0024700a01007387 */ /* 0x000fe80000100800 */
[----:B------:R-:W-:Y:S01]  /*b370*/  STL [R1+0x2474], R11 ;  /* 0x0024740b01007387 */ /* 0x000fe20000100800 */
[----:B------:R-:W-:Y:S02]  /*b380*/  ISETP.NE.AND P3, PT, R29, RZ, PT ;  /* 0x000000ff1d00720c */ /* 0x000fe40003f65270 */
[----:B------:R-:W-:Y:S01]  /*b390*/  LOP3.LUT R24, RZ, R29, RZ, 0x33, !PT ;  /* 0x0000001dff187212 */ /* 0x000fe200078e33ff */
[----:B------:R0:W-:Y:S04]  /*b3a0*/  STL [R1+0x2478], R4 ;  /* 0x0024780401007387 */ /* 0x0001e80000100800 */
[----:B------:R-:W-:Y:S04]  /*b3b0*/  STL [R1+0x247c], R12 ;  /* 0x00247c0c01007387 */ /* 0x000fe80000100800 */
[----:B------:R-:W-:Y:S01]  /*b3c0*/  STL [R1+0x2480], R13 ;  /* 0x0024800d01007387 */ /* 0x000fe20000100800 */
[----:B--2---:R-:W-:-:S02]  /*b3d0*/  SEL R2, R24, R27, !P3 ;  /* 0x0000001b18027207 */ /* 0x004fc40005800000 */
[C---:B---3--:R-:W-:Y:S02]  /*b3e0*/  SEL R28, R24.reuse, R18, !P3 ;  /* 0x00000012181c7207 */ /* 0x048fe40005800000 */
[----:B-----5:R-:W-:-:S03]  /*b3f0*/  SEL R27, R24, R23, !P3 ;  /* 0x00000017181b7207 */ /* 0x020fc60005800000 */
[----:B------:R-:W-:Y:S04]  /*b400*/  STL [R1+0x2484], R28 ;  /* 0x0024841c01007387 */ /* 0x000fe80000100800 */
[----:B------:R2:W-:Y:S01]  /*b410*/  STL [R1+0x1f4], R2 ;  /* 0x0001f40201007387 */ /* 0x0005e20000100800 */
[----:B------:R-:W-:-:S03]  /*b420*/  SEL R26, R24, R26, !P3 ;  /* 0x0000001a181a7207 */ /* 0x000fc60005800000 */
[----:B------:R-:W-:Y:S01]  /*b430*/  STL [R1+0x2488], R27 ;  /* 0x0024881b01007387 */ /* 0x000fe20000100800 */
[----:B------:R-:W-:-:S03]  /*b440*/  SEL R25, R24, R22, !P3 ;  /* 0x0000001618197207 */ /* 0x000fc60005800000 */
[----:B------:R-:W-:Y:S01]  /*b450*/  STL [R1+0x248c], R26 ;  /* 0x00248c1a01007387 */ /* 0x000fe20000100800 */
[----:B------:R-:W-:-:S03]  /*b460*/  SEL R29, R24, R21, !P3 ;  /* 0x00000015181d7207 */ /* 0x000fc60005800000 */
[----:B------:R-:W-:Y:S01]  /*b470*/  STL [R1+0x2490], R25 ;  /* 0x0024901901007387 */ /* 0x000fe20000100800 */
[----:B0-----:R-:W-:-:S03]  /*b480*/  SEL R4, R24, R20, !P3 ;  /* 0x0000001418047207 */ /* 0x001fc60005800000 */
[----:B------:R-:W-:Y:S01]  /*b490*/  STL [R1+0x2494], R29 ;  /* 0x0024941d01007387 */ /* 0x000fe20000100800 */
[----:B------:R-:W-:-:S03]  /*b4a0*/  SEL R3, R24, R19, !P3 ;  /* 0x0000001318037207 */ /* 0x000fc60005800000 */
[----:B------:R0:W-:Y:S01]  /*b4b0*/  STL [R1+0x14], R4 ;  /* 0x0000140401007387 */ /* 0x0001e20000100800 */
[----:B--2---:R-:W-:-:S03]  /*b4c0*/  SEL R2, R24, R17, !P3 ;  /* 0x0000001118027207 */ /* 0x004fc60005800000 */
[----:B------:R2:W-:Y:S01]  /*b4d0*/  STL [R1+0x2c], R3 ;  /* 0x00002c0301007387 */ /* 0x0005e20000100800 */
[----:B0-----:R-:W-:-:S03]  /*b4e0*/  SEL R4, R24, R16, !P3 ;  /* 0x0000001018047207 */ /* 0x001fc60005800000 */
[----:B------:R4:W-:Y:S01]  /*b4f0*/  STL [R1+0x38], R2 ;  /* 0x0000380201007387 */ /* 0x0009e20000100800 */
[----:B--2---:R-:W-:-:S03]  /*b500*/  SEL R3, R24, R15, !P3 ;  /* 0x0000000f18037207 */ /* 0x004fc60005800000 */
[----:B------:R-:W-:Y:S04]  /*b510*/  STL [R1+0x40], R4 ;  /* 0x0000400401007387 */ /* 0x000fe80000100800 */
[----:B------:R-:W-:Y:S04]  /*b520*/  STL [R1+0x50], R3 ;  /* 0x0000500301007387 */ /* 0x000fe80000100800 */
[----:B------:R-:W2:Y:S01]  /*b530*/  LDL.LU R29, [R1+0x1a0] ;  /* 0x0001a000011d7983 */ /* 0x000ea20000300800 */
[C---:B----4-:R-:W-:Y:S02]  /*b540*/  SEL R2, R24.reuse, R14, !P3 ;  /* 0x0000000e18027207 */ /* 0x050fe40005800000 */
[----:B------:R-:W-:-:S03]  /*b550*/  SEL R0, R24, R0, !P3 ;  /* 0x0000000018007207 */ /* 0x000fc60005800000 */
[----:B------:R-:W-:Y:S04]  /*b560*/  STL [R1+0x58], R2 ;  /* 0x0000580201007387 */ /* 0x000fe80000100800 */
[----:B--2---:R0:W-:Y:S04]  /*b570*/  STL [R1+0x24b0], R29 ;  /* 0x0024b01d01007387 */ /* 0x0041e80000100800 */
[----:B------:R-:W-:Y:S04]  /*b580*/  STL [R1+0x60], R0 ;  /* 0x0000600001007387 */ /* 0x000fe80000100800 */
[----:B0-----:R-:W2:Y:S04]  /*b590*/  LDL.LU R29, [R1+0x1a8] ;  /* 0x0001a800011d7983 */ /* 0x001ea80000300800 */
[----:B--2---:R0:W-:Y:S04]  /*b5a0*/  STL [R1+0x24b4], R29 ;  /* 0x0024b41d01007387 */ /* 0x0041e80000100800 */
[----:B0-----:R-:W2:Y:S04]  /*b5b0*/  LDL.LU R29, [R1+0x1b4] ;  /* 0x0001b400011d7983 */ /* 0x001ea80000300800 */
[----:B--2---:R0:W-:Y:S04]  /*b5c0*/  STL [R1+0x24b8], R29 ;  /* 0x0024b81d01007387 */ /* 0x0041e80000100800 */
[----:B0-----:R-:W2:Y:S04]  /*b5d0*/  LDL.LU R29, [R1+0x1b0] ;  /* 0x0001b000011d7983 */ /* 0x001ea80000300800 */
[----:B------:R-:W3:Y:S04]  /*b5e0*/  LDL.LU R25, [R1+0x98] ;  /* 0x0000980001197983 */ /* 0x000ee80000300800 */
[----:B------:R-:W4:Y:S04]  /*b5f0*/  LDL.LU R26, [R1+0xb8] ;  /* 0x0000b800011a7983 */ /* 0x000f280000300800 */
[----:B------:R-:W5:Y:S04]  /*b600*/  LDL.LU R27, [R1+0xc0] ;  /* 0x0000c000011b7983 */ /* 0x000f680000300800 */
[----:B------:R-:W3:Y:S04]  /*b610*/  LDL.LU R28, [R1+0xc8] ;  /* 0x0000c800011c7983 */ /* 0x000ee80000300800 */
        /* <DEDUP_REMOVED lines=22> */
[----:B------:R-:W3:Y:S01]  /*b780*/  LDL.LU R0, [R1+0x19c] ;  /* 0x00019c0001007983 */ /* 0x000ee20000300800 */
[----:B--2---:R-:W-:-:S05]  /*b790*/  SEL R29, R24, R29, !P3 ;  /* 0x0000001d181d7207 */ /* 0x004fca0005800000 */
[----:B------:R0:W-:Y:S04]  /*b7a0*/  STL [R1+0x68], R29 ;  /* 0x0000681d01007387 */ /* 0x0001e80000100800 */
[----:B0-----:R-:W2:Y:S02]  /*b7b0*/  LDL.LU R29, [R1+0x24b8] ;  /* 0x0024b800011d7983 */ /* 0x001ea40000300800 */
[----:B--2---:R-:W-:-:S05]  /*b7c0*/  SEL R29, R24, R29, !P3 ;  /* 0x0000001d181d7207 */ /* 0x004fca0005800000 */
[----:B------:R0:W-:Y:S04]  /*b7d0*/  STL [R1+0x70], R29 ;  /* 0x0000701d01007387 */ /* 0x0001e80000100800 */
[----:B0-----:R-:W2:Y:S02]  /*b7e0*/  LDL.LU R29, [R1+0x24b4] ;  /* 0x0024b400011d7983 */ /* 0x001ea40000300800 */
[----:B--2---:R-:W-:-:S05]  /*b7f0*/  SEL R29, R24, R29, !P3 ;  /* 0x0000001d181d7207 */ /* 0x004fca0005800000 */
[----:B------:R0:W-:Y:S04]  /*b800*/  STL [R1+0x78], R29 ;  /* 0x0000781d01007387 */ /* 0x0001e80000100800 */
[----:B0-----:R-:W2:Y:S01]  /*b810*/  LDL.LU R29, [R1+0x24b0] ;  /* 0x0024b000011d7983 */ /* 0x001ea20000300800 */
[C---:B-----5:R-:W-:Y:S02]  /*b820*/  SEL R27, R24.reuse, R27, !P3 ;  /* 0x0000001b181b7207 */ /* 0x060fe40005800000 */
[C---:B---3--:R-:W-:Y:S02]  /*b830*/  SEL R11, R24.reuse, R11, !P3 ;  /* 0x0000000b180b7207 */ /* 0x048fe40005800000 */
[C---:B------:R-:W-:Y:S02]  /*b840*/  SEL R9, R24.reuse, R9, !P3 ;  /* 0x0000000918097207 */ /* 0x040fe40005800000 */
[----:B------:R-:W-:-:S02]  /*b850*/  SEL R8, R24, R8, !P3 ;  /* 0x0000000818087207 */ /* 0x000fc40005800000 */
[C---:B------:R-:W-:Y:S02]  /*b860*/  SEL R6, R24.reuse, R6, !P3 ;  /* 0x0000000618067207 */ /* 0x040fe40005800000 */
[C---:B------:R-:W-:Y:S02]  /*b870*/  SEL R5, R24.reuse, R5, !P3 ;  /* 0x0000000518057207 */ /* 0x040fe40005800000 */
[----:B--2---:R-:W-:-:S05]  /*b880*/  SEL R29, R24, R29, !P3 ;  /* 0x0000001d181d7207 */ /* 0x004fca0005800000 */
[----:B------:R0:W-:Y:S02]  /*b890*/  STL [R1+0x90], R29 ;  /* 0x0000901d01007387 */ /* 0x0001e40000100800 */
[C---:B0-----:R-:W-:Y:S02]  /*b8a0*/  SEL R29, R24.reuse, R25, !P3 ;  /* 0x00000019181d7207 */ /* 0x041fe40005800000 */
[C---:B----4-:R-:W-:Y:S02]  /*b8b0*/  SEL R25, R24.reuse, R26, !P3 ;  /* 0x0000001a18197207 */ /* 0x050fe40005800000 */
[C---:B------:R-:W-:Y:S01]  /*b8c0*/  SEL R26, R24.reuse, R28, !P3 ;  /* 0x0000001c181a7207 */ /* 0x040fe20005800000 */
[----:B------:R-:W-:Y:S04]  /*b8d0*/  STL [R1+0x98], R29 ;  /* 0x0000981d01007387 */ /* 0x000fe80000100800 */
[----:B------:R0:W-:Y:S04]  /*b8e0*/  STL [R1+0xb8], R25 ;  /* 0x0000b81901007387 */ /* 0x0001e80000100800 */
[----:B------:R-:W-:Y:S01]  /*b8f0*/  STL [R1+0xc0], R27 ;  /* 0x0000c01b01007387 */ /* 0x000fe20000100800 */
[----:B0-----:R-:W-:-:S02]  /*b900*/  SEL R25, R24, R13, !P3 ;  /* 0x0000000d18197207 */ /* 0x001fc40005800000 */
[C---:B------:R-:W-:Y:S02]  /*b910*/  SEL R13, R24.reuse, R12, !P3 ;  /* 0x0000000c180d7207 */ /* 0x040fe40005800000 */
[C---:B------:R-:W-:Y:S01]  /*b920*/  SEL R12, R24.reuse, R4, !P3 ;  /* 0x00000004180c7207 */ /* 0x040fe20005800000 */
[----:B------:R-:W-:Y:S01]  /*b930*/  STL [R1+0xc8], R26 ;  /* 0x0000c81a01007387 */ /* 0x000fe20000100800 */
[----:B------:R-:W-:-:S03]  /*b940*/  SEL R4, R24, R10, !P3 ;  /* 0x0000000a18047207 */ /* 0x000fc60005800000 */
[----:B------:R-:W-:Y:S04]  /*b950*/  STL [R1+0xd0], R25 ;  /* 0x0000d01901007387 */ /* 0x000fe80000100800 */
[----:B------:R-:W-:Y:S04]  /*b960*/  STL [R1+0xe0], R13 ;  /* 0x0000e00d01007387 */ /* 0x000fe80000100800 */
[----:B------:R-:W-:Y:S04]  /*b970*/  STL [R1+0x100], R12 ;  /* 0x0001000c01007387 */ /* 0x000fe80000100800 */
[----:B------:R-:W-:Y:S04]  /*b980*/  STL [R1+0x118], R11 ;  /* 0x0001180b01007387 */ /* 0x000fe80000100800 */
[----:B------:R0:W-:Y:S04]  /*b990*/  STL [R1+0x120], R4 ;  /* 0x0001200401007387 */ /* 0x0001e80000100800 */
[----:B------:R-:W-:Y:S01]  /*b9a0*/  STL [R1+0x124], R9 ;  /* 0x0001240901007387 */ /* 0x000fe20000100800 */
[----:B0-----:R-:W-:-:S03]  /*b9b0*/  SEL R4, R24, R7, !P3 ;  /* 0x0000000718047207 */ /* 0x001fc60005800000 */
[----:B------:R-:W-:Y:S04]  /*b9c0*/  STL [R1+0x128], R8 ;  /* 0x0001280801007387 */ /* 0x000fe80000100800 */
[----:B------:R0:W-:Y:S04]  /*b9d0*/  STL [R1+0x12c], R4 ;  /* 0x00012c0401007387 */ /* 0x0001e80000100800 */
[----:B------:R-:W-:Y:S01]  /*b9e0*/  STL [R1+0x130], R6 ;  /* 0x0001300601007387 */ /* 0x000fe20000100800 */
[C---:B0-----:R-:W-:Y:S02]  /*b9f0*/  SEL R4, R24.reuse, R3, !P3 ;  /* 0x0000000318047207 */ /* 0x041fe40005800000 */
[C---:B------:R-:W-:Y:S01]  /*ba00*/  SEL R3, R24.reuse, R2, !P3 ;  /* 0x0000000218037207 */ /* 0x040fe20005800000 */
[----:B------:R-:W-:Y:S01]  /*ba10*/  STL [R1+0x134], R5 ;  /* 0x0001340501007387 */ /* 0x000fe20000100800 */
[----:B------:R-:W-:-:S03]  /*ba20*/  SEL R2, R24, R18, !P3 ;  /* 0x0000001218027207 */ /* 0x000fc60005800000 */
[----:B------:R0:W-:Y:S04]  /*ba30*/  STL [R1+0x138], R4 ;  /* 0x0001380401007387 */ /* 0x0001e80000100800 */
[----:B------:R2:W-:Y:S01]  /*ba40*/  STL [R1+0x13c], R3 ;  /* 0x00013c0301007387 */ /* 0x0005e20000100800 */
[----:B0-----:R-:W-:-:S03]  /*ba50*/  SEL R4, R24, R23, !P3 ;  /* 0x0000001718047207 */ /* 0x001fc60005800000 */
[----:B------:R0:W-:Y:S01]  /*ba60*/  STL [R1+0x144], R2 ;  /* 0x0001440201007387 */ /* 0x0001e20000100800 */
[----:B--2---:R-:W-:-:S03]  /*ba70*/  SEL R3, R24, R22, !P3 ;  /* 0x0000001618037207 */ /* 0x004fc60005800000 */
[----:B------:R2:W-:Y:S04]  /*ba80*/  STL [R1+0x148], R4 ;  /* 0x0001480401007387 */ /* 0x0005e80000100800 */
[----:B------:R3:W-:Y:S01]  /*ba90*/  STL [R1+0x14c], R3 ;  /* 0x00014c0301007387 */ /* 0x0007e20000100800 */
[C---:B0-----:R-:W-:Y:S02]  /*baa0*/  SEL R2, R24.reuse, R21, !P3 ;  /* 0x0000001518027207 */ /* 0x041fe40005800000 */
[----:B--2---:R-:W-:-:S03]  /*bab0*/  SEL R4, R24, R20, !P3 ;  /* 0x0000001418047207 */ /* 0x004fc60005800000 */
[----:B------:R0:W-:Y:S01]  /*bac0*/  STL [R1+0x164], R2 ;  /* 0x0001640201007387 */ /* 0x0001e20000100800 */
[----:B---3--:R-:W-:-:S03]  /*bad0*/  SEL R3, R24, R19, !P3 ;  /* 0x0000001318037207 */ /* 0x008fc60005800000 */
[----:B------:R2:W-:Y:S04]  /*bae0*/  STL [R1+0x168], R4 ;  /* 0x0001680401007387 */ /* 0x0005e80000100800 */
[----:B------:R3:W-:Y:S01]  /*baf0*/  STL [R1+0x16c], R3 ;  /* 0x00016c0301007387 */ /* 0x0007e20000100800 */
[C---:B0-----:R-:W-:Y:S02]  /*bb00*/  SEL R2, R24.reuse, R17, !P3 ;  /* 0x0000001118027207 */ /* 0x041fe40005800000 */
[----:B--2---:R-:W-:-:S03]  /*bb10*/  SEL R4, R24, R16, !P3 ;  /* 0x0000001018047207 */ /* 0x004fc60005800000 */
[----:B------:R0:W-:Y:S01]  /*bb20*/  STL [R1+0x170], R2 ;  /* 0x0001700201007387 */ /* 0x0001e20000100800 */
[----:B---3--:R-:W-:-:S03]  /*bb30*/  SEL R3, R24, R15, !P3 ;  /* 0x0000000f18037207 */ /* 0x008fc60005800000 */
[----:B------:R-:W-:Y:S04]  /*bb40*/  STL [R1+0x188], R4 ;  /* 0x0001880401007387 */ /* 0x000fe80000100800 */
[----:B------:R-:W-:Y:S04]  /*bb50*/  STL [R1+0x190], R3 ;  /* 0x0001900301007387 */ /* 0x000fe80000100800 */
[----:B------:R-:W2:Y:S01]  /*bb60*/  LDL.LU R29, [R1+0x180] ;  /* 0x00018000011d7983 */ /* 0x000ea20000300800 */
[C---:B0-----:R-:W-:Y:S02]  /*bb70*/  SEL R2, R24.reuse, R14, !P3 ;  /* 0x0000000e18027207 */ /* 0x041fe40005800000 */
        /* <DEDUP_REMOVED lines=144> */
[C---:B---3--:R-:W-:Y:S02]  /*c480*/  SEL R25, R24.reuse, R25, !P3 ;  /* 0x0000001918197207 */ /* 0x048fe40005800000 */
[C---:B----4-:R-:W-:Y:S02]  /*c490*/  SEL R26, R24.reuse, R26, !P3 ;  /* 0x0000001a181a7207 */ /* 0x050fe40005800000 */
[C---:B-----5:R-:W-:Y:S02]  /*c4a0*/  SEL R27, R24.reuse, R27, !P3 ;  /* 0x0000001b181b7207 */ /* 0x060fe40005800000 */
[----:B------:R-:W-:-:S02]  /*c4b0*/  SEL R28, R24, R28, !P3 ;  /* 0x0000001c181c7207 */ /* 0x000fc40005800000 */
[C---:B------:R-:W-:Y:S02]  /*c4c0*/  SEL R13, R24.reuse, R13, !P3 ;  /* 0x0000000d180d7207 */ /* 0x040fe40005800000 */
[C---:B------:R-:W-:Y:S02]  /*c4d0*/  SEL R12, R24.reuse, R12, !P3 ;  /* 0x0000000c180c7207 */ /* 0x040fe40005800000 */
[C---:B------:R-:W-:Y:S02]  /*c4e0*/  SEL R4, R24.reuse, R4, !P3 ;  /* 0x0000000418047207 */ /* 0x040fe40005800000 */
[C---:B------:R-:W-:Y:S02]  /*c4f0*/  SEL R11, R24.reuse, R11, !P3 ;  /* 0x0000000b180b7207 */ /* 0x040fe40005800000 */
[C---:B------:R-:W-:Y:S02]  /*c500*/  SEL R10, R24.reuse, R10, !P3 ;  /* 0x0000000a180a7207 */ /* 0x040fe40005800000 */
        /* <DEDUP_REMOVED lines=17> */
[----:B--2---:R-:W-:-:S05]  /*c620*/  SEL R29, R24, R29, !P3 ;  /* 0x0000001d181d7207 */ /* 0x004fca0005800000 */
[----:B------:R0:W-:Y:S04]  /*c630*/  STL [R1+0x11c], R29 ;  /* 0x00011c1d01007387 */ /* 0x0001e80000100800 */
[----:B0-----:R-:W2:Y:S04]  /*c640*/  LDL.LU R29, [R1+0x2494] ;  /* 0x00249400011d7983 */ /* 0x001ea80000300800 */
[----:B------:R0:W-:Y:S04]  /*c650*/  STL [R1+0x114], R25 ;  /* 0x0001141901007387 */ /* 0x0001e80000100800 */
[----:B0-----:R-:W3:Y:S04]  /*c660*/  LDL.LU R25, [R1+0x2490] ;  /* 0x0024900001197983 */ /* 0x001ee80000300800 */
[----:B------:R0:W-:Y:S04]  /*c670*/  STL [R1+0x110], R26 ;  /* 0x0001101a01007387 */ /* 0x0001e80000100800 */
[----:B0-----:R-:W4:Y:S04]  /*c680*/  LDL.LU R26, [R1+0x248c] ;  /* 0x00248c00011a7983 */ /* 0x001f280000300800 */
[----:B------:R0:W-:Y:S04]  /*c690*/  STL [R1+0x10c], R27 ;  /* 0x00010c1b01007387 */ /* 0x0001e80000100800 */
[----:B0-----:R-:W5:Y:S04]  /*c6a0*/  LDL.LU R27, [R1+0x2488] ;  /* 0x00248800011b7983 */ /* 0x001f680000300800 */
[----:B------:R0:W-:Y:S04]  /*c6b0*/  STL [R1+0x108], R28 ;  /* 0x0001081c01007387 */ /* 0x0001e80000100800 */
[----:B0-----:R-:W2:Y:S04]  /*c6c0*/  LDL.LU R28, [R1+0x2484] ;  /* 0x00248400011c7983 */ /* 0x001ea80000300800 */
        /* <DEDUP_REMOVED lines=43> */
[----:B0-----:R-:W2:Y:S01]  /*c980*/  LDL.LU R0, [R1+0x242c] ;  /* 0x00242c0001007983 */ /* 0x001ea20000300800 */
[----:B------:R-:W-:-:S05]  /*c990*/  SEL R9, R24, R9, !P3 ;  /* 0x0000000918097207 */ /* 0x000fca0005800000 */
[----:B------:R2:W-:Y:S02]  /*c9a0*/  STL [R1+0x8c], R9 ;  /* 0x00008c0901007387 */ /* 0x0005e40000100800 */
[C---:B--2---:R-:W-:Y:S02]  /*c9b0*/  SEL R9, R24.reuse, R0, !P3 ;  /* 0x0000000018097207 */ /* 0x044fe40005800000 */
[C---:B------:R-:W-:Y:S02]  /*c9c0*/  SEL R0, R24.reuse, R14, !P3 ;  /* 0x0000000e18007207 */ /* 0x040fe40005800000 */
[C---:B------:R-:W-:Y:S01]  /*c9d0*/  SEL R14, R24.reuse, R15, !P3 ;  /* 0x0000000f180e7207 */ /* 0x040fe20005800000 */
[----:B------:R0:W-:Y:S04]  /*c9e0*/  STL [R1+0x88], R9 ;  /* 0x0000880901007387 */ /* 0x0001e80000100800 */
[----:B------:R2:W-:Y:S01]  /*c9f0*/  STL [R1+0x84], R0 ;  /* 0x0000840001007387 */ /* 0x0005e20000100800 */
[----:B0-----:R-:W-:-:S03]  /*ca00*/  SEL R9, R24, R16, !P3 ;  /* 0x0000001018097207 */ /* 0x001fc60005800000 */
[----:B------:R0:W-:Y:S01]  /*ca10*/  STL [R1+0x80], R14 ;  /* 0x0000800e01007387 */ /* 0x0001e20000100800 */
[----:B--2---:R-:W-:-:S03]  /*ca20*/  SEL R0, R24, R17, !P3 ;  /* 0x0000001118007207 */ /* 0x004fc60005800000 */
[----:B------:R-:W2:Y:S04]  /*ca30*/  LDL.LU R17, [R1+0x1f8] ;  /* 0x0001f80001117983 */ /* 0x000ea80000300800 */
[----:B------:R1:W-:Y:S01]  /*ca40*/  STL [R1+0x7c], R9 ;  /* 0x00007c0901007387 */ /* 0x0003e20000100800 */
[----:B0-----:R-:W-:-:S03]  /*ca50*/  SEL R14, R24, R20, !P3 ;  /* 0x00000014180e7207 */ /* 0x001fc60005800000 */
[----:B------:R0:W-:Y:S01]  /*ca60*/  STL [R1+0x74], R0 ;  /* 0x0000740001007387 */ /* 0x0001e20000100800 */
[C---:B-1----:R-:W-:Y:S02]  /*ca70*/  SEL R9, R24.reuse, R19, !P3 ;  /* 0x0000001318097207 */ /* 0x042fe40005800000 */
[----:B0-----:R-:W-:-:S03]  /*ca80*/  SEL R0, R24, R21, !P3 ;  /* 0x0000001518007207 */ /* 0x001fc60005800000 */
[----:B------:R0:W-:Y:S04]  /*ca90*/  STL [R1+0x6c], R9 ;  /* 0x00006c0901007387 */ /* 0x0001e80000100800 */
[----:B------:R1:W-:Y:S04]  /*caa0*/  STL [R1+0x64], R14 ;  /* 0x0000640e01007387 */ /* 0x0003e80000100800 */
[----:B------:R3:W-:Y:S01]  /*cab0*/  STL [R1+0x5c], R0 ;  /* 0x00005c0001007387 */ /* 0x0007e20000100800 */
[C---:B0-----:R-:W-:Y:S02]  /*cac0*/  SEL R9, R24.reuse, R22, !P3 ;  /* 0x0000001618097207 */ /* 0x041fe40005800000 */
[----:B-1----:R-:W-:-:S03]  /*cad0*/  SEL R14, R24, R23, !P3 ;  /* 0x00000017180e7207 */ /* 0x002fc60005800000 */
[----:B------:R0:W-:Y:S01]  /*cae0*/  STL [R1+0x54], R9 ;  /* 0x0000540901007387 */ /* 0x0001e20000100800 */
[----:B---3--:R-:W-:-:S03]  /*caf0*/  SEL R0, R24, R18, !P3 ;  /* 0x0000001218007207 */ /* 0x008fc60005800000 */
[----:B------:R-:W-:Y:S04]  /*cb00*/  STL [R1+0x4c], R14 ;  /* 0x00004c0e01007387 */ /* 0x000fe80000100800 */
[----:B------:R1:W-:Y:S01]  /*cb10*/  STL [R1+0x48], R0 ;  /* 0x0000480001007387 */ /* 0x0003e20000100800 */
[C---:B0-----:R-:W-:Y:S02]  /*cb20*/  SEL R9, R24.reuse, R2, !P3 ;  /* 0x0000000218097207 */ /* 0x041fe40005800000 */
[----:B------:R-:W-:-:S03]  /*cb30*/  SEL R2, R24, R3, !P3 ;  /* 0x0000000318027207 */ /* 0x000fc60005800000 */
[----:B------:R-:W-:Y:S01]  /*cb40*/  STL [R1+0x44], R9 ;  /* 0x0000440901007387 */ /* 0x000fe20000100800 */
[----:B-1----:R-:W-:-:S03]  /*cb50*/  SEL R0, R24, R5, !P3 ;  /* 0x0000000518007207 */ /* 0x002fc60005800000 */
[----:B------:R-:W3:Y:S04]  /*cb60*/  LDL.LU R3, [R1+0x14] ;  /* 0x0000140001037983 */ /* 0x000ee80000300800 */
[----:B------:R0:W-:Y:S04]  /*cb70*/  STL [R1+0x3c], R2 ;  /* 0x00003c0201007387 */ /* 0x0001e80000100800 */
[----:B------:R1:W-:Y:S04]  /*cb80*/  STL [R1+0x34], R0 ;  /* 0x0000340001007387 */ /* 0x0003e80000100800 */
[----:B------:R-:W3:Y:S01]  /*cb90*/  LDL.LU R18, [R1+0x2c] ;  /* 0x00002c0001127983 */ /* 0x000ee20000300800 */
[----:B0-----:R-:W-:-:S02]  /*cba0*/  SEL R2, R24, R6, !P3 ;  /* 0x0000000618027207 */ /* 0x001fc40005800000 */
[----:B-1----:R-:W-:-:S03]  /*cbb0*/  SEL R0, R24, R7, !P3 ;  /* 0x0000000718007207 */ /* 0x002fc60005800000 */
[----:B------:R0:W-:Y:S04]  /*cbc0*/  STL [R1+0x30], R2 ;  /* 0x0000300201007387 */ /* 0x0001e80000100800 */
[----:B------:R-:W3:Y:S04]  /*cbd0*/  LDL.LU R22, [R1+0x38] ;  /* 0x0000380001167983 */ /* 0x000ee80000300800 */
[----:B------:R1:W-:Y:S01]  /*cbe0*/  STL [R1+0x28], R0 ;  /* 0x0000280001007387 */ /* 0x0003e20000100800 */
[----:B0-----:R-:W-:-:S03]  /*cbf0*/  SEL R2, R24, R8, !P3 ;  /* 0x0000000818027207 */ /* 0x001fc60005800000 */
[----:B------:R-:W3:Y:S01]  /*cc00*/  LDL.LU R20, [R1+0x40] ;  /* 0x0000400001147983 */ /* 0x000ee20000300800 */
[----:B-1----:R-:W-:-:S03]  /*cc10*/  SEL R0, R24, R10, !P3 ;  /* 0x0000000a18007207 */ /* 0x002fc60005800000 */
[----:B------:R-:W-:Y:S04]  /*cc20*/  STL [R1+0x24], R2 ;  /* 0x0000240201007387 */ /* 0x000fe80000100800 */
[----:B------:R-:W3:Y:S04]  /*cc30*/  LDL.LU R14, [R1+0x50] ;  /* 0x00005000010e7983 */ /* 0x000ee80000300800 */
[----:B------:R0:W-:Y:S02]  /*cc40*/  STL [R1+0x20], R0 ;  /* 0x0000200001007387 */ /* 0x0001e40000100800 */
[----:B0-----:R-:W-:-:S05]  /*cc50*/  SEL R0, R24, R11, !P3 ;  /* 0x0000000b18007207 */ /* 0x001fca0005800000 */
[----:B------:R0:W-:Y:S01]  /*cc60*/  STL [R1+0x23d4], R0 ;  /* 0x0023d40001007387 */ /* 0x0001e20000100800 */
[----:B------:R-:W-:-:S03]  /*cc70*/  SEL R9, R24, R12, !P3 ;  /* 0x0000000c18097207 */ /* 0x000fc60005800000 */
[----:B------:R-:W3:Y:S04]  /*cc80*/  LDL.LU R16, [R1+0x58] ;  /* 0x0000580001107983 */ /* 0x000ee80000300800 */
[----:B------:R-:W3:Y:S01]  /*cc90*/  LDL.LU R15, [R1+0x60] ;  /* 0x00006000010f7983 */ /* 0x000ee20000300800 */
[----:B0-----:R-:W-:-:S05]  /*cca0*/  SEL R0, R24, R4, !P3 ;  /* 0x0000000418007207 */ /* 0x001fca0005800000 */
[----:B------:R0:W-:Y:S04]  /*ccb0*/  STL [R1+0x18], R0 ;  /* 0x0000180001007387 */ /* 0x0001e80000100800 */
[----:B------:R-:W-:Y:S01]  /*ccc0*/  STL [R1+0x23d0], R9 ;  /* 0x0023d00901007387 */ /* 0x000fe20000100800 */
[----:B0-----:R-:W-:Y:S02]  /*ccd0*/  SEL R0, R24, R13, !P3 ;  /* 0x0000000d18007207 */ /* 0x001fe40005800000 */
[----:B--2---:R-:W-:Y:S02]  /*cce0*/  LEA.HI.X.SX32 R2, R17, UR11, 0x1, P6 ;  /* 0x0000000b11027c11 */ /* 0x004fe4000b0f0eff */
[----:B------:R-:W2:Y:S04]  /*ccf0*/  LDL.LU R17, [R1+0x68] ;  /* 0x0000680001117983 */ /* 0x000ea80000300800 */
[----:B------:R0:W-:Y:S04]  /*cd00*/  STL [R1+0x8], R0 ;  /* 0x0000080001007387 */ /* 0x0001e80000100800 */
[----:B------:R5:W-:Y:S04]  /*cd10*/  STL [R1+0x23c8], R2 ;  /* 0x0023c80201007387 */ /* 0x000be80000100800 */
[----:B------:R-:W2:Y:S01]  /*cd20*/  LDL.LU R19, [R1+0x70] ;  /* 0x0000700001137983 */ /* 0x000ea20000300800 */
[----:B0-----:R-:W-:-:S02]  /*cd30*/  IMAD R0, R28, UR7, RZ ;  /* 0x000000071c007c24 */ /* 0x001fc4000f8e02ff */
[----:B-----5:R-:W-:-:S03]  /*cd40*/  IMAD R2, R27, UR7, RZ ;  /* 0x000000071b027c24 */ /* 0x020fc6000f8e02ff */
[----:B------:R4:W-:Y:S04]  /*cd50*/  STL [R1+0xc], R0 ;  /* 0x00000c0001007387 */ /* 0x0009e80000100800 */
[----:B------:R-:W5:Y:S04]  /*cd60*/  LDL.LU R21, [R1+0x78] ;  /* 0x0000780001157983 */ /* 0x000f680000300800 */
[----:B------:R-:W-:Y:S01]  /*cd70*/  STL [R1+0x4], R2 ;  /* 0x0000040201007387 */ /* 0x000fe20000100800 */
[----:B------:R-:W-:-:S03]  /*cd80*/  IMAD R28, R25, UR7, RZ ;  /* 0x00000007191c7c24 */ /* 0x000fc6000f8e02ff */
[----:B------:R-:W5:Y:S01]  /*cd90*/  LDL.LU R23, [R1+0x90] ;  /* 0x0000900001177983 */ /* 0x000f620000300800 */
[----:B----4-:R-:W-:Y:S02]  /*cda0*/  IMAD R0, R26, UR7, RZ ;  /* 0x000000071a007c24 */ /* 0x010fe4000f8e02ff */
[----:B------:R-:W-:-:S03]  /*cdb0*/  IMAD R27, R29, UR7, RZ ;  /* 0x000000071d1b7c24 */ /* 0x000fc6000f8e02ff */
[----:B------:R0:W-:Y:S04]  /*cdc0*/  STL [R1], R0 ;  /* 0x0000000001007387 */ /* 0x0001e80000100800 */
[----:B------:R-:W-:Y:S04]  /*cdd0*/  STL [R1+0x23d8], R28 ;  /* 0x0023d81c01007387 */ /* 0x000fe80000100800 */
[----:B------:R-:W-:Y:S01]  /*cde0*/  STL [R1+0x23dc], R27 ;  /* 0x0023dc1b01007387 */ /* 0x000fe20000100800 */
[----:B---3--:R-:W-:-:S05]  /*cdf0*/  IMAD R26, R3, UR7, RZ ;  /* 0x00000007031a7c24 */ /* 0x008fca000f8e02ff */
[----:B------:R-:W-:Y:S01]  /*ce00*/  STL [R1+0x23e0], R26 ;  /* 0x0023e01a01007387 */ /* 0x000fe20000100800 */
[----:B------:R-:W-:-:S05]  /*ce10*/  IMAD R25, R18, UR7, RZ ;  /* 0x0000000712197c24 */ /* 0x000fca000f8e02ff */
[----:B------:R1:W-:Y:S04]  /*ce20*/  STL [R1+0x23e4], R25 ;  /* 0x0023e41901007387 */ /* 0x0003e80000100800 */
[----:B0-----:R-:W3:Y:S01]  /*ce30*/  LDL.LU R0, [R1+0x98] ;  /* 0x0000980001007983 */ /* 0x001ee20000300800 */
[----:B------:R-:W-:Y:S02]  /*ce40*/  IMAD R3, R22, UR7, RZ ;  /* 0x0000000716037c24 */ /* 0x000fe4000f8e02ff */
[----:B------:R-:W-:-:S03]  /*ce50*/  IMAD R4, R20, UR7, RZ ;  /* 0x0000000714047c24 */ /* 0x000fc6000f8e02ff */
[----:B------:R-:W-:Y:S04]  /*ce60*/  STL [R1+0x23e8], R3 ;  /* 0x0023e80301007387 */ /* 0x000fe80000100800 */
[----:B------:R-:W-:Y:S01]  /*ce70*/  STL [R1+0x23ec], R4 ;  /* 0x0023ec0401007387 */ /* 0x000fe20000100800 */
[----:B------:R-:W-:-:S03]  /*ce80*/  IMAD R5, R14, UR7, RZ ;  /* 0x000000070e057c24 */ /* 0x000fc6000f8e02ff */
[----:B------:R-:W4:Y:S04]  /*ce90*/  LDL.LU R14, [R1+0xb8] ;  /* 0x0000b800010e7983 */ /* 0x000f280000300800 */
[----:B------:R0:W-:Y:S01]  /*cea0*/  STL [R1+0x23c4], R5 ;  /* 0x0023c40501007387 */ /* 0x0001e20000100800 */
[----:B------:R-:W-:Y:S02]  /*ceb0*/  IMAD R6, R16, UR7, RZ ;  /* 0x0000000710067c24 */ /* 0x000fe4000f8e02ff */
[----:B------:R-:W-:-:S03]  /*cec0*/  IMAD R7, R15, UR7, RZ ;  /* 0x000000070f077c24 */ /* 0x000fc6000f8e02ff */
[----:B------:R-:W-:Y:S04]  /*ced0*/  STL [R1+0x23f0], R6 ;  /* 0x0023f00601007387 */ /* 0x000fe80000100800 */
[----:B------:R-:W4:Y:S04]  /*cee0*/  LDL.LU R15, [R1+0xc0] ;  /* 0x0000c000010f7983 */ /* 0x000f280000300800 */
[----:B------:R-:W4:Y:S04]  /*cef0*/  LDL.LU R16, [R1+0xc8] ;  /* 0x0000c80001107983 */ /* 0x000f280000300800 */
[----:B------:R-:W-:Y:S01]  /*cf00*/  STL [R1+0x23c0], R7 ;  /* 0x0023c00701007387 */ /* 0x000fe20000100800 */
[----:B--2---:R-:W-:-:S03]  /*cf10*/  IMAD R8, R17, UR7, RZ ;  /* 0x0000000711087c24 */ /* 0x004fc6000f8e02ff */
[----:B------:R-:W2:Y:S04]  /*cf20*/  LDL.LU R17, [R1+0xd0] ;  /* 0x0000d00001117983 */ /* 0x000ea80000300800 */
[----:B------:R-:W2:Y:S04]  /*cf30*/  LDL.LU R18, [R1+0xe0] ;  /* 0x0000e00001127983 */ /* 0x000ea80000300800 */
[----:B------:R-:W-:Y:S01]  /*cf40*/  STL [R1+0x23bc], R8 ;  /* 0x0023bc0801007387 */ /* 0x000fe20000100800 */
[----:B------:R-:W-:-:S03]  /*cf50*/  IMAD R10, R19, UR7, RZ ;  /* 0x00000007130a7c24 */ /* 0x000fc6000f8e02ff */
[----:B------:R-:W2:Y:S04]  /*cf60*/  LDL.LU R19, [R1+0x100] ;  /* 0x0001000001137983 */ /* 0x000ea80000300800 */
[----:B------:R-:W2:Y:S01]  /*cf70*/  LDL.LU R20, [R1+0x118] ;  /* 0x0001180001147983 */ /* 0x000ea20000300800 */
[----:B-----5:R-:W-:-:S03]  /*cf80*/  IMAD R11, R21, UR7, RZ ;  /* 0x00000007150b7c24 */ /* 0x020fc6000f8e02ff */
[----:B------:R-:W-:Y:S04]  /*cf90*/  STL [R1+0x23f4], R10 ;  /* 0x0023f40a01007387 */ /* 0x000fe80000100800 */
[----:B------:R-:W5:Y:S01]  /*cfa0*/  LDL.LU R21, [R1+0x120] ;  /* 0x0001200001157983 */ /* 0x000f620000300800 */
[----:B------:R-:W-:-:S03]  /*cfb0*/  IMAD R12, R23, UR7, RZ ;  /* 0x00000007170c7c24 */ /* 0x000fc6000f8e02ff */
[----:B------:R-:W5:Y:S04]  /*cfc0*/  LDL.LU R22, [R1+0x124] ;  /* 0x0001240001167983 */ /* 0x000f680000300800 */
[----:B------:R-:W-:Y:S04]  /*cfd0*/  STL [R1+0x23f8], R11 ;  /* 0x0023f80b01007387 */ /* 0x000fe80000100800 */
[----:B------:R-:W5:Y:S04]  /*cfe0*/  LDL.LU R23, [R1+0x128] ;  /* 0x0001280001177983 */ /* 0x000f680000300800 */
[----:B------:R-:W5:Y:S04]  /*cff0*/  LDL.LU R29, [R1+0x12c] ;  /* 0x00012c00011d7983 */ /* 0x000f680000300800 */
[----:B-1----:R-:W0:Y:S04]  /*d000*/  LDL.LU R25, [R1+0x130] ;  /* 0x0001300001197983 */ /* 0x002e280000300800 */
[----:B------:R-:W5:Y:S04]  /*d010*/  LDL.LU R26, [R1+0x134] ;  /* 0x00013400011a7983 */ /* 0x000f680000300800 */
[----:B------:R-:W5:Y:S04]  /*d020*/  LDL.LU R24, [R1+0x138] ;  /* 0x0001380001187983 */ /* 0x000f680000300800 */
[----:B------:R-:W-:Y:S01]  /*d030*/  STL [R1+0x23fc], R12 ;  /* 0x0023fc0c01007387 */ /* 0x000fe20000100800 */
[----:B---3--:R-:W-:-:S03]  /*d040*/  IMAD R13, R0, UR7, RZ ;  /* 0x00000007000d7c24 */ /* 0x008fc6000f8e02ff */
[----:B------:R-:W3:Y:S04]  /*d050*/  LDL.LU R0, [R1+0x13c] ;  /* 0x00013c0001007983 */ /* 0x000ee80000300800 */
[----:B------:R-:W3:Y:S04]  /*d060*/  LDL.LU R9, [R1+0x144] ;  /* 0x0001440001097983 */ /* 0x000ee80000300800 */
[----:B------:R-:W-:Y:S04]  /*d070*/  STL [R1+0x2400], R13 ;  /* 0x0024000d01007387 */ /* 0x000fe80000100800 */
[----:B------:R-:W3:Y:S04]  /*d080*/  LDL.LU R27, [R1+0x148] ;  /* 0x00014800011b7983 */ /* 0x000ee80000300800 */
[----:B------:R-:W3:Y:S04]  /*d090*/  LDL.LU R28, [R1+0x14c] ;  /* 0x00014c00011c7983 */ /* 0x000ee80000300800 */
[----:B------:R-:W3:Y:S01]  /*d0a0*/  LDL.LU R2, [R1+0x164] ;  /* 0x0001640001027983 */ /* 0x000ee20000300800 */
[----:B----4-:R-:W-:-:S05]  /*d0b0*/  IMAD R14, R14, UR7, RZ ;  /* 0x000000070e0e7c24 */ /* 0x010fca000f8e02ff */
[----:B------:R-:W-:Y:S01]  /*d0c0*/  STL [R1+0x2404], R14 ;  /* 0x0024040e01007387 */ /* 0x000fe20000100800 */
[----:B------:R-:W-:Y:S02]  /*d0d0*/  IMAD R15, R15, UR7, RZ ;  /* 0x000000070f0f7c24 */ /* 0x000fe4000f8e02ff */
[----:B------:R-:W-:-:S03]  /*d0e0*/  IMAD R16, R16, UR7, RZ ;  /* 0x0000000710107c24 */ /* 0x000fc6000f8e02ff */
[----:B------:R-:W-:Y:S04]  /*d0f0*/  STL [R1+0x2408], R15 ;  /* 0x0024080f01007387 */ /* 0x000fe80000100800 */
[----:B------:R-:W-:Y:S01]  /*d100*/  STL [R1+0x240c], R16 ;  /* 0x00240c1001007387 */ /* 0x000fe20000100800 */
[----:B--2---:R-:W-:Y:S02]  /*d110*/  IMAD R17, R17, UR7, RZ ;  /* 0x0000000711117c24 */ /* 0x004fe4000f8e02ff */
[----:B------:R-:W-:-:S03]  /*d120*/  IMAD R18, R18, UR7, RZ ;  /* 0x0000000712127c24 */ /* 0x000fc6000f8e02ff */
[----:B------:R-:W-:Y:S01]  /*d130*/  STL [R1+0x2410], R17 ;  /* 0x0024101101007387 */ /* 0x000fe20000100800 */
[----:B------:R-:W-:-:S03]  /*d140*/  IMAD R19, R19, UR7, RZ ;  /* 0x0000000713137c24 */ /* 0x000fc6000f8e02ff */
[----:B------:R-:W-:Y:S01]  /*d150*/  STL [R1+0x2414], R18 ;  /* 0x0024141201007387 */ /* 0x000fe20000100800 */
[----:B------:R-:W-:-:S03]  /*d160*/  IMAD R20, R20, UR7, RZ ;  /* 0x0000000714147c24 */ /* 0x000fc6000f8e02ff */
[----:B------:R-:W-:Y:S04]  /*d170*/  STL [R1+0x2418], R19 ;  /* 0x0024181301007387 */ /* 0x000fe80000100800 */
[----:B------:R-:W-:Y:S01]  /*d180*/  STL [R1+0x241c], R20 ;  /* 0x00241c1401007387 */ /* 0x000fe20000100800 */
[----:B-----5:R-:W-:Y:S02]  /*d190*/  IMAD R21, R21, UR7, RZ ;  /* 0x0000000715157c24 */ /* 0x020fe4000f8e02ff */
[----:B------:R-:W-:-:S03]  /*d1a0*/  IMAD R22, R22, UR7, RZ ;  /* 0x0000000716167c24 */ /* 0x000fc6000f8e02ff */
[----:B------:R-:W-:Y:S01]  /*d1b0*/  STL [R1+0x2420], R21 ;  /* 0x0024201501007387 */ /* 0x000fe20000100800 */
[----:B------:R-:W-:-:S03]  /*d1c0*/  IMAD R23, R23, UR7, RZ ;  /* 0x0000000717177c24 */ /* 0x000fc6000f8e02ff */
[----:B------:R-:W-:Y:S01]  /*d1d0*/  STL [R1+0x2424], R22 ;  /* 0x0024241601007387 */ /* 0x000fe20000100800 */
[----:B0-----:R-:W-:-:S03]  /*d1e0*/  IMAD R5, R25, UR7, RZ ;  /* 0x0000000719057c24 */ /* 0x001fc6000f8e02ff */
[----:B------:R-:W-:Y:S01]  /*d1f0*/  STL [R1+0x2428], R23 ;  /* 0x0024281701007387 */ /* 0x000fe20000100800 */
[----:B------:R-:W-:-:S03]  /*d200*/  IMAD R4, R26, UR7, RZ ;  /* 0x000000071a047c24 */ /* 0x000fc6000f8e02ff */
[----:B------:R-:W-:Y:S01]  /*d210*/  STL [R1+0x14], R5 ;  /* 0x0000140501007387 */ /* 0x000fe20000100800 */
[----:B------:R-:W-:-:S03]  /*d220*/  IMAD R3, R24, UR7, RZ ;  /* 0x0000000718037c24 */ /* 0x000fc6000f8e02ff */
[----:B------:R-:W2:Y:S04]  /*d230*/  LDL.LU R24, [R1+0x168] ;  /* 0x0001680001187983 */ /* 0x000ea80000300800 */
[----:B------:R3:W-:Y:S04]  /*d240*/  STL [R1+0x2c], R4 ;  /* 0x00002c0401007387 */ /* 0x0007e80000100800 */
[----:B------:R0:W-:Y:S01]  /*d250*/  STL [R1+0x38], R3 ;  /* 0x0000380301007387 */ /* 0x0001e20000100800 */
[----:B---3--:R-:W-:-:S03]  /*d260*/  IMAD R4, R0, UR7, RZ ;  /* 0x0000000700047c24 */ /* 0x008fc6000f8e02ff */
[----:B------:R-:W3:Y:S01]  /*d270*/  LDL.LU R0, [R1+0x16c] ;  /* 0x00016c0001007983 */ /* 0x000ee20000300800 */
[----:B0-----:R-:W-:-:S03]  /*d280*/  IMAD R3, R9, UR7, RZ ;  /* 0x0000000709037c24 */ /* 0x001fc6000f8e02ff */
[----:B------:R0:W-:Y:S04]  /*d290*/  STL [R1+0x40], R4 ;  /* 0x0000400401007387 */ /* 0x0001e80000100800 */
[----:B------:R-:W4:Y:S04]  /*d2a0*/  LDL.LU R9, [R1+0x170] ;  /* 0x0001700001097983 */ /* 0x000f280000300800 */
[----:B------:R1:W-:Y:S01]  /*d2b0*/  STL [R1+0x50], R3 ;  /* 0x0000500301007387 */ /* 0x0003e20000100800 */
[----:B0-----:R-:W-:Y:S02]  /*d2c0*/  IMAD R4, R27, UR7, RZ ;  /* 0x000000071b047c24 */ /* 0x001fe4000f8e02ff */
[----:B------:R-:W-:-:S03]  /*d2d0*/  IMAD R2, R2, UR7, RZ ;  /* 0x0000000702027c24 */ /* 0x000fc6000f8e02ff */
[----:B------:R0:W-:Y:S01]  /*d2e0*/  STL [R1+0x58], R4 ;  /* 0x0000580401007387 */ /* 0x0001e20000100800 */
[----:B-1----:R-:W-:-:S03]  /*d2f0*/  IMAD R3, R28, UR7, RZ ;  /* 0x000000071c037c24 */ /* 0x002fc6000f8e02ff */
[----:B------:R-:W5:Y:S04]  /*d300*/  LDL.LU R23, [R1+0x188] ;  /* 0x0001880001177983 */ /* 0x000f680000300800 */
[----:B------:R1:W-:Y:S04]  /*d310*/  STL [R1+0x60], R3 ;  /* 0x0000600301007387 */ /* 0x0003e80000100800 */
[----:B------:R-:W5:Y:S04]  /*d320*/  LDL.LU R22, [R1+0x190] ;  /* 0x0001900001167983 */ /* 0x000f680000300800 */
[----:B------:R0:W-:Y:S04]  /*d330*/  STL [R1+0x68], R2 ;  /* 0x0000680201007387 */ /* 0x0001e80000100800 */
[----:B------:R-:W5:Y:S04]  /*d340*/  LDL.LU R21, [R1+0x198] ;  /* 0x0001980001157983 */ /* 0x000f680000300800 */
        /* <DEDUP_REMOVED lines=15> */
[----:B0-----:R-:W5:Y:S04]  /*d440*/  LDL.LU R4, [R1+0x1e0] ;  /* 0x0001e00001047983 */ /* 0x001f680000300800 */
[----:B-1----:R-:W5:Y:S04]  /*d450*/  LDL.LU R3, [R1+0x1d8] ;  /* 0x0001d80001037983 */ /* 0x002f680000300800 */
[----:B------:R-:W5:Y:S04]  /*d460*/  LDL.LU R25, [R1+0x1c8] ;  /* 0x0001c80001197983 */ /* 0x000f680000300800 */
[----:B------:R-:W5:Y:S04]  /*d470*/  LDL.LU R26, [R1+0x1c0] ;  /* 0x0001c000011a7983 */ /* 0x000f680000300800 */
[----:B------:R-:W5:Y:S01]  /*d480*/  LDL.LU R2, [R1+0x1bc] ;  /* 0x0001bc0001027983 */ /* 0x000f620000300800 */
[----:B--2---:R-:W-:-:S03]  /*d490*/  IMAD R28, R24, UR7, RZ ;  /* 0x00000007181c7c24 */ /* 0x004fc6000f8e02ff */
[----:B------:R-:W2:Y:S04]  /*d4a0*/  LDL.LU R24, [R1+0x1b4] ;  /* 0x0001b40001187983 */ /* 0x000ea80000300800 */
[----:B------:R-:W-:Y:S01]  /*d4b0*/  STL [R1+0x70], R28 ;  /* 0x0000701c01007387 */ /* 0x000fe20000100800 */
[----:B---3--:R-:W-:-:S03]  /*d4c0*/  IMAD R27, R0, UR7, RZ ;  /* 0x00000007001b7c24 */ /* 0x008fc6000f8e02ff */
[----:B------:R-:W3:Y:S04]  /*d4d0*/  LDL.LU R0, [R1+0x1ac] ;  /* 0x0001ac0001007983 */ /* 0x000ee80000300800 */
[----:B------:R0:W-:Y:S01]  /*d4e0*/  STL [R1+0x78], R27 ;  /* 0x0000781b01007387 */ /* 0x0001e20000100800 */
[----:B----4-:R-:W-:-:S03]  /*d4f0*/  IMAD R9, R9, UR7, RZ ;  /* 0x0000000709097c24 */ /* 0x010fc6000f8e02ff */
[----:B0-----:R-:W4:Y:S04]  /*d500*/  LDL.LU R27, [R1+0x194] ;  /* 0x00019400011b7983 */ /* 0x001f280000300800 */
[----:B------:R-:W4:Y:S04]  /*d510*/  LDL.LU R28, [R1+0x18c] ;  /* 0x00018c00011c7983 */ /* 0x000f280000300800 */
[----:B------:R0:W-:Y:S04]  /*d520*/  STL [R1+0x90], R9 ;  /* 0x0000900901007387 */ /* 0x0001e80000100800 */
[----:B0-----:R-:W4:Y:S01]  /*d530*/  LDL.LU R9, [R1+0x184] ;  /* 0x0001840001097983 */ /* 0x001f220000300800 */
[----:B-----5:R-:W-:-:S02]  /*d540*/  IMAD R23, R23, UR7, RZ ;  /* 0x0000000717177c24 */ /* 0x020fc4000f8e02ff */
[----:B------:R-:W-:Y:S02]  /*d550*/  IMAD R22, R22, UR7, RZ ;  /* 0x0000000716167c24 */ /* 0x000fe4000f8e02ff */
[----:B------:R-:W-:Y:S01]  /*d560*/  IMAD R21, R21, UR7, RZ ;  /* 0x0000000715157c24 */ /* 0x000fe2000f8e02ff */
[----:B------:R-:W-:Y:S01]  /*d570*/  STL [R1+0x98], R23 ;  /* 0x0000981701007387 */ /* 0x000fe20000100800 */
[----:B------:R-:W-:-:S03]  /*d580*/  IMAD R20, R20, UR7, RZ ;  /* 0x0000000714147c24 */ /* 0x000fc6000f8e02ff */
        /* <DEDUP_REMOVED lines=32> */
[----:B------:R0:W-:Y:S04]  /*d790*/  STL [R1+0x148], R5 ;  /* 0x0001480501007387 */ /* 0x0001e80000100800 */
[----:B------:R1:W-:Y:S01]  /*d7a0*/  STL [R1+0x14c], R4 ;  /* 0x00014c0401007387 */ /* 0x0003e20000100800 */
[----:B0-----:R-:W-:-:S03]  /*d7b0*/  IMAD R5, R25, UR7, RZ ;  /* 0x0000000719057c24 */ /* 0x001fc6000f8e02ff */
[----:B------:R0:W-:Y:S01]  /*d7c0*/  STL [R1+0x164], R3 ;  /* 0x0001640301007387 */ /* 0x0001e20000100800 */
[----:B-1----:R-:W-:-:S03]  /*d7d0*/  IMAD R4, R26, UR7, RZ ;  /* 0x000000071a047c24 */ /* 0x002fc6000f8e02ff */
[----:B------:R-:W-:Y:S01]  /*d7e0*/  STL [R1+0x168], R5 ;  /* 0x0001680501007387 */ /* 0x000fe20000100800 */
[----:B0-----:R-:W-:-:S03]  /*d7f0*/  IMAD R3, R2, UR7, RZ ;  /* 0x0000000702037c24 */ /* 0x001fc6000f8e02ff */
[----:B------:R-:W5:Y:S04]  /*d800*/  LDL.LU R2, [R1+0x180] ;  /* 0x0001800001027983 */ /* 0x000f680000300800 */
[----:B------:R2:W-:Y:S04]  /*d810*/  STL [R1+0x16c], R4 ;  /* 0x00016c0401007387 */ /* 0x0005e80000100800 */
[----:B------:R3:W-:Y:S01]  /*d820*/  STL [R1+0x170], R3 ;  /* 0x0001700301007387 */ /* 0x0007e20000100800 */
[----:B--2---:R-:W-:-:S03]  /*d830*/  IMAD R4, R24, UR7, RZ ;  /* 0x0000000718047c24 */ /* 0x004fc6000f8e02ff */
[----:B------:R-:W2:Y:S04]  /*d840*/  LDL.LU R24, [R1+0x17c] ;  /* 0x00017c0001187983 */ /* 0x000ea80000300800 */
[----:B------:R0:W-:Y:S01]  /*d850*/  STL [R1+0x188], R4 ;  /* 0x0001880401007387 */ /* 0x0001e20000100800 */
[----:B---3--:R-:W-:-:S03]  /*d860*/  IMAD R3, R0, UR7, RZ ;  /* 0x0000000700037c24 */ /* 0x008fc6000f8e02ff */
[----:B------:R-:W3:Y:S04]  /*d870*/  LDL.LU R0, [R1+0x178] ;  /* 0x0001780001007983 */ /* 0x000ee80000300800 */
[----:B------:R1:W-:Y:S01]  /*d880*/  STL [R1+0x190], R3 ;  /* 0x0001900301007387 */ /* 0x0003e20000100800 */
[----:B----4-:R-:W-:Y:S02]  /*d890*/  IMAD R5, R27, UR7, RZ ;  /* 0x000000071b057c24 */ /* 0x010fe4000f8e02ff */
[----:B0-----:R-:W-:-:S03]  /*d8a0*/  IMAD R4, R28, UR7, RZ ;  /* 0x000000071c047c24 */ /* 0x001fc6000f8e02ff */
[----:B------:R0:W-:Y:S04]  /*d8b0*/  STL [R1+0x194], R5 ;  /* 0x0001940501007387 */ /* 0x0001e80000100800 */
[----:B------:R-:W4:Y:S04]  /*d8c0*/  LDL.LU R23, [R1+0x174] ;  /* 0x0001740001177983 */ /* 0x000f280000300800 */
[----:B------:R0:W-:Y:S04]  /*d8d0*/  STL [R1+0x18c], R4 ;  /* 0x00018c0401007387 */ /* 0x0001e80000100800 */
[----:B------:R-:W4:Y:S01]  /*d8e0*/  LDL.LU R22, [R1+0x160] ;  /* 0x0001600001167983 */ /* 0x000f220000300800 */
[----:B-1----:R-:W-:-:S05]  /*d8f0*/  IMAD R3, R9, UR7, RZ ;  /* 0x0000000709037c24 */ /* 0x002fca000f8e02ff */
[----:B------:R1:W-:Y:S04]  /*d900*/  STL [R1+0x184], R3 ;  /* 0x0001840301007387 */ /* 0x0003e80000100800 */
[----:B------:R-:W4:Y:S04]  /*d910*/  LDL.LU R21, [R1+0x15c] ;  /* 0x00015c0001157983 */ /* 0x000f280000300800 */
        /* <DEDUP_REMOVED lines=14> */
[----:B0-----:R-:W4:Y:S04]  /*da00*/  LDL.LU R5, [R1+0xec] ;  /* 0x0000ec0001057983 */ /* 0x001f280000300800 */
[----:B------:R-:W4:Y:S04]  /*da10*/  LDL.LU R4, [R1+0xe8] ;  /* 0x0000e80001047983 */ /* 0x000f280000300800 */
[----:B-1----:R-:W4:Y:S04]  /*da20*/  LDL.LU R3, [R1+0xe4] ;  /* 0x0000e40001037983 */ /* 0x002f280000300800 */
[----:B------:R-:W4:Y:S04]  /*da30*/  LDL.LU R25, [R1+0xdc] ;  /* 0x0000dc0001197983 */ /* 0x000f280000300800 */
[----:B------:R-:W4:Y:S04]  /*da40*/  LDL.LU R26, [R1+0xd8] ;  /* 0x0000d800011a7983 */ /* 0x000f280000300800 */
[----:B------:R-:W4:Y:S01]  /*da50*/  LDL.LU R9, [R1+0xd4] ;  /* 0x0000d40001097983 */ /* 0x000f220000300800 */
[----:B-----5:R-:W-:-:S03]  /*da60*/  IMAD R27, R2, UR7, RZ ;  /* 0x00000007021b7c24 */ /* 0x020fc6000f8e02ff */
[----:B------:R-:W5:Y:S04]  /*da70*/  LDL.LU R2, [R1+0xcc] ;  /* 0x0000cc0001027983 */ /* 0x000f680000300800 */
[----:B------:R0:W-:Y:S04]  /*da80*/  STL [R1+0x180], R27 ;  /* 0x0001801b01007387 */ /* 0x0001e80000100800 */
[----:B0-----:R-:W5:Y:S01]  /*da90*/  LDL.LU R27, [R1+0xc4] ;  /* 0x0000c400011b7983 */ /* 0x001f620000300800 */
[----:B--2---:R-:W-:-:S05]  /*daa0*/  IMAD R24, R24, UR7, RZ ;  /* 0x0000000718187c24 */ /* 0x004fca000f8e02ff */
[----:B------:R0:W-:Y:S04]  /*dab0*/  STL [R1+0x17c], R24 ;  /* 0x00017c1801007387 */ /* 0x0001e80000100800 */
[----:B------:R-:W2:Y:S04]  /*dac0*/  LDL.LU R28, [R1+0xbc] ;  /* 0x0000bc00011c7983 */ /* 0x000ea80000300800 */
[----:B0-----:R-:W2:Y:S01]  /*dad0*/  LDL.LU R24, [R1+0xb4] ;  /* 0x0000b40001187983 */ /* 0x001ea20000300800 */
[----:B---3--:R-:W-:-:S05]  /*dae0*/  IMAD R0, R0, UR7, RZ ;  /* 0x0000000700007c24 */ /* 0x008fca000f8e02ff */
[----:B------:R0:W-:Y:S04]  /*daf0*/  STL [R1+0x178], R0 ;  /* 0x0001780001007387 */ /* 0x0001e80000100800 */
[----:B0-----:R-:W3:Y:S01]  /*db00*/  LDL.LU R0, [R1+0xb0] ;  /* 0x0000b00001007983 */ /* 0x001ee20000300800 */
[----:B----4-:R-:W-:Y:S02]  /*db10*/  IMAD R23, R23, UR7, RZ ;  /* 0x0000000717177c24 */ /* 0x010fe4000f8e02ff */
[----:B------:R-:W-:-:S03]  /*db20*/  IMAD R22, R22, UR7, RZ ;  /* 0x0000000716167c24 */ /* 0x000fc6000f8e02ff */
[----:B------:R-:W-:Y:S04]  /*db30*/  STL [R1+0x174], R23 ;  /* 0x0001741701007387 */ /* 0x000fe80000100800 */
[----:B------:R-:W-:Y:S01]  /*db40*/  STL [R1+0x160], R22 ;  /* 0x0001601601007387 */ /* 0x000fe20000100800 */
[----:B------:R-:W-:Y:S02]  /*db50*/  IMAD R21, R21, UR7, RZ ;  /* 0x0000000715157c24 */ /* 0x000fe4000f8e02ff */
        /* <DEDUP_REMOVED lines=31> */
[----:B------:R0:W-:Y:S01]  /*dd50*/  STL [R1+0xec], R5 ;  /* 0x0000ec0501007387 */ /* 0x0001e20000100800 */
[----:B------:R-:W-:-:S03]  /*dd60*/  IMAD R3, R3, UR7, RZ ;  /* 0x0000000703037c24 */ /* 0x000fc6000f8e02ff */
[----:B------:R-:W-:Y:S01]  /*dd70*/  STL [R1+0xe8], R4 ;  /* 0x0000e80401007387 */ /* 0x000fe20000100800 */
[----:B0-----:R-:W-:-:S03]  /*dd80*/  IMAD R5, R25, UR7, RZ ;  /* 0x0000000719057c24 */ /* 0x001fc6000f8e02ff */
[----:B------:R0:W-:Y:S04]  /*dd90*/  STL [R1+0xe4], R3 ;  /* 0x0000e40301007387 */ /* 0x0001e80000100800 */
[----:B------:R-:W-:Y:S01]  /*dda0*/  STL [R1+0xdc], R5 ;  /* 0x0000dc0501007387 */ /* 0x000fe20000100800 */
[----:B0-----:R-:W-:-:S03]  /*ddb0*/  IMAD R3, R9, UR7, RZ ;  /* 0x0000000709037c24 */ /* 0x001fc6000f8e02ff */
[----:B------:R-:W4:Y:S01]  /*ddc0*/  LDL.LU R9, [R1+0xac] ;  /* 0x0000ac0001097983 */ /* 0x000f220000300800 */
[----:B------:R-:W-:-:S05]  /*ddd0*/  IMAD R4, R26, UR7, RZ ;  /* 0x000000071a047c24 */ /* 0x000fca000f8e02ff */
[----:B------:R5:W-:Y:S04]  /*dde0*/  STL [R1+0xd8], R4 ;  /* 0x0000d80401007387 */ /* 0x000be80000100800 */
[----:B------:R0:W-:Y:S01]  /*ddf0*/  STL [R1+0xd4], R3 ;  /* 0x0000d40301007387 */ /* 0x0001e20000100800 */
[----:B-----5:R-:W-:-:S03]  /*de00*/  IMAD R4, R2, UR7, RZ ;  /* 0x0000000702047c24 */ /* 0x020fc6000f8e02ff */
[----:B------:R-:W5:Y:S01]  /*de10*/  LDL.LU R2, [R1+0xa8] ;  /* 0x0000a80001027983 */ /* 0x000f620000300800 */
[----:B0-----:R-:W-:-:S03]  /*de20*/  IMAD R3, R27, UR7, RZ ;  /* 0x000000071b037c24 */ /* 0x001fc6000f8e02ff */
[----:B------:R2:W-:Y:S04]  /*de30*/  STL [R1+0xcc], R4 ;  /* 0x0000cc0401007387 */ /* 0x0005e80000100800 */
[----:B------:R-:W5:Y:S04]  /*de40*/  LDL.LU R5, [R1+0xa4] ;  /* 0x0000a40001057983 */ /* 0x000f680000300800 */
[----:B------:R0:W-:Y:S01]  /*de50*/  STL [R1+0xc4], R3 ;  /* 0x0000c40301007387 */ /* 0x0001e20000100800 */
[----:B--2---:R-:W-:Y:S02]  /*de60*/  IMAD R4, R28, UR7, RZ ;  /* 0x000000071c047c24 */ /* 0x004fe4000f8e02ff */
[----:B0-----:R-:W-:-:S03]  /*de70*/  IMAD R3, R24, UR7, RZ ;  /* 0x0000000718037c24 */ /* 0x001fc6000f8e02ff */
[----:B------:R0:W-:Y:S04]  /*de80*/  STL [R1+0xbc], R4 ;  /* 0x0000bc0401007387 */ /* 0x0001e80000100800 */
[----:B------:R-:W2:Y:S04]  /*de90*/  LDL.LU R23, [R1+0xa0] ;  /* 0x0000a00001177983 */ /* 0x000ea80000300800 */
[----:B------:R1:W-:Y:S04]  /*dea0*/  STL [R1+0xb4], R3 ;  /* 0x0000b40301007387 */ /* 0x0003e80000100800 */
[----:B------:R-:W2:Y:S01]  /*deb0*/  LDL.LU R22, [R1+0x9c] ;  /* 0x00009c0001167983 */ /* 0x000ea20000300800 */
[----:B---3--:R-:W-:-:S05]  /*dec0*/  IMAD R0, R0, UR7, RZ ;  /* 0x0000000700007c24 */ /* 0x008fca000f8e02ff */
[----:B------:R3:W-:Y:S04]  /*ded0*/  STL [R1+0xb0], R0 ;  /* 0x0000b00001007387 */ /* 0x0007e80000100800 */
[----:B------:R-:W2:Y:S04]  /*dee0*/  LDL.LU R21, [R1+0x94] ;  /* 0x0000940001157983 */ /* 0x000ea80000300800 */
        /* <DEDUP_REMOVED lines=12> */
[----:B0-----:R-:W2:Y:S04]  /*dfb0*/  LDL.LU R4, [R1+0x44] ;  /* 0x0000440001047983 */ /* 0x001ea80000300800 */
[----:B-1----:R-:W2:Y:S04]  /*dfc0*/  LDL.LU R3, [R1+0x3c] ;  /* 0x00003c0001037983 */ /* 0x002ea80000300800 */
[----:B------:R-:W2:Y:S04]  /*dfd0*/  LDL.LU R25, [R1+0x34] ;  /* 0x0000340001197983 */ /* 0x000ea80000300800 */
[----:B------:R-:W2:Y:S04]  /*dfe0*/  LDL.LU R26, [R1+0x30] ;  /* 0x00003000011a7983 */ /* 0x000ea80000300800 */
[----:B------:R-:W2:Y:S04]  /*dff0*/  LDL.LU R27, [R1+0x28] ;  /* 0x00002800011b7983 */ /* 0x000ea80000300800 */
[----:B------:R-:W2:Y:S04]  /*e000*/  LDL.LU R28, [R1+0x24] ;  /* 0x00002400011c7983 */ /* 0x000ea80000300800 */
[----:B---3--:R-:W3:Y:S04]  /*e010*/  LDL.LU R0, [R1+0x20] ;  /* 0x0000200001007983 */ /* 0x008ee80000300800 */
[----:B------:R-:W3:Y:S01]  /*e020*/  LDL.LU R24, [R1+0x1f4] ;  /* 0x0001f40001187983 */ /* 0x000ee20000300800 */
[----:B----4-:R-:W-:-:S03]  /*e030*/  IMAD R8, R9, UR7, RZ ;  /* 0x0000000709087c24 */ /* 0x010fc6000f8e02ff */
[----:B------:R-:W4:Y:S04]  /*e040*/  LDL.LU R9, [R1+0x18] ;  /* 0x0000180001097983 */ /* 0x000f280000300800 */
[----:B------:R0:W-:Y:S01]  /*e050*/  STL [R1+0xac], R8 ;  /* 0x0000ac0801007387 */ /* 0x0001e20000100800 */
[----:B-----5:R-:W-:-:S03]  /*e060*/  IMAD R7, R2, UR7, RZ ;  /* 0x0000000702077c24 */ /* 0x020fc6000f8e02ff */
[----:B------:R-:W5:Y:S04]  /*e070*/  LDL.LU R2, [R1+0x8] ;  /* 0x0000080001027983 */ /* 0x000f680000300800 */
[----:B------:R1:W-:Y:S01]  /*e080*/  STL [R1+0xa8], R7 ;  /* 0x0000a80701007387 */ /* 0x0003e20000100800 */
[----:B0-----:R-:W-:-:S03]  /*e090*/  IMAD R8, R5, UR7, RZ ;  /* 0x0000000705087c24 */ /* 0x001fc6000f8e02ff */
[----:B------:R-:W3:Y:S04]  /*e0a0*/  LDL.LU R5, [R1+0xc] ;  /* 0x00000c0001057983 */ /* 0x000ee80000300800 */
[----:B-1----:R-:W3:Y:S04]  /*e0b0*/  LDL.LU R7, [R1+0x4] ;  /* 0x0000040001077983 */ /* 0x002ee80000300800 */
[----:B------:R0:W-:Y:S04]  /*e0c0*/  STL [R1+0xa4], R8 ;  /* 0x0000a40801007387 */ /* 0x0001e80000100800 */
[----:B0-----:R-:W3:Y:S01]  /*e0d0*/  LDL.LU R8, [R1] ;  /* 0x0000000001087983 */ /* 0x001ee20000300800 */
[----:B--2---:R-:W-:-:S05]  /*e0e0*/  IMAD R23, R23, UR7, RZ ;  /* 0x0000000717177c24 */ /* 0x004fca000f8e02ff */
[----:B------:R0:W-:Y:S01]  /*e0f0*/  STL [R1+0xa0], R23 ;  /* 0x0000a01701007387 */ /* 0x0001e20000100800 */
[----:B------:R-:W-:-:S03]  /*e100*/  IMAD R22, R22, UR7, RZ ;  /* 0x0000000716167c24 */ /* 0x000fc6000f8e02ff */
[----:B0-----:R-:W2:Y:S04]  /*e110*/  LDL.LU R23, [R1+0x2428] ;  /* 0x0024280001177983 */ /* 0x001ea80000300800 */
[----:B------:R0:W-:Y:S01]  /*e120*/  STL [R1+0x9c], R22 ;  /* 0x00009c1601007387 */ /* 0x0001e20000100800 */
[----:B------:R-:W-:Y:S02]  /*e130*/  IMAD R21, R21, UR7, RZ ;  /* 0x0000000715157c24 */ /* 0x000fe4000f8e02ff */
[----:B------:R-:W-:Y:S01]  /*e140*/  IMAD R20, R20, UR7, RZ ;  /* 0x0000000714147c24 */ /* 0x000fe2000f8e02ff */
[----:B0-----:R-:W2:Y:S01]  /*e150*/  LDL.LU R22, [R1+0x2424] ;  /* 0x0024240001167983 */ /* 0x001ea20000300800 */
[----:B------:R-:W-:-:S03]  /*e160*/  IMAD R19, R19, UR7, RZ ;  /* 0x0000000713137c24 */ /* 0x000fc6000f8e02ff */
        /* <DEDUP_REMOVED lines=8> */
[----:B0-----:R-:W2:Y:S04]  /*e1f0*/  LDL.LU R20, [R1+0x241c] ;  /* 0x00241c0001147983 */ /* 0x001ea80000300800 */
[----:B------:R0:W-:Y:S01]  /*e200*/  STL [R1+0x88], R19 ;  /* 0x0000881301007387 */ /* 0x0001e20000100800 */
[----:B------:R-:W-:-:S03]  /*e210*/  IMAD R13, R13, UR7, RZ ;  /* 0x000000070d0d7c24 */ /* 0x000fc6000f8e02ff */
        /* <DEDUP_REMOVED lines=32> */
[----:B---3--:R-:W-:-:S03]  /*e420*/  IMAD R0, R0, UR7, RZ ;  /* 0x0000000700007c24 */ /* 0x008fc6000f8e02ff */
[----:B0-----:R-:W3:Y:S04]  /*e430*/  LDL.LU R4, [R1+0x23ec] ;  /* 0x0023ec0001047983 */ /* 0x001ee80000300800 */
[----:B------:R0:W-:Y:S01]  /*e440*/  STL [R1+0x3c], R3 ;  /* 0x00003c0301007387 */ /* 0x0001e20000100800 */
[----:B----4-:R-:W-:-:S03]  /*e450*/  IMAD R9, R9, UR7, RZ ;  /* 0x0000000709097c24 */ /* 0x010fc6000f8e02ff */
[----:B0-----:R-:W4:Y:S04]  /*e460*/  LDL.LU R3, [R1+0x23e8] ;  /* 0x0023e80001037983 */ /* 0x001f280000300800 */
        /* <DEDUP_REMOVED lines=11> */
[----:B0-----:R-:W2:Y:S02]  /*e520*/  LDL.LU R9, [R1+0x23d0] ;  /* 0x0023d00001097983 */ /* 0x001ea40000300800 */
[----:B--2---:R-:W-:-:S05]  /*e530*/  IMAD R9, R9, UR7, RZ ;  /* 0x0000000709097c24 */ /* 0x004fca000f8e02ff */
[----:B------:R0:W-:Y:S04]  /*e540*/  STL [R1+0x10], R9 ;  /* 0x0000100901007387 */ /* 0x0001e80000100800 */
[----:B0-----:R-:W2:Y:S01]  /*e550*/  LDL.LU R9, [R1+0x23cc] ;  /* 0x0023cc0001097983 */ /* 0x001ea20000300800 */
[----:B-----5:R-:W-:Y:S02]  /*e560*/  IMAD R2, R2, UR7, RZ ;  /* 0x0000000702027c24 */ /* 0x020fe4000f8e02ff */
[----:B------:R-:W-:-:S03]  /*e570*/  IMAD R24, R24, UR7, RZ ;  /* 0x0000000718187c24 */ /* 0x000fc6000f8e02ff */
[----:B------:R2:W-:Y:S02]  /*e580*/  STL [R1+0x8], R2 ;  /* 0x0000080201007387 */ /* 0x0005e40000100800 */
[----:B--2---:R-:W-:-:S05]  /*e590*/  IADD3 R2, P2, PT, R24, R9, RZ ;  /* 0x0000000918027210 */ /* 0x004fca0007f5e0ff */
[----:B------:R0:W-:Y:S02]  /*e5a0*/  STL [R1+0x1af0], R2 ;  /* 0x001af00201007387 */ /* 0x0001e40000100800 */
[----:B0-----:R-:W-:-:S05]  /*e5b0*/  IADD3 R2, P3, PT, R5, R9, RZ ;  /* 0x0000000905027210 */ /* 0x001fca0007f7e0ff */
        /* <DEDUP_REMOVED lines=10> */
[----:B------:R0:W-:Y:S04]  /*e660*/  STL [R1+0x1aec], R2 ;  /* 0x001aec0201007387 */ /* 0x0001e80000100800 */
[----:B0-----:R-:W2:Y:S02]  /*e670*/  LDL.LU R2, [R1+0x23c8] ;  /* 0x0023c80001027983 */ /* 0x001ea40000300800 */
[----:B--2---:R-:W-:-:S05]  /*e680*/  LEA.HI.X.SX32 R24, R24, R2, 0x1, P2 ;  /* 0x0000000218187211 */ /* 0x004fca00010f0eff */
[----:B------:R0:W-:Y:S02]  /*e690*/  STL [R1+0x1ad4], R24 ;  /* 0x001ad41801007387 */ /* 0x0001e40000100800 */
[----:B0-----:R-:W-:-:S05]  /*e6a0*/  IADD3 R24, P2, PT, R25, R9, RZ ;  /* 0x0000000919187210 */ /* 0x001fca0007f5e0ff */
[----:B------:R0:W-:Y:S02]  /*e6b0*/  STL [R1+0x1ad0], R24 ;  /* 0x001ad01801007387 */ /* 0x0001e40000100800 */
[----:B0-----:R-:W-:Y:S02]  /*e6c0*/  LEA.HI.X.SX32 R24, R5, R2, 0x1, P3 ;  /* 0x0000000205187211 */ /* 0x001fe400018f0eff */
[----:B------:R-:W2:Y:S04]  /*e6d0*/  LDL.LU R5, [R1+0x23c4] ;  /* 0x0023c40001057983 */ /* 0x000ea80000300800 */
[----:B------:R4:W-:Y:S02]  /*e6e0*/  STL [R1+0x1ac8], R24 ;  /* 0x001ac81801007387 */ /* 0x0009e40000100800 */
[----:B----4-:R-:W-:-:S05]  /*e6f0*/  IADD3 R24, P3, PT, R3, R9, RZ ;  /* 0x0000000903187210 */ /* 0x010fca0007f7e0ff */
[----:B------:R0:W-:Y:S02]  /*e700*/  STL [R1+0x1acc], R24 ;  /* 0x001acc1801007387 */ /* 0x0001e40000100800 */
[----:B0-----:R-:W-:Y:S02]  /*e710*/  LEA.HI.X.SX32 R24, R7, R2, 0x1, P4 ;  /* 0x0000000207187211 */ /* 0x001fe400020f0eff */
[----:B------:R-:W4:Y:S04]  /*e720*/  LDL.LU R7, [R1+0x23c0] ;  /* 0x0023c00001077983 */ /* 0x000f280000300800 */
[----:B------:R3:W-:Y:S02]  /*e730*/  STL [R1+0x1ac0], R24 ;  /* 0x001ac01801007387 */ /* 0x0007e40000100800 */
[----:B---3--:R-:W-:-:S05]  /*e740*/  IADD3 R24, P4, PT, R4, R9, RZ ;  /* 0x0000000904187210 */ /* 0x008fca0007f9e0ff */
[----:B------:R0:W-:Y:S02]  /*e750*/  STL [R1+0x1ac4], R24 ;  /* 0x001ac41801007387 */ /* 0x0001e40000100800 */
[-C--:B0-----:R-:W-:Y:S02]  /*e760*/  LEA.HI.X.SX32 R24, R8, R2.reuse, 0x1, P5 ;  /* 0x0000000208187211 */ /* 0x081fe400028f0eff */
[----:B------:R-:W3:Y:S04]  /*e770*/  LDL.LU R8, [R1+0x23bc] ;  /* 0x0023bc0001087983 */ /* 0x000ee80000300800 */
[----:B------:R2:W-:Y:S01]  /*e780*/  STL [R1+0x1ab8], R24 ;  /* 0x001ab81801007387 */ /* 0x0005e20000100800 */
[-C--:B------:R-:W-:Y:S02]  /*e790*/  LEA.HI.X.SX32 R28, R28, R2.reuse, 0x1, P6 ;  /* 0x000000021c1c7211 */ /* 0x080fe400030f0eff */
[----:B------:R-:W-:-:S02]  /*e7a0*/  LEA.HI.X.SX32 R27, R27, R2, 0x1, P0 ;  /* 0x000000021b1b7211 */ /* 0x000fc400000f0eff */
[----:B--2---:R-:W-:-:S05]  /*e7b0*/  IADD3 R24, P5, PT, R5, R9, RZ ;  /* 0x0000000905187210 */ /* 0x004fca0007fbe0ff */
[----:B------:R0:W-:Y:S04]  /*e7c0*/  STL [R1+0x1abc], R24 ;  /* 0x001abc1801007387 */ /* 0x0001e80000100800 */
[----:B------:R-:W-:Y:S01]  /*e7d0*/  STL [R1+0x1ab0], R28 ;  /* 0x001ab01c01007387 */ /* 0x000fe20000100800 */
[----:B0-----:R-:W-:-:S05]  /*e7e0*/  IADD3 R24, P6, PT, R6, R9, RZ ;  /* 0x0000000906187210 */ /* 0x001fca0007fde0ff */
[----:B------:R0:W-:Y:S04]  /*e7f0*/  STL [R1+0x1ab4], R24 ;  /* 0x001ab41801007387 */ /* 0x0001e80000100800 */
[----:B------:R-:W-:Y:S01]  /*e800*/  STL [R1+0x1aa8], R27 ;  /* 0x001aa81b01007387 */ /* 0x000fe20000100800 */
[-C--:B0-----:R-:W-:Y:S02]  /*e810*/  LEA.HI.X.SX32 R24, R26, R2.reuse, 0x1, P1 ;  /* 0x000000021a187211 */ /* 0x081fe400008f0eff */
[----:B----4-:R-:W-:Y:S02]  /*e820*/  IADD3 R28, P0, PT, R7, R9, RZ ;  /* 0x00000009071c7210 */ /* 0x010fe40007f1e0ff */
[----:B------:R-:W-:-:S03]  /*e830*/  LEA.HI.X.SX32 R26, R25, R2, 0x1, P2 ;  /* 0x00000002191a7211 */ /* 0x000fc600010f0eff */
[----:B------:R-:W-:Y:S01]  /*e840*/  STL [R1+0x1aac], R28 ;  /* 0x001aac1c01007387 */ /* 0x000fe20000100800 */
[----:B------:R-:W-:-:S03]  /*e850*/  LEA.HI.X.SX32 R25, R3, R2, 0x1, P3 ;  /* 0x0000000203197211 */ /* 0x000fc600018f0eff */
[----:B------:R0:W-:Y:S01]  /*e860*/  STL [R1+0x1aa0], R24 ;  /* 0x001aa01801007387 */ /* 0x0001e20000100800 */
[-C--:B------:R-:W-:Y:S02]  /*e870*/  IADD3 R3, P3, PT, R11, R9.reuse, RZ ;  /* 0x000000090b037210 */ /* 0x080fe40007f7e0ff */
[-C--:B0-----:R-:W-:Y:S02]  /*e880*/  IADD3 R24, P2, PT, R10, R9.reuse, RZ ;  /* 0x000000090a187210 */ /* 0x081fe40007f5e0ff */
[----:B---3--:R-:W-:-:S05]  /*e890*/  IADD3 R27, P1, PT, R8, R9, RZ ;  /* 0x00000009081b7210 */ /* 0x008fca0007f3e0ff */
[----:B------:R-:W-:Y:S04]  /*e8a0*/  STL [R1+0x1aa4], R27 ;  /* 0x001aa41b01007387 */ /* 0x000fe80000100800 */
[----:B------:R-:W-:Y:S04]  /*e8b0*/  STL [R1+0x1a98], R26 ;  /* 0x001a981a01007387 */ /* 0x000fe80000100800 */
[----:B------:R0:W-:Y:S04]  /*e8c0*/  STL [R1+0x1a9c], R24 ;  /* 0x001a9c1801007387 */ /* 0x0001e80000100800 */
[----:B------:R-:W-:Y:S04]  /*e8d0*/  STL [R1+0x1a90], R25 ;  /* 0x001a901901007387 */ /* 0x000fe80000100800 */
[----:B------:R1:W-:Y:S01]  /*e8e0*/  STL [R1+0x1a94], R3 ;  /* 0x001a940301007387 */ /* 0x0003e20000100800 */
[----:B0-----:R-:W-:-:S02]  /*e8f0*/  LEA.HI.X.SX32 R24, R4, R2, 0x1, P4 ;  /* 0x0000000204187211 */ /* 0x001fc400020f0eff */
[----:B------:R-:W-:-:S03]  /*e900*/  IADD3 R4, P4, PT, R12, R9, RZ ;  /* 0x000000090c047210 */ /* 0x000fc60007f9e0ff */
[----:B------:R-:W-:Y:S01]  /*e910*/  STL [R1+0x1a88], R24 ;  /* 0x001a881801007387 */ /* 0x000fe20000100800 */
[----:B-1----:R-:W-:-:S03]  /*e920*/  LEA.HI.X.SX32 R3, R5, R2, 0x1, P5 ;  /* 0x0000000205037211 */ /* 0x002fc600028f0eff */
[----:B------:R0:W-:Y:S01]  /*e930*/  STL [R1+0x1a8c], R4 ;  /* 0x001a8c0401007387 */ /* 0x0001e20000100800 */
[----:B------:R-:W-:-:S03]  /*e940*/  IADD3 R5, P5, PT, R13, R9, RZ ;  /* 0x000000090d057210 */ /* 0x000fc60007fbe0ff */
[----:B------:R1:W-:Y:S01]  /*e950*/  STL [R1+0x1a80], R3 ;  /* 0x001a800301007387 */ /* 0x0003e20000100800 */
[----:B0-----:R-:W-:-:S03]  /*e960*/  LEA.HI.X.SX32 R4, R6, R2, 0x1, P6 ;  /* 0x0000000206047211 */ /* 0x001fc600030f0eff */
[----:B------:R0:W-:Y:S01]  /*e970*/  STL [R1+0x1a84], R5 ;  /* 0x001a840501007387 */ /* 0x0001e20000100800 */
[----:B-1----:R-:W-:-:S03]  /*e980*/  IADD3 R3, P6, PT, R14, R9, RZ ;  /* 0x000000090e037210 */ /* 0x002fc60007fde0ff */
[----:B------:R1:W-:Y:S04]  /*e990*/  STL [R1+0x1a78], R4 ;  /* 0x001a780401007387 */ /* 0x0003e80000100800 */
[----:B------:R2:W-:Y:S01]  /*e9a0*/  STL [R1+0x1a7c], R3 ;  /* 0x001a7c0301007387 */ /* 0x0005e20000100800 */
[----:B0-----:R-:W-:Y:S02]  /*e9b0*/  LEA.HI.X.SX32 R5, R7, R2, 0x1, P0 ;  /* 0x0000000207057211 */ /* 0x001fe400000f0eff */
[----:B-1----:R-:W-:-:S03]  /*e9c0*/  IADD3 R4, P0, PT, R15, R9, RZ ;  /* 0x000000090f047210 */ /* 0x002fc60007f1e0ff */
[----:B------:R-:W-:Y:S01]  /*e9d0*/  STL [R1+0x1a70], R5 ;  /* 0x001a700501007387 */ /* 0x000fe20000100800 */
[----:B--2---:R-:W-:-:S03]  /*e9e0*/  LEA.HI.X.SX32 R3, R8, R2, 0x1, P1 ;  /* 0x0000000208037211 */ /* 0x004fc600008f0eff */
[----:B------:R-:W2:Y:S04]  /*e9f0*/  LDL.LU R8, [R1+0x2c] ;  /* 0x00002c0001087983 */ /* 0x000ea80000300800 */
[----:B------:R-:W-:Y:S04]  /*ea00*/  STL [R1+0x1a74], R4 ;  /* 0x001a740401007387 */ /* 0x000fe80000100800 */
[----:B------:R0:W-:Y:S02]  /*ea10*/  STL [R1+0x1a68], R3 ;  /* 0x001a680301007387 */ /* 0x0001e40000100800 */
[----:B0-----:R-:W-:-:S02]  /*ea20*/  LEA.HI.X.SX32 R3, R10, R2, 0x1, P2 ;  /* 0x000000020a037211 */ /* 0x001fc400010f0eff */
[----:B------:R-:W3:Y:S01]  /*ea30*/  LDL.LU R10, [R1+0x14] ;  /* 0x00001400010a7983 */ /* 0x000ee20000300800 */
[----:B------:R-:W-:-:S05]  /*ea40*/  IADD3 R4, P1, PT, R16, R9, RZ ;  /* 0x0000000910047210 */ /* 0x000fca0007f3e0ff */
[----:B------:R0:W-:Y:S04]  /*ea50*/  STL [R1+0x1a6c], R4 ;  /* 0x001a6c0401007387 */ /* 0x0001e80000100800 */
[----:B------:R-:W4:Y:S04]  /*ea60*/  LDL.LU R7, [R1+0x38] ;  /* 0x0000380001077983 */ /* 0x000f280000300800 */
[----:B------:R1:W-:Y:S01]  /*ea70*/  STL [R1+0x1a60], R3 ;  /* 0x001a600301007387 */ /* 0x0003e20000100800 */
[----:B0-----:R-:W-:-:S03]  /*ea80*/  IADD3 R4, P2, PT, R17, R9, RZ ;  /* 0x0000000911047210 */ /* 0x001fc60007f5e0ff */
[----:B------:R-:W5:Y:S01]  /*ea90*/  LDL.LU R6, [R1+0x40] ;  /* 0x0000400001067983 */ /* 0x000f620000300800 */
[----:B-1----:R-:W-:-:S03]  /*eaa0*/  LEA.HI.X.SX32 R3, R11, R2, 0x1, P3 ;  /* 0x000000020b037211 */ /* 0x002fc600018f0eff */
[----:B------:R0:W-:Y:S04]  /*eab0*/  STL [R1+0x1a64], R4 ;  /* 0x001a640401007387 */ /* 0x0001e80000100800 */
[----:B------:R1:W-:Y:S04]  /*eac0*/  STL [R1+0x1a58], R3 ;  /* 0x001a580301007387 */ /* 0x0003e80000100800 */
[----:B------:R-:W5:Y:S01]  /*ead0*/  LDL.LU R5, [R1+0x50] ;  /* 0x0000500001057983 */ /* 0x000f620000300800 */
[----:B0-----:R-:W-:Y:S02]  /*eae0*/  IADD3 R4, P3, PT, R18, R9, RZ ;  /* 0x0000000912047210 */ /* 0x001fe40007f7e0ff */
[----:B-1----:R-:W-:-:S03]  /*eaf0*/  LEA.HI.X.SX32 R3, R12, R2, 0x1, P4 ;  /* 0x000000020c037211 */ /* 0x002fc600020f0eff */
[----:B------:R0:W-:Y:S01]  /*eb00*/  STL [R1+0x1a5c], R4 ;  /* 0x001a5c0401007387 */ /* 0x0001e20000100800 */
[----:B------:R-:W-:-:S03]  /*eb10*/  IADD3 R11, P4, PT, R19, R9, RZ ;  /* 0x00000009130b7210 */ /* 0x000fc60007f9e0ff */
[----:B------:R1:W-:Y:S04]  /*eb20*/  STL [R1+0x1a50], R3 ;  /* 0x001a500301007387 */ /* 0x0003e80000100800 */
[----:B0-----:R-:W5:Y:S01]  /*eb30*/  LDL.LU R4, [R1+0x58] ;  /* 0x0000580001047983 */ /* 0x001f620000300800 */
[----:B-1----:R-:W-:-:S03]  /*eb40*/  LEA.HI.X.SX32 R3, R13, R2, 0x1, P5 ;  /* 0x000000020d037211 */ /* 0x002fc600028f0eff */
[----:B------:R0:W-:Y:S01]  /*eb50*/  STL [R1+0x1a54], R11 ;  /* 0x001a540b01007387 */ /* 0x0001e20000100800 */
[----:B------:R-:W-:-:S03]  /*eb60*/  IADD3 R12, P5, PT, R20, R9, RZ ;  /* 0x00000009140c7210 */ /* 0x000fc60007fbe0ff */
[----:B------:R1:W-:Y:S01]  /*eb70*/  STL [R1+0x1a48], R3 ;  /* 0x001a480301007387 */ /* 0x0003e20000100800 */
[----:B0-----:R-:W-:-:S03]  /*eb80*/  LEA.HI.X.SX32 R11, R14, R2, 0x1, P6 ;  /* 0x000000020e0b7211 */ /* 0x001fc600030f0eff */
[----:B-1----:R-:W5:Y:S04]  /*eb90*/  LDL.LU R3, [R1+0x60] ;  /* 0x0000600001037983 */ /* 0x002f680000300800 */
[----:B------:R0:W-:Y:S04]  /*eba0*/  STL [R1+0x1a4c], R12 ;  /* 0x001a4c0c01007387 */ /* 0x0001e80000100800 */
[----:B------:R1:W-:Y:S04]  /*ebb0*/  STL [R1+0x1a40], R11 ;  /* 0x001a400b01007387 */ /* 0x0003e80000100800 */
[----:B------:R-:W5:Y:S01]  /*ebc0*/  LDL.LU R25, [R1+0x68] ;  /* 0x0000680001197983 */ /* 0x000f620000300800 */
[----:B0-----:R-:W-:-:S02]  /*ebd0*/  IADD3 R12, P6, PT, R21, R9, RZ ;  /* 0x00000009150c7210 */ /* 0x001fc40007fde0ff */
[----:B-1----:R-:W-:-:S03]  /*ebe0*/  LEA.HI.X.SX32 R11, R15, R2, 0x1, P0 ;  /* 0x000000020f0b7211 */ /* 0x002fc600000f0eff */
[----:B------:R0:W-:Y:S04]  /*ebf0*/  STL [R1+0x1a44], R12 ;  /* 0x001a440c01007387 */ /* 0x0001e80000100800 */
[----:B------:R1:W-:Y:S04]  /*ec00*/  STL [R1+0x1a38], R11 ;  /* 0x001a380b01007387 */ /* 0x0003e80000100800 */
[----:B------:R-:W5:Y:S01]  /*ec10*/  LDL.LU R15, [R1+0x70] ;  /* 0x00007000010f7983 */ /* 0x000f620000300800 */
[----:B0-----:R-:W-:Y:S02]  /*ec20*/  IADD3 R12, P0, PT, R22, R9, RZ ;  /* 0x00000009160c7210 */ /* 0x001fe40007f1e0ff */
[----:B-1----:R-:W-:-:S03]  /*ec30*/  LEA.HI.X.SX32 R11, R16, R2, 0x1, P1 ;  /* 0x00000002100b7211 */ /* 0x002fc600008f0eff */
[----:B------:R0:W-:Y:S01]  /*ec40*/  STL [R1+0x1a3c], R12 ;  /* 0x001a3c0c01007387 */ /* 0x0001e20000100800 */
[----:B------:R-:W-:-:S03]  /*ec50*/  IMAD R29, R29, UR7, RZ ;  /* 0x000000071d1d7c24 */ /* 0x000fc6000f8e02ff */
[----:B------:R1:W-:Y:S04]  /*ec60*/  STL [R1+0x1a30], R11 ;  /* 0x001a300b01007387 */ /* 0x0003e80000100800 */
[----:B------:R-:W5:Y:S01]  /*ec70*/  LDL.LU R26, [R1+0x78] ;  /* 0x00007800011a7983 */ /* 0x000f620000300800 */
[----:B0-----:R-:W-:Y:S02]  /*ec80*/  IADD3 R12, P1, PT, R23, R9, RZ ;  /* 0x00000009170c7210 */ /* 0x001fe40007f3e0ff */
[----:B-1----:R-:W-:-:S03]  /*ec90*/  LEA.HI.X.SX32 R11, R17, R2, 0x1, P2 ;  /* 0x00000002110b7211 */ /* 0x002fc600010f0eff */
[----:B------:R0:W-:Y:S04]  /*eca0*/  STL [R1+0x1a34], R12 ;  /* 0x001a340c01007387 */ /* 0x0001e80000100800 */
[----:B------:R1:W-:Y:S04]  /*ecb0*/  STL [R1+0x1a28], R11 ;  /* 0x001a280b01007387 */ /* 0x0003e80000100800 */
[----:B------:R-:W5:Y:S01]  /*ecc0*/  LDL.LU R27, [R1+0x90] ;  /* 0x00009000011b7983 */ /* 0x000f620000300800 */
[----:B0-----:R-:W-:Y:S02]  /*ecd0*/  IADD3 R12, P2, PT, R29, R9, RZ ;  /* 0x000000091d0c7210 */ /* 0x001fe40007f5e0ff */
[----:B-1----:R-:W-:-:S03]  /*ece0*/  LEA.HI.X.SX32 R11, R18, R2, 0x1, P3 ;  /* 0x00000002120b7211 */ /* 0x002fc600018f0eff */
[----:B------:R-:W-:Y:S04]  /*ecf0*/  STL [R1+0x1a2c], R12 ;  /* 0x001a2c0c01007387 */ /* 0x000fe80000100800 */
[----:B------:R0:W-:Y:S04]  /*ed00*/  STL [R1+0x1a20], R11 ;  /* 0x001a200b01007387 */ /* 0x0001e80000100800 */
[----:B------:R-:W5:Y:S01]  /*ed10*/  LDL.LU R14, [R1+0x98] ;  /* 0x00009800010e7983 */ /* 0x000f620000300800 */
[----:B0-----:R-:W-:Y:S02]  /*ed20*/  LEA.HI.X.SX32 R11, R19, R2, 0x1, P4 ;  /* 0x00000002130b7211 */ /* 0x001fe400020f0eff */
[----:B---3--:R-:W-:-:S05]  /*ed30*/  IADD3 R12, P3, PT, R10, R9, RZ ;  /* 0x000000090a0c7210 */ /* 0x008fca0007f7e0ff */
[----:B------:R2:W-:Y:S04]  /*ed40*/  STL [R1+0x1a24], R12 ;  /* 0x001a240c01007387 */ /* 0x0005e80000100800 */
[----:B------:R0:W-:Y:S04]  /*ed50*/  STL [R1+0x1a18], R11 ;  /* 0x001a180b01007387 */ /* 0x0001e80000100800 */
[----:B------:R-:W3:Y:S01]  /*ed60*/  LDL.LU R28, [R1+0xb8] ;  /* 0x0000b800011c7983 */ /* 0x000ee20000300800 */
[----:B--2---:R-:W-:Y:S02]  /*ed70*/  IADD3 R12, P4, PT, R8, R9, RZ ;  /* 0x00000009080c7210 */ /* 0x004fe40007f9e0ff */
[----:B0-----:R-:W-:-:S03]  /*ed80*/  LEA.HI.X.SX32 R11, R20, R2, 0x1, P5 ;  /* 0x00000002140b7211 */ /* 0x001fc600028f0eff */
[----:B------:R4:W-:Y:S04]  /*ed90*/  STL [R1+0x1a1c], R12 ;  /* 0x001a1c0c01007387 */ /* 0x0009e80000100800 */
[----:B------:R0:W-:Y:S04]  /*eda0*/  STL [R1+0x1a10], R11 ;  /* 0x001a100b01007387 */ /* 0x0001e80000100800 */
[----:B------:R-:W2:Y:S01]  /*edb0*/  LDL.LU R24, [R1+0xc0] ;  /* 0x0000c00001187983 */ /* 0x000ea20000300800 */
[----:B----4-:R-:W-:Y:S02]  /*edc0*/  IADD3 R12, P5, PT, R7, R9, RZ ;  /* 0x00000009070c7210 */ /* 0x010fe40007fbe0ff */
[----:B0-----:R-:W-:-:S03]  /*edd0*/  LEA.HI.X.SX32 R11, R21, R2, 0x1, P6 ;  /* 0x00000002150b7211 */ /* 0x001fc600030f0eff */
[----:B------:R5:W-:Y:S04]  /*ede0*/  STL [R1+0x1a14], R12 ;  /* 0x001a140c01007387 */ /* 0x000be80000100800 */
[----:B------:R0:W-:Y:S04]  /*edf0*/  STL [R1+0x1a08], R11 ;  /* 0x001a080b01007387 */ /* 0x0001e80000100800 */
[----:B------:R-:W4:Y:S01]  /*ee00*/  LDL.LU R13, [R1+0xc8] ;  /* 0x0000c800010d7983 */ /* 0x000f220000300800 */
[----:B-----5:R-:W-:Y:S02]  /*ee10*/  IADD3 R12, P6, PT, R6, R9, RZ ;  /* 0x00000009060c7210 */ /* 0x020fe40007fde0ff */
[----:B0-----:R-:W-:-:S03]  /*ee20*/  LEA.HI.X.SX32 R11, R22, R2, 0x1, P0 ;  /* 0x00000002160b7211 */ /* 0x001fc600000f0eff */
        /* <DEDUP_REMOVED lines=11> */
[----:B------:R1:W-:Y:S01]  /*eee0*/  STL [R1+0x1718], R16 ;  /* 0x0017181001007387 */ /* 0x0003e20000100800 */
[----:B0-----:R-:W-:Y:S02]  /*eef0*/  IADD3 R17, P2, PT, R3, R9, RZ ;  /* 0x0000000903117210 */ /* 0x001fe40007f5e0ff */
[----:B-1----:R-:W-:-:S02]  /*ef00*/  LEA.HI.X.SX32 R16, R10, R2, 0x1, P3 ;  /* 0x000000020a107211 */ /* 0x002fc400018f0eff */
[----:B------:R-:W5:Y:S04]  /*ef10*/  LDL.LU R10, [R1+0x100] ;  /* 0x00010000010a7983 */ /* 0x000f680000300800 */
        /* <DEDUP_REMOVED lines=25> */
[----:B------:R-:W-:Y:S04]  /*f0b0*/  STL [R1+0x1764], R17 ;  /* 0x0017641101007387 */ /* 0x000fe80000100800 */
[----:B------:R0:W-:Y:S02]  /*f0c0*/  STL [R1+0x1730], R16 ;  /* 0x0017301001007387 */ /* 0x0001e40000100800 */
[----:B0-----:R-:W-:-:S02]  /*f0d0*/  LEA.HI.X.SX32 R16, R3, R2, 0x1, P2 ;  /* 0x0000000203107211 */ /* 0x001fc400010f0eff */
[----:B------:R-:W5:Y:S01]  /*f0e0*/  LDL.LU R3, [R1+0x130] ;  /* 0x0001300001037983 */ /* 0x000f620000300800 */
[----:B---3--:R-:W-:-:S05]  /*f0f0*/  IADD3 R17, P1, PT, R28, R9, RZ ;  /* 0x000000091c117210 */ /* 0x008fca0007f3e0ff */
[----:B------:R-:W-:Y:S04]  /*f100*/  STL [R1+0x176c], R17 ;  /* 0x00176c1101007387 */ /* 0x000fe80000100800 */
[----:B------:R0:W-:Y:S02]  /*f110*/  STL [R1+0x1738], R16 ;  /* 0x0017381001007387 */ /* 0x0001e40000100800 */
[----:B0-----:R-:W-:Y:S02]  /*f120*/  LEA.HI.X.SX32 R16, R25, R2, 0x1, P3 ;  /* 0x0000000219107211 */ /* 0x001fe400018f0eff */
[----:B------:R-:W3:Y:S01]  /*f130*/  LDL.LU R25, [R1+0x134] ;  /* 0x0001340001197983 */ /* 0x000ee20000300800 */
[----:B--2---:R-:W-:-:S05]  /*f140*/  IADD3 R17, P2, PT, R24, R9, RZ ;  /* 0x0000000918117210 */ /* 0x004fca0007f5e0ff */
[----:B------:R4:W-:Y:S04]  /*f150*/  STL [R1+0x1774], R17 ;  /* 0x0017741101007387 */ /* 0x0009e80000100800 */
[----:B------:R0:W-:Y:S01]  /*f160*/  STL [R1+0x1740], R16 ;  /* 0x0017401001007387 */ /* 0x0001e20000100800 */
[-C--:B----4-:R-:W-:Y:S02]  /*f170*/  IADD3 R17, P3, PT, R13, R9.reuse, RZ ;  /* 0x000000090d117210 */ /* 0x090fe40007f7e0ff */
[----:B0-----:R-:W-:Y:S02]  /*f180*/  LEA.HI.X.SX32 R16, R15, R2, 0x1, P4 ;  /* 0x000000020f107211 */ /* 0x001fe400020f0eff */
[----:B------:R-:W2:Y:S04]  /*f190*/  LDL.LU R15, [R1+0x138] ;  /* 0x00013800010f7983 */ /* 0x000ea80000300800 */
[----:B------:R5:W-:Y:S04]  /*f1a0*/  STL [R1+0x177c], R17 ;  /* 0x00177c1101007387 */ /* 0x000be80000100800 */
[----:B------:R0:W-:Y:S01]  /*f1b0*/  STL [R1+0x1748], R16 ;  /* 0x0017481001007387 */ /* 0x0001e20000100800 */
[----:B-----5:R-:W-:-:S02]  /*f1c0*/  IADD3 R17, P4, PT, R12, R9, RZ ;  /* 0x000000090c117210 */ /* 0x020fc40007f9e0ff */
[----:B0-----:R-:W-:Y:S02]  /*f1d0*/  LEA.HI.X.SX32 R16, R26, R2, 0x1, P5 ;  /* 0x000000021a107211 */ /* 0x001fe400028f0eff */
[----:B------:R-:W4:Y:S04]  /*f1e0*/  LDL.LU R26, [R1+0x13c] ;  /* 0x00013c00011a7983 */ /* 0x000f280000300800 */
[----:B------:R0:W-:Y:S04]  /*f1f0*/  STL [R1+0x1784], R17 ;  /* 0x0017841101007387 */ /* 0x0001e80000100800 */
[----:B------:R1:W-:Y:S01]  /*f200*/  STL [R1+0x1750], R16 ;  /* 0x0017501001007387 */ /* 0x0003e20000100800 */
[----:B0-----:R-:W-:-:S02]  /*f210*/  IADD3 R17, P5, PT, R11, R9, RZ ;  /* 0x000000090b117210 */ /* 0x001fc40007fbe0ff */
[----:B-1----:R-:W-:Y:S02]  /*f220*/  LEA.HI.X.SX32 R16, R27, R2, 0x1, P6 ;  /* 0x000000021b107211 */ /* 0x002fe400030f0eff */
[----:B------:R-:W5:Y:S04]  /*f230*/  LDL.LU R27, [R1+0x144] ;  /* 0x00014400011b7983 */ /* 0x000f680000300800 */
        /* <DEDUP_REMOVED lines=33> */
[-C--:B-1----:R-:W-:Y:S02]  /*f450*/  LEA.HI.X.SX32 R16, R10, R2.reuse, 0x1, P6 ;  /* 0x000000020a107211 */ /* 0x082fe400030f0eff */
        /* <DEDUP_REMOVED lines=11> */
[----:B------:R-:W-:Y:S04]  /*f510*/  STL [R1+0x17d4], R17 ;  /* 0x0017d41101007387 */ /* 0x000fe80000100800 */
[----:B------:R0:W-:Y:S02]  /*f520*/  STL [R1+0x17a0], R16 ;  /* 0x0017a01001007387 */ /* 0x0001e40000100800 */
[----:B0-----:R-:W-:Y:S02]  /*f530*/  LEA.HI.X.SX32 R16, R6, R2, 0x1, P2 ;  /* 0x0000000206107211 */ /* 0x001fe400010f0eff */
[-C--:B----4-:R-:W-:Y:S01]  /*f540*/  IADD3 R17, P1, PT, R26, R9.reuse, RZ ;  /* 0x000000091a117210 */ /* 0x090fe20007f3e0ff */
        /* <DEDUP_REMOVED lines=59> */
[----:B------:R-:W2:Y:S01]  /*f900*/  LDL.LU R12, [R1+0x11c] ;  /* 0x00011c00010c7983 */ /* 0x000ea20000300800 */
[----:B----4-:R-:W-:-:S05]  /*f910*/  IADD3 R17, P6, PT, R5, R9, RZ ;  /* 0x0000000905117210 */ /* 0x010fca0007fde0ff */
[----:B------:R-:W-:Y:S04]  /*f920*/  STL [R1+0x183c], R17 ;  /* 0x00183c1101007387 */ /* 0x000fe80000100800 */
[----:B------:R0:W-:Y:S02]  /*f930*/  STL [R1+0x1808], R16 ;  /* 0x0018081001007387 */ /* 0x0001e40000100800 */
[----:B0-----:R-:W-:Y:S02]  /*f940*/  LEA.HI.X.SX32 R16, R11, R2, 0x1, P1 ;  /* 0x000000020b107211 */ /* 0x001fe400008f0eff */
[-C--:B-----5:R-:W-:Y:S01]  /*f950*/  IADD3 R17, P0, PT, R4, R9.reuse, RZ ;  /* 0x0000000904117210 */ /* 0x0a0fe20007f1e0ff */
        /* <DEDUP_REMOVED lines=36> */
[----:B------:R0:W-:Y:S04]  /*fba0*/  STL [R1+0x187c], R17 ;  /* 0x00187c1101007387 */ /* 0x0001e80000100800 */
[----:B------:R1:W-:Y:S01]  /*fbb0*/  STL [R1+0x1848], R16 ;  /* 0x0018481001007387 */ /* 0x0003e20000100800 */
[----:B------:R-:W-:-:S02]  /*fbc0*/  LEA.HI.X.SX32 R15, R15, R2, 0x1, P3 ;  /* 0x000000020f0f7211 */ /* 0x000fc400018f0eff */
[-C--:B0-----:R-:W-:Y:S02]  /*fbd0*/  IADD3 R17, P1, PT, R24, R9.reuse, RZ ;  /* 0x0000000918117210 */ /* 0x081fe40007f3e0ff */
[----:B-1----:R-:W-:Y:S02]  /*fbe0*/  LEA.HI.X.SX32 R16, R25, R2, 0x1, P2 ;  /* 0x0000000219107211 */ /* 0x002fe400010f0eff */
[----:B------:R-:W5:Y:S04]  /*fbf0*/  LDL.LU R25, [R1+0xf0] ;  /* 0x0000f00001197983 */ /* 0x000f680000300800 */
[----:B------:R-:W-:Y:S04]  /*fc00*/  STL [R1+0x1884], R17 ;  /* 0x0018841101007387 */ /* 0x000fe80000100800 */
[----:B------:R0:W-:Y:S04]  /*fc10*/  STL [R1+0x1850], R16 ;  /* 0x0018501001007387 */ /* 0x0001e80000100800 */
[----:B0-----:R-:W5:Y:S01]  /*fc20*/  LDL.LU R16, [R1+0xec] ;  /* 0x0000ec0001107983 */ /* 0x001f620000300800 */
[----:B---3--:R-:W-:-:S05]  /*fc30*/  IADD3 R17, P2, PT, R13, R9, RZ ;  /* 0x000000090d117210 */ /* 0x008fca0007f5e0ff */
[----:B------:R-:W-:Y:S04]  /*fc40*/  STL [R1+0x188c], R17 ;  /* 0x00188c1101007387 */ /* 0x000fe80000100800 */
[----:B------:R0:W-:Y:S02]  /*fc50*/  STL [R1+0x1858], R15 ;  /* 0x0018580f01007387 */ /* 0x0001e40000100800 */
[----:B0-----:R-:W-:Y:S02]  /*fc60*/  LEA.HI.X.SX32 R15, R26, R2, 0x1, P4 ;  /* 0x000000021a0f7211 */ /* 0x001fe400020f0eff */
[----:B------:R-:W3:Y:S01]  /*fc70*/  LDL.LU R26, [R1+0xe8] ;  /* 0x0000e800011a7983 */ /* 0x000ee20000300800 */
[----:B--2---:R-:W-:-:S05]  /*fc80*/  IADD3 R17, P3, PT, R12, R9, RZ ;  /* 0x000000090c117210 */ /* 0x004fca0007f7e0ff */
[----:B------:R-:W-:Y:S04]  /*fc90*/  STL [R1+0x1894], R17 ;  /* 0x0018941101007387 */ /* 0x000fe80000100800 */
[----:B------:R0:W-:Y:S01]  /*fca0*/  STL [R1+0x1860], R15 ;  /* 0x0018600f01007387 */ /* 0x0001e20000100800 */
[-C--:B------:R-:W-:Y:S02]  /*fcb0*/  LEA.HI.X.SX32 R14, R14, R2.reuse, 0x1, P6 ;  /* 0x000000020e0e7211 */ /* 0x080fe400030f0eff */
[----:B0-----:R-:W-:Y:S02]  /*fcc0*/  LEA.HI.X.SX32 R15, R27, R2, 0x1, P5 ;  /* 0x000000021b0f7211 */ /* 0x001fe400028f0eff */
[----:B------:R-:W2:Y:S01]  /*fcd0*/  LDL.LU R27, [R1+0xe4] ;  /* 0x0000e400011b7983 */ /* 0x000ea20000300800 */
[----:B----4-:R-:W-:-:S05]  /*fce0*/  IADD3 R17, P4, PT, R11, R9, RZ ;  /* 0x000000090b117210 */ /* 0x010fca0007f9e0ff */
[----:B------:R-:W-:Y:S04]  /*fcf0*/  STL [R1+0x189c], R17 ;  /* 0x00189c1101007387 */ /* 0x000fe80000100800 */
[----:B------:R0:W-:Y:S04]  /*fd00*/  STL [R1+0x1868], R15 ;  /* 0x0018680f01007387 */ /* 0x0001e80000100800 */
[----:B0-----:R-:W4:Y:S01]  /*fd10*/  LDL.LU R15, [R1+0xdc] ;  /* 0x0000dc00010f7983 */ /* 0x001f220000300800 */
[----:B-----5:R-:W-:-:S05]  /*fd20*/  IADD3 R17, P5, PT, R10, R9, RZ ;  /* 0x000000090a117210 */ /* 0x020fca0007fbe0ff */
[----:B------:R0:W-:Y:S04]  /*fd30*/  STL [R1+0x18a4], R17 ;  /* 0x0018a41101007387 */ /* 0x0001e80000100800 */
[----:B------:R1:W-:Y:S01]  /*fd40*/  STL [R1+0x1870], R14 ;  /* 0x0018700e01007387 */ /* 0x0003e20000100800 */
[-C--:B0-----:R-:W-:Y:S02]  /*fd50*/  IADD3 R17, P6, PT, R8, R9.reuse, RZ ;  /* 0x0000000908117210 */ /* 0x081fe40007fde0ff */
[----:B-1----:R-:W-:Y:S02]  /*fd60*/  LEA.HI.X.SX32 R14, R28, R2, 0x1, P0 ;  /* 0x000000021c0e7211 */ /* 0x002fe400000f0eff */
[----:B------:R-:W5:Y:S04]  /*fd70*/  LDL.LU R28, [R1+0xd8] ;  /* 0x0000d800011c7983 */ /* 0x000f680000300800 */
[----:B------:R0:W-:Y:S04]  /*fd80*/  STL [R1+0x18ac], R17 ;  /* 0x0018ac1101007387 */ /* 0x0001e80000100800 */
[----:B------:R1:W-:Y:S01]  /*fd90*/  STL [R1+0x1878], R14 ;  /* 0x0018780e01007387 */ /* 0x0003e20000100800 */
[----:B0-----:R-:W-:-:S02]  /*fda0*/  IADD3 R17, P0, PT, R7, R9, RZ ;  /* 0x0000000907117210 */ /* 0x001fc40007f1e0ff */
[-C--:B-1----:R-:W-:Y:S02]  /*fdb0*/  LEA.HI.X.SX32 R14, R24, R2.reuse, 0x1, P1 ;  /* 0x00000002180e7211 */ /* 0x082fe400008f0eff */
[----:B------:R-:W5:Y:S04]  /*fdc0*/  LDL.LU R24, [R1+0xd4] ;  /* 0x0000d40001187983 */ /* 0x000f680000300800 */
[----:B------:R0:W-:Y:S01]  /*fdd0*/  STL [R1+0x18b4], R17 ;  /* 0x0018b41101007387 */ /* 0x0001e20000100800 */
[----:B------:R-:W-:-:S03]  /*fde0*/  LEA.HI.X.SX32 R13, R13, R2, 0x1, P2 ;  /* 0x000000020d0d7211 */ /* 0x000fc600010f0eff */
[----:B------:R1:W-:Y:S01]  /*fdf0*/  STL [R1+0x1880], R14 ;  /* 0x0018800e01007387 */ /* 0x0003e20000100800 */
[----:B0-----:R-:W-:-:S03]  /*fe00*/  IADD3 R17, P1, PT, R6, R9, RZ ;  /* 0x0000000906117210 */ /* 0x001fc60007f3e0ff */
[----:B-1----:R-:W5:Y:S04]  /*fe10*/  LDL.LU R14, [R1+0xcc] ;  /* 0x0000cc00010e7983 */ /* 0x002f680000300800 */
[----:B------:R0:W-:Y:S01]  /*fe20*/  STL [R1+0x18bc], R17 ;  /* 0x0018bc1101007387 */ /* 0x0001e20000100800 */
[----:B------:R-:W-:-:S03]  /*fe30*/  LEA.HI.X.SX32 R12, R12, R2, 0x1, P3 ;  /* 0x000000020c0c7211 */ /* 0x000fc600018f0eff */
[----:B------:R1:W-:Y:S01]  /*fe40*/  STL [R1+0x1888], R13 ;  /* 0x0018880d01007387 */ /* 0x0003e20000100800 */
[-C--:B------:R-:W-:Y:S02]  /*fe50*/  LEA.HI.X.SX32 R11, R11, R2.reuse, 0x1, P4 ;  /* 0x000000020b0b7211 */ /* 0x080fe400020f0eff */
[----:B0-----:R-:W-:Y:S01]  /*fe60*/  IADD3 R17, P2, PT, R5, R9, RZ ;  /* 0x0000000905117210 */ /* 0x001fe20007f5e0ff */
[----:B-1----:R-:W5:Y:S04]  /*fe70*/  LDL.LU R13, [R1+0xc4] ;  /* 0x0000c400010d7983 */ /* 0x002f680000300800 */
[----:B------:R-:W-:Y:S04]  /*fe80*/  STL [R1+0x18c4], R17 ;  /* 0x0018c41101007387 */ /* 0x000fe80000100800 */
[----:B------:R0:W-:Y:S01]  /*fe90*/  STL [R1+0x1890], R12 ;  /* 0x0018900c01007387 */ /* 0x0001e20000100800 */
[----:B------:R-:W-:-:S03]  /*fea0*/  LEA.HI.X.SX32 R10, R10, R2, 0x1, P5 ;  /* 0x000000020a0a7211 */ /* 0x000fc600028f0eff */
[----:B0-----:R-:W5:Y:S01]  /*feb0*/  LDL.LU R12, [R1+0xbc] ;  /* 0x0000bc00010c7983 */ /* 0x001f620000300800 */
[----:B------:R-:W-:-:S05]  /*fec0*/  IADD3 R17, P3, PT, R4, R9, RZ ;  /* 0x0000000904117210 */ /* 0x000fca0007f7e0ff */
        /* <DEDUP_REMOVED lines=10> */
[----:B------:R0:W-:Y:S04]  /*ff70*/  STL [R1+0x18dc], R17 ;  /* 0x0018dc1101007387 */ /* 0x0001e80000100800 */
[----:B------:R1:W-:Y:S01]  /*ff80*/  STL [R1+0x18a8], R8 ;  /* 0x0018a80801007387 */ /* 0x0003e20000100800 */
[----:B0-----:R-:W-:-:S03]  /*ff90*/  IADD3 R17, P6, PT, R16, R9, RZ ;  /* 0x0000000910117210 */ /* 0x001fc60007fde0ff */
[----:B-1----:R-:W5:Y:S04]  /*ffa0*/  LDL.LU R8, [R1+0xac] ;  /* 0x0000ac0001087983 */ /* 0x002f680000300800 */
[----:B------:R-:W-:Y:S04]  /*ffb0*/  STL [R1+0x18e4], R17 ;  /* 0x0018e41101007387 */ /* 0x000fe80000100800 */
[----:B------:R0:W-:Y:S01]  /*ffc0*/  STL [R1+0x18b0], R7 ;  /* 0x0018b00701007387 */ /* 0x0001e20000100800 */
[----:B------:R-:W-:-:S03]  /*ffd0*/  LEA.HI.X.SX32 R18, R6, R2, 0x1, P1 ;  /* 0x0000000206127211 */ /* 0x000fc600008f0eff */
[----:B0-----:R-:W5:Y:S01]  /*ffe0*/  LDL.LU R7, [R1+0xa8] ;  /* 0x0000a80001077983 */ /* 0x001f620000300800 */
[----:B---3--:R-:W-:-:S05]  /*fff0*/  IADD3 R17, P0, PT, R26, R9, RZ ;  /* 0x000000091a117210 */ /* 0x008fca0007f1e0ff */
[----:B------:R2:W-:Y:S04]  /*10000*/  STL [R1+0x18ec], R17 ;  /* 0x0018ec1101007387 */ /* 0x0005e80000100800 */
[----:B------:R-:W3:Y:S04]  /*10010*/  LDL.LU R6, [R1+0xa4] ;  /* 0x0000a40001067983 */ /* 0x000ee80000300800 */
[----:B------:R0:W-:Y:S01]  /*10020*/  STL [R1+0x18b8], R18 ;  /* 0x0018b81201007387 */ /* 0x0001e20000100800 */
[----:B--2---:R-:W-:Y:S02]  /*10030*/  IADD3 R17, P1, PT, R27, R9, RZ ;  /* 0x000000091b117210 */ /* 0x004fe40007f3e0ff */
[----:B0-----:R-:W-:-:S03]  /*10040*/  LEA.HI.X.SX32 R18, R5, R2, 0x1, P2 ;  /* 0x0000000205127211 */ /* 0x001fc600010f0eff */
[----:B------:R4:W-:Y:S04]  /*10050*/  STL [R1+0x18f4], R17 ;  /* 0x0018f41101007387 */ /* 0x0009e80000100800 */
[----:B------:R-:W2:Y:S04]  /*10060*/  LDL.LU R5, [R1+0xa0] ;  /* 0x0000a00001057983 */ /* 0x000ea80000300800 */
[----:B------:R0:W-:Y:S01]  /*10070*/  STL [R1+0x18c0], R18 ;  /* 0x0018c01201007387 */ /* 0x0001e20000100800 */
[----:B----4-:R-:W-:Y:S02]  /*10080*/  IADD3 R17, P2, PT, R15, R9, RZ ;  /* 0x000000090f117210 */ /* 0x010fe40007f5e0ff */
[----:B0-----:R-:W-:-:S03]  /*10090*/  LEA.HI.X.SX32 R18, R4, R2, 0x1, P3 ;  /* 0x0000000204127211 */ /* 0x001fc600018f0eff */
[----:B------:R-:W-:Y:S04]  /*100a0*/  STL [R1+0x18fc], R17 ;  /* 0x0018fc1101007387 */ /* 0x000fe80000100800 */
[----:B------:R-:W4:Y:S04]  /*100b0*/  LDL.LU R4, [R1+0x9c] ;  /* 0x00009c0001047983 */ /* 0x000f280000300800 */
[----:B------:R0:W-:Y:S02]  /*100c0*/  STL [R1+0x18c8], R18 ;  /* 0x0018c81201007387 */ /* 0x0001e40000100800 */
[----:B0-----:R-:W-:-:S02]  /*100d0*/  LEA.HI.X.SX32 R18, R3, R2, 0x1, P4 ;  /* 0x0000000203127211 */ /* 0x001fc400020f0eff */
[----:B-----5:R-:W-:-:S05]  /*100e0*/  IADD3 R17, P3, PT, R28, R9, RZ ;  /* 0x000000091c117210 */ /* 0x020fca0007f7e0ff */
[----:B------:R0:W-:Y:S04]  /*100f0*/  STL [R1+0x1904], R17 ;  /* 0x0019041101007387 */ /* 0x0001e80000100800 */
[----:B------:R-:W5:Y:S04]  /*10100*/  LDL.LU R3, [R1+0x94] ;  /* 0x0000940001037983 */ /* 0x000f680000300800 */
[----:B------:R1:W-:Y:S01]  /*10110*/  STL [R1+0x18d0], R18 ;  /* 0x0018d01201007387 */ /* 0x0003e20000100800 */
[----:B0-----:R-:W-:Y:S02]  /*10120*/  IADD3 R17, P4, PT, R24, R9, RZ ;  /* 0x0000000918117210 */ /* 0x001fe40007f9e0ff */
[----:B-1----:R-:W-:-:S03]  /*10130*/  LEA.HI.X.SX32 R18, R25, R2, 0x1, P5 ;  /* 0x0000000219127211 */ /* 0x002fc600028f0eff */
[----:B------:R0:W-:Y:S04]  /*10140*/  STL [R1+0x190c], R17 ;  /* 0x00190c1101007387 */ /* 0x0001e80000100800 */
[----:B------:R-:W5:Y:S04]  /*10150*/  LDL.LU R25, [R1+0x8c] ;  /* 0x00008c0001197983 */ /* 0x000f680000300800 */
[----:B------:R1:W-:Y:S01]  /*10160*/  STL [R1+0x18d8], R18 ;  /* 0x0018d81201007387 */ /* 0x0003e20000100800 */
[----:B0-----:R-:W-:Y:S02]  /*10170*/  IADD3 R17, P5, PT, R14, R9, RZ ;  /* 0x000000090e117210 */ /* 0x001fe40007fbe0ff */
[----:B-1----:R-:W-:-:S03]  /*10180*/  LEA.HI.X.SX32 R18, R16, R2, 0x1, P6 ;  /* 0x0000000210127211 */ /* 0x002fc600030f0eff */
[----:B------:R0:W-:Y:S04]  /*10190*/  STL [R1+0x1914], R17 ;  /* 0x0019141101007387 */ /* 0x0001e80000100800 */
[----:B------:R1:W-:Y:S01]  /*101a0*/  STL [R1+0x18e0], R18 ;  /* 0x0018e01201007387 */ /* 0x0003e20000100800 */
[----:B0-----:R-:W-:-:S03]  /*101b0*/  LEA.HI.X.SX32 R17, R26, R2, 0x1, P0 ;  /* 0x000000021a117211 */ /* 0x001fc600000f0eff */
[----:B------:R-:W5:Y:S01]  /*101c0*/  LDL.LU R26, [R1+0x88] ;  /* 0x00008800011a7983 */ /* 0x000f620000300800 */
[----:B------:R-:W-:-:S05]  /*101d0*/  IADD3 R16, P6, PT, R13, R9, RZ ;  /* 0x000000090d107210 */ /* 0x000fca0007fde0ff */
[----:B------:R0:W-:Y:S04]  /*101e0*/  STL [R1+0x191c], R16 ;  /* 0x00191c1001007387 */ /* 0x0001e80000100800 */
[----:B------:R0:W-:Y:S04]  /*101f0*/  STL [R1+0x18e8], R17 ;  /* 0x0018e81101007387 */ /* 0x0001e80000100800 */
[----:B-1----:R-:W5:Y:S01]  /*10200*/  LDL.LU R18, [R1+0x84] ;  /* 0x0000840001127983 */ /* 0x002f620000300800 */
[----:B0-----:R-:W-:Y:S02]  /*10210*/  IADD3 R16, P0, PT, R12, R9, RZ ;  /* 0x000000090c107210 */ /* 0x001fe40007f1e0ff */
[----:B------:R-:W-:-:S03]  /*10220*/  LEA.HI.X.SX32 R17, R27, R2, 0x1, P1 ;  /* 0x000000021b117211 */ /* 0x000fc600008f0eff */
[----:B------:R0:W-:Y:S04]  /*10230*/  STL [R1+0x1924], R16 ;  /* 0x0019241001007387 */ /* 0x0001e80000100800 */
[----:B------:R1:W-:Y:S04]  /*10240*/  STL [R1+0x18f0], R17 ;  /* 0x0018f01101007387 */ /* 0x0003e80000100800 */
[----:B------:R-:W5:Y:S01]  /*10250*/  LDL.LU R27, [R1+0x80] ;  /* 0x00008000011b7983 */ /* 0x000f620000300800 */
[----:B0-----:R-:W-:Y:S02]  /*10260*/  IADD3 R16, P1, PT, R11, R9, RZ ;  /* 0x000000090b107210 */ /* 0x001fe40007f3e0ff */
[----:B-1----:R-:W-:-:S03]  /*10270*/  LEA.HI.X.SX32 R17, R15, R2, 0x1, P2 ;  /* 0x000000020f117211 */ /* 0x002fc600010f0eff */
[----:B------:R0:W-:Y:S01]  /*10280*/  STL [R1+0x192c], R16 ;  /* 0x00192c1001007387 */ /* 0x0001e20000100800 */
[----:B------:R-:W-:-:S03]  /*10290*/  LEA.HI.X.SX32 R15, R28, R2, 0x1, P3 ;  /* 0x000000021c0f7211 */ /* 0x000fc600018f0eff */
[----:B------:R-:W-:Y:S04]  /*102a0*/  STL [R1+0x18f8], R17 ;  /* 0x0018f81101007387 */ /* 0x000fe80000100800 */
[----:B------:R-:W5:Y:S01]  /*102b0*/  LDL.LU R28, [R1+0x7c] ;  /* 0x00007c00011c7983 */ /* 0x000f620000300800 */
[----:B0-----:R-:W-:-:S05]  /*102c0*/  IADD3 R16, P2, PT, R10, R9, RZ ;  /* 0x000000090a107210 */ /* 0x001fca0007f5e0ff */
[----:B------:R0:W-:Y:S04]  /*102d0*/  STL [R1+0x1934], R16 ;  /* 0x0019341001007387 */ /* 0x0001e80000100800 */
[----:B------:R1:W-:Y:S01]  /*102e0*/  STL [R1+0x1900], R15 ;  /* 0x0019000f01007387 */ /* 0x0003e20000100800 */
[----:B0-----:R-:W-:Y:S02]  /*102f0*/  LEA.HI.X.SX32 R16, R24, R2, 0x1, P4 ;  /* 0x0000000218107211 */ /* 0x001fe400020f0eff */
[----:B------:R-:W-:-:S05]  /*10300*/  IADD3 R17, P3, PT, R8, R9, RZ ;  /* 0x0000000908117210 */ /* 0x000fca0007f7e0ff */
[----:B------:R-:W-:Y:S04]  /*10310*/  STL [R1+0x193c], R17 ;  /* 0x00193c1101007387 */ /* 0x000fe80000100800 */
[----:B------:R-:W5:Y:S04]  /*10320*/  LDL.LU R24, [R1+0x74] ;  /* 0x0000740001187983 */ /* 0x000f680000300800 */
[----:B------:R0:W-:Y:S01]  /*10330*/  STL [R1+0x1908], R16 ;  /* 0x0019081001007387 */ /* 0x0001e20000100800 */
[----:B-1----:R-:W-:Y:S02]  /*10340*/  IADD3 R15, P4, PT, R7, R9, RZ ;  /* 0x00000009070f7210 */ /* 0x002fe40007f9e0ff */
[----:B0-----:R-:W-:-:S03]  /*10350*/  LEA.HI.X.SX32 R16, R14, R2, 0x1, P5 ;  /* 0x000000020e107211 */ /* 0x001fc600028f0eff */
[----:B------:R3:W-:Y:S01]  /*10360*/  STL [R1+0x1944], R15 ;  /* 0x0019440f01007387 */ /* 0x0007e20000100800 */
[----:B------:R-:W-:-:S03]  /*10370*/  LEA.HI.X.SX32 R14, R13, R2, 0x1, P6 ;  /* 0x000000020d0e7211 */ /* 0x000fc600030f0eff */
[----:B------:R0:W-:Y:S04]  /*10380*/  STL [R1+0x1910], R16 ;  /* 0x0019101001007387 */ /* 0x0001e80000100800 */
[----:B------:R-:W5:Y:S01]  /*10390*/  LDL.LU R17, [R1+0x6c] ;  /* 0x00006c0001117983 */ /* 0x000f620000300800 */
[----:B---3--:R-:W-:-:S05]  /*103a0*/  IADD3 R15, P5, PT, R6, R9, RZ ;  /* 0x00000009060f7210 */ /* 0x008fca0007fbe0ff */
[----:B------:R-:W-:Y:S04]  /*103b0*/  STL [R1+0x194c], R15 ;  /* 0x00194c0f01007387 */ /* 0x000fe80000100800 */
[----:B------:R1:W-:Y:S04]  /*103c0*/  STL [R1+0x1918], R14 ;  /* 0x0019180e01007387 */ /* 0x0003e80000100800 */
[----:B0-----:R-:W3:Y:S01]  /*103d0*/  LDL.LU R16, [R1+0x64] ;  /* 0x0000640001107983 */ /* 0x001ee20000300800 */
[----:B-1----:R-:W-:Y:S02]  /*103e0*/  LEA.HI.X.SX32 R14, R12, R2, 0x1, P0 ;  /* 0x000000020c0e7211 */ /* 0x002fe400000f0eff */
[----:B--2---:R-:W-:-:S02]  /*103f0*/  IADD3 R13, P6, PT, R5, R9, RZ ;  /* 0x00000009050d7210 */ /* 0x004fc40007fde0ff */
[----:B------:R-:W-:-:S03]  /*10400*/  LEA.HI.X.SX32 R12, R11, R2, 0x1, P1 ;  /* 0x000000020b0c7211 */ /* 0x000fc600008f0eff */
[----:B------:R4:W-:Y:S01]  /*10410*/  STL [R1+0x1954], R13 ;  /* 0x0019540d01007387 */ /* 0x0009e20000100800 */
[----:B------:R-:W-:-:S03]  /*10420*/  LEA.HI.X.SX32 R10, R10, R2, 0x1, P2 ;  /* 0x000000020a0a7211 */ /* 0x000fc600010f0eff */
[----:B------:R0:W-:Y:S04]  /*10430*/  STL [R1+0x1920], R14 ;  /* 0x0019200e01007387 */ /* 0x0001e80000100800 */
[----:B------:R-:W2:Y:S01]  /*10440*/  LDL.LU R15, [R1+0x5c] ;  /* 0x00005c00010f7983 */ /* 0x000ea20000300800 */
[----:B----4-:R-:W-:-:S05]  /*10450*/  IADD3 R13, P0, PT, R4, R9, RZ ;  /* 0x00000009040d7210 */ /* 0x010fca0007f1e0ff */
[----:B------:R1:W-:Y:S04]  /*10460*/  STL [R1+0x195c], R13 ;  /* 0x00195c0d01007387 */ /* 0x0003e80000100800 */
[----:B------:R-:W-:Y:S04]  /*10470*/  STL [R1+0x1928], R12 ;  /* 0x0019280c01007387 */ /* 0x000fe80000100800 */
[----:B0-----:R-:W4:Y:S01]  /*10480*/  LDL.LU R14, [R1+0x54] ;  /* 0x00005400010e7983 */ /* 0x001f220000300800 */
[----:B-----5:R-:W-:-:S05]  /*10490*/  IADD3 R11, P1, PT, R3, R9, RZ ;  /* 0x00000009030b7210 */ /* 0x020fca0007f3e0ff */
[----:B------:R0:W-:Y:S04]  /*104a0*/  STL [R1+0x1964], R11 ;  /* 0x0019640b01007387 */ /* 0x0001e80000100800 */
[----:B------:R5:W-:Y:S04]  /*104b0*/  STL [R1+0x1930], R10 ;  /* 0x0019300a01007387 */ /* 0x000be80000100800 */
[----:B-1----:R-:W4:Y:S01]  /*104c0*/  LDL.LU R13, [R1+0x4c] ;  /* 0x00004c00010d7983 */ /* 0x002f220000300800 */
[----:B0-----:R-:W-:Y:S02]  /*104d0*/  IADD3 R11, P2, PT, R25, R9, RZ ;  /* 0x00000009190b7210 */ /* 0x001fe40007f5e0ff */
[----:B-----5:R-:W-:-:S03]  /*104e0*/  LEA.HI.X.SX32 R10, R8, R2, 0x1, P3 ;  /* 0x00000002080a7211 */ /* 0x020fc600018f0eff */
[----:B------:R0:W-:Y:S04]  /*104f0*/  STL [R1+0x196c], R11 ;  /* 0x00196c0b01007387 */ /* 0x0001e80000100800 */
[----:B------:R-:W5:Y:S04]  /*10500*/  LDL.LU R12, [R1+0x48] ;  /* 0x00004800010c7983 */ /* 0x000f680000300800 */
[----:B------:R1:W-:Y:S04]  /*10510*/  STL [R1+0x1938], R10 ;  /* 0x0019380a01007387 */ /* 0x0003e80000100800 */
[----:B0-----:R-:W5:Y:S01]  /*10520*/  LDL.LU R11, [R1+0x44] ;  /* 0x00004400010b7983 */ /* 0x001f620000300800 */
[----:B------:R-:W-:-:S02]  /*10530*/  IADD3 R8, P3, PT, R26, R9, RZ ;  /* 0x000000091a087210 */ /* 0x000fc40007f7e0ff */
[----:B-1----:R-:W-:-:S03]  /*10540*/  LEA.HI.X.SX32 R10, R7, R2, 0x1, P4 ;  /* 0x00000002070a7211 */ /* 0x002fc600020f0eff */
[----:B------:R0:W-:Y:S01]  /*10550*/  STL [R1+0x1974], R8 ;  /* 0x0019740801007387 */ /* 0x0001e20000100800 */
[-C--:B------:R-:W-:Y:S02]  /*10560*/  LEA.HI.X.SX32 R7, R6, R2.reuse, 0x1, P5 ;  /* 0x0000000206077211 */ /* 0x080fe400028f0eff */
[----:B------:R-:W-:Y:S01]  /*10570*/  LEA.HI.X.SX32 R5, R5, R2, 0x1, P6 ;  /* 0x0000000205057211 */ /* 0x000fe200030f0eff */
[----:B------:R1:W-:Y:S01]  /*10580*/  STL [R1+0x1940], R10 ;  /* 0x0019400a01007387 */ /* 0x0003e20000100800 */
[----:B0-----:R-:W-:-:S05]  /*10590*/  IADD3 R8, P4, PT, R18, R9, RZ ;  /* 0x0000000912087210 */ /* 0x001fca0007f9e0ff */
[----:B------:R0:W-:Y:S04]  /*105a0*/  STL [R1+0x197c], R8 ;  /* 0x00197c0801007387 */ /* 0x0001e80000100800 */
[----:B-1----:R-:W5:Y:S04]  /*105b0*/  LDL.LU R10, [R1+0x3c] ;  /* 0x00003c00010a7983 */ /* 0x002f680000300800 */
[----:B------:R1:W-:Y:S01]  /*105c0*/  STL [R1+0x1948], R7 ;  /* 0x0019480701007387 */ /* 0x0003e20000100800 */
[----:B------:R-:W-:-:S05]  /*105d0*/  IADD3 R6, P5, PT, R27, R9, RZ ;  /* 0x000000091b067210 */ /* 0x000fca0007fbe0ff */
[----:B------:R1:W-:Y:S04]  /*105e0*/  STL [R1+0x1984], R6 ;  /* 0x0019840601007387 */ /* 0x0003e80000100800 */
[----:B0-----:R-:W5:Y:S04]  /*105f0*/  LDL.LU R8, [R1+0x34] ;  /* 0x0000340001087983 */ /* 0x001f680000300800 */
[----:B------:R0:W-:Y:S01]  /*10600*/  STL [R1+0x1950], R5 ;  /* 0x0019500501007387 */ /* 0x0001e20000100800 */
[----:B------:R-:W-:-:S03]  /*10610*/  LEA.HI.X.SX32 R19, R3, R2, 0x1, P1 ;  /* 0x0000000203137211 */ /* 0x000fc600008f0eff */
[----:B-1----:R-:W5:Y:S01]  /*10620*/  LDL.LU R7, [R1+0x30] ;  /* 0x0000300001077983 */ /* 0x002f620000300800 */
[----:B------:R-:W-:Y:S02]  /*10630*/  IADD3 R6, P6, PT, R28, R9, RZ ;  /* 0x000000091c067210 */ /* 0x000fe40007fde0ff */
[----:B0-----:R-:W-:-:S03]  /*10640*/  LEA.HI.X.SX32 R5, R4, R2, 0x1, P0 ;  /* 0x0000000204057211 */ /* 0x001fc600000f0eff */
[----:B------:R0:W-:Y:S04]  /*10650*/  STL [R1+0x198c], R6 ;  /* 0x00198c0601007387 */ /* 0x0001e80000100800 */
[----:B0-----:R-:W5:Y:S04]  /*10660*/  LDL.LU R6, [R1+0x28] ;  /* 0x0000280001067983 */ /* 0x001f680000300800 */
[----:B------:R0:W-:Y:S04]  /*10670*/  STL [R1+0x1958], R5 ;  /* 0x0019580501007387 */ /* 0x0001e80000100800 */
[----:B0-----:R-:W5:Y:S01]  /*10680*/  LDL.LU R5, [R1+0x24] ;  /* 0x0000240001057983 */ /* 0x001f620000300800 */
[----:B------:R-:W-:-:S05]  /*10690*/  IADD3 R4, P0, PT, R24, R9, RZ ;  /* 0x0000000918047210 */ /* 0x000fca0007f1e0ff */
[----:B------:R0:W-:Y:S04]  /*106a0*/  STL [R1+0x1994], R4 ;  /* 0x0019940401007387 */ /* 0x0001e80000100800 */
[----:B0-----:R-:W5:Y:S04]  /*106b0*/  LDL.LU R4, [R1+0x20] ;  /* 0x0000200001047983 */ /* 0x001f680000300800 */
[----:B------:R0:W-:Y:S01]  /*106c0*/  STL [R1+0x1960], R19 ;  /* 0x0019601301007387 */ /* 0x0001e20000100800 */
[----:B------:R-:W-:Y:S02]  /*106d0*/  IADD3 R3, P1, PT, R17, R9, RZ ;  /* 0x0000000911037210 */ /* 0x000fe40007f3e0ff */
[----:B0-----:R-:W-:-:S03]  /*106e0*/  LEA.HI.X.SX32 R19, R25, R2, 0x1, P2 ;  /* 0x0000000219137211 */ /* 0x001fc600010f0eff */
[----:B------:R0:W-:Y:S04]  /*106f0*/  STL [R1+0x199c], R3 ;  /* 0x00199c0301007387 */ /* 0x0001e80000100800 */
[----:B0-----:R-:W5:Y:S04]  /*10700*/  LDL.LU R3, [R1+0x18] ;  /* 0x0000180001037983 */ /* 0x001f680000300800 */
[----:B------:R0:W-:Y:S02]  /*10710*/  STL [R1+0x1968], R19 ;  /* 0x0019681301007387 */ /* 0x0001e40000100800 */
[----:B0-----:R-:W-:-:S02]  /*10720*/  LEA.HI.X.SX32 R19, R26, R2, 0x1, P3 ;  /* 0x000000021a137211 */ /* 0x001fc400018f0eff */
[----:B---3--:R-:W-:-:S05]  /*10730*/  IADD3 R20, P2, PT, R16, R9, RZ ;  /* 0x0000000910147210 */ /* 0x008fca0007f5e0ff */
[----:B------:R2:W-:Y:S04]  /*10740*/  STL [R1+0x19a4], R20 ;  /* 0x0019a41401007387 */ /* 0x0005e80000100800 */
[----:B------:R-:W3:Y:S04]  /*10750*/  LDL.LU R25, [R1+0x10] ;  /* 0x0000100001197983 */ /* 0x000ee80000300800 */
[----:B------:R0:W-:Y:S04]  /*10760*/  STL [R1+0x1970], R19 ;  /* 0x0019701301007387 */ /* 0x0001e80000100800 */
[----:B------:R-:W3:Y:S01]  /*10770*/  LDL.LU R26, [R1+0x8] ;  /* 0x00000800011a7983 */ /* 0x000ee20000300800 */
[----:B--2---:R-:W-:-:S02]  /*10780*/  IADD3 R20, P3, PT, R15, R9, RZ ;  /* 0x000000090f147210 */ /* 0x004fc40007f7e0ff */
[----:B0-----:R-:W-:-:S03]  /*10790*/  LEA.HI.X.SX32 R19, R18, R2, 0x1, P4 ;  /* 0x0000000212137211 */ /* 0x001fc600020f0eff */
[----:B------:R0:W-:Y:S04]  /*107a0*/  STL [R1+0x19ac], R20 ;  /* 0x0019ac1401007387 */ /* 0x0001e80000100800 */
[----:B------:R-:W-:Y:S01]  /*107b0*/  STL [R1+0x1978], R19 ;  /* 0x0019781301007387 */ /* 0x000fe20000100800 */
[----:B0-----:R-:W-:Y:S02]  /*107c0*/  LEA.HI.X.SX32 R20, R27, R2, 0x1, P5 ;  /* 0x000000021b147211 */ /* 0x001fe400028f0eff */
[----:B----4-:R-:W-:-:S05]  /*107d0*/  IADD3 R18, P4, PT, R14, R9, RZ ;  /* 0x000000090e127210 */ /* 0x010fca0007f9e0ff */
[----:B------:R0:W-:Y:S04]  /*107e0*/  STL [R1+0x19b4], R18 ;  /* 0x0019b41201007387 */ /* 0x0001e80000100800 */
[----:B------:R5:W-:Y:S01]  /*107f0*/  STL [R1+0x1980], R20 ;  /* 0x0019801401007387 */ /* 0x000be20000100800 */
[----:B0-----:R-:W-:Y:S02]  /*10800*/  LEA.HI.X.SX32 R18, R28, R2, 0x1, P6 ;  /* 0x000000021c127211 */ /* 0x001fe400030f0eff */
[----:B------:R-:W-:-:S05]  /*10810*/  IADD3 R19, P5, PT, R13, R9, RZ ;  /* 0x000000090d137210 */ /* 0x000fca0007fbe0ff */
[----:B------:R0:W-:Y:S04]  /*10820*/  STL [R1+0x19bc], R19 ;  /* 0x0019bc1301007387 */ /* 0x0001e80000100800 */
[----:B------:R1:W-:Y:S01]  /*10830*/  STL [R1+0x1988], R18 ;  /* 0x0019881201007387 */ /* 0x0003e20000100800 */
[----:B-----5:R-:W-:Y:S02]  /*10840*/  IADD3 R20, P6, PT, R12, R9, RZ ;  /* 0x000000090c147210 */ /* 0x020fe40007fde0ff */
[----:B0-----:R-:W-:-:S03]  /*10850*/  LEA.HI.X.SX32 R19, R24, R2, 0x1, P0 ;  /* 0x0000000218137211 */ /* 0x001fc600000f0eff */
[----:B------:R-:W-:Y:S01]  /*10860*/  STL [R1+0x19c4], R20 ;  /* 0x0019c41401007387 */ /* 0x000fe20000100800 */
[----:B-1----:R-:W-:-:S03]  /*10870*/  IADD3 R18, P0, PT, R11, R9, RZ ;  /* 0x000000090b127210 */ /* 0x002fc60007f1e0ff */
[----:B------:R-:W2:Y:S04]  /*10880*/  LDL.LU R27, [R1+0x1fc] ;  /* 0x0001fc00011b7983 */ /* 0x000ea80000300800 */
[----:B------:R-:W-:Y:S04]  /*10890*/  STL [R1+0x1990], R19 ;  /* 0x0019901301007387 */ /* 0x000fe80000100800 */
[----:B------:R-:W4:Y:S01]  /*108a0*/  LDL.LU R28, [R1+0x200] ;  /* 0x00020000011c7983 */ /* 0x000f220000300800 */
[----:B------:R-:W-:-:S03]  /*108b0*/  LEA.HI.X.SX32 R16, R16, R2, 0x1, P2 ;  /* 0x0000000210107211 */ /* 0x000fc600010f0eff */
[----:B------:R0:W-:Y:S04]  /*108c0*/  STL [R1+0x19cc], R18 ;  /* 0x0019cc1201007387 */ /* 0x0001e80000100800 */
[----:B------:R-:W5:Y:S01]  /*108d0*/  LDL.LU R24, [R1+0x204] ;  /* 0x0002040001187983 */ /* 0x000f620000300800 */
[----:B0-----:R-:W-:-:S05]  /*108e0*/  LEA.HI.X.SX32 R18, R17, R2, 0x1, P1 ;  /* 0x0000000211127211 */ /* 0x001fca00008f0eff */
[----:B------:R-:W-:Y:S01]  /*108f0*/  STL [R1+0x1998], R18 ;  /* 0x0019981201007387 */ /* 0x000fe20000100800 */
[----:B------:R-:W-:-:S05]  /*10900*/  IADD3 R17, P1, PT, R10, R9, RZ ;  /* 0x000000090a117210 */ /* 0x000fca0007f3e0ff */
[----:B------:R0:W-:Y:S04]  /*10910*/  STL [R1+0x19d4], R17 ;  /* 0x0019d41101007387 */ /* 0x0001e80000100800 */
[----:B------:R1:W-:Y:S01]  /*10920*/  STL [R1+0x19a0], R16 ;  /* 0x0019a01001007387 */ /* 0x0003e20000100800 */
[-C--:B------:R-:W-:Y:S02]  /*10930*/  LEA.HI.X.SX32 R13, R13, R2.reuse, 0x1, P5 ;  /* 0x000000020d0d7211 */ /* 0x080fe400028f0eff */
[-C--:B0-----:R-:W-:Y:S02]  /*10940*/  LEA.HI.X.SX32 R17, R15, R2.reuse, 0x1, P3 ;  /* 0x000000020f117211 */ /* 0x081fe400018f0eff */
[----:B------:R-:W-:Y:S02]  /*10950*/  IADD3 R18, P2, PT, R8, R9, RZ ;  /* 0x0000000908127210 */ /* 0x000fe40007f5e0ff */
[----:B------:R-:W-:-:S03]  /*10960*/  LEA.HI.X.SX32 R15, R14, R2, 0x1, P4 ;  /* 0x000000020e0f7211 */ /* 0x000fc600020f0eff */
[----:B------:R-:W-:Y:S01]  /*10970*/  STL [R1+0x19dc], R18 ;  /* 0x0019dc1201007387 */ /* 0x000fe20000100800 */
[----:B-1----:R-:W-:-:S03]  /*10980*/  IADD3 R16, P3, PT, R7, R9, RZ ;  /* 0x0000000907107210 */ /* 0x002fc60007f7e0ff */
[----:B------:R-:W-:Y:S01]  /*10990*/  STL [R1+0x19a8], R17 ;  /* 0x0019a81101007387 */ /* 0x000fe20000100800 */
[----:B------:R-:W-:-:S03]  /*109a0*/  IMAD R0, R0, UR7, RZ ;  /* 0x0000000700007c24 */ /* 0x000fc6000f8e02ff */
[----:B------:R-:W-:Y:S04]  /*109b0*/  STL [R1+0x19e4], R16 ;  /* 0x0019e41001007387 */ /* 0x000fe80000100800 */
[----:B------:R0:W-:Y:S01]  /*109c0*/  STL [R1+0x19b0], R15 ;  /* 0x0019b00f01007387 */ /* 0x0001e20000100800 */
[----:B------:R-:W-:-:S05]  /*109d0*/  IADD3 R14, P4, PT, R6, R9, RZ ;  /* 0x00000009060e7210 */ /* 0x000fca0007f9e0ff */
[----:B------:R1:W-:Y:S04]  /*109e0*/  STL [R1+0x19e8], R14 ;  /* 0x0019e80e01007387 */ /* 0x0003e80000100800 */
[----:B------:R1:W-:Y:S01]  /*109f0*/  STL [R1+0x19b8], R13 ;  /* 0x0019b80d01007387 */ /* 0x0003e20000100800 */
[-C--:B0-----:R-:W-:Y:S02]  /*10a00*/  IADD3 R15, P5, PT, R5, R9.reuse, RZ ;  /* 0x00000009050f7210 */ /* 0x081fe40007fbe0ff */
[-C--:B-1----:R-:W-:Y:S02]  /*10a10*/  LEA.HI.X.SX32 R14, R12, R2.reuse, 0x1, P6 ;  /* 0x000000020c0e7211 */ /* 0x082fe400030f0eff */
[----:B------:R-:W-:Y:S01]  /*10a20*/  LEA.HI.X.SX32 R12, R11, R2, 0x1, P0 ;  /* 0x000000020b0c7211 */ /* 0x000fe200000f0eff */
[----:B------:R-:W-:Y:S01]  /*10a30*/  STL [R1+0x19ec], R15 ;  /* 0x0019ec0f01007387 */ /* 0x000fe20000100800 */
[----:B------:R-:W-:-:S02]  /*10a40*/  IADD3 R11, P0, PT, R0, R9, RZ ;  /* 0x00000009000b7210 */ /* 0x000fc40007f1e0ff */
[-C--:B------:R-:W-:Y:S01]  /*10a50*/  LEA.HI.X.SX32 R10, R10, R2.reuse, 0x1, P1 ;  /* 0x000000020a0a7211 */ /* 0x080fe200008f0eff */
[----:B------:R-:W-:Y:S01]  /*10a60*/  STL [R1+0x19c0], R14 ;  /* 0x0019c00e01007387 */ /* 0x000fe20000100800 */
[----:B------:R-:W-:Y:S02]  /*10a70*/  LEA.HI.X.SX32 R6, R6, R2, 0x1, P4 ;  /* 0x0000000206067211 */ /* 0x000fe400020f0eff */
[----:B------:R-:W-:-:S05]  /*10a80*/  IADD3 R13, P6, PT, R4, R9, RZ ;  /* 0x00000009040d7210 */ /* 0x000fca0007fde0ff */
[----:B------:R-:W-:Y:S04]  /*10a90*/  STL [R1+0x19f0], R13 ;  /* 0x0019f00d01007387 */ /* 0x000fe80000100800 */
[----:B------:R-:W-:Y:S04]  /*10aa0*/  STL [R1+0x19c8], R12 ;  /* 0x0019c80c01007387 */ /* 0x000fe80000100800 */
[----:B------:R0:W-:Y:S04]  /*10ab0*/  STL [R1+0x19f4], R11 ;  /* 0x0019f40b01007387 */ /* 0x0001e80000100800 */
[----:B------:R3:W-:Y:S01]  /*10ac0*/  STL [R1+0x19d0], R10 ;  /* 0x0019d00a01007387 */ /* 0x0007e20000100800 */
[----:B------:R-:W-:-:S02]  /*10ad0*/  LEA.HI.X.SX32 R5, R5, R2, 0x1, P5 ;  /* 0x0000000205057211 */ /* 0x000fc400028f0eff */
[-C--:B0-----:R-:W-:Y:S02]  /*10ae0*/  LEA.HI.X.SX32 R11, R8, R2.reuse, 0x1, P2 ;  /* 0x00000002080b7211 */ /* 0x081fe400010f0eff */
[----:B------:R-:W-:Y:S02]  /*10af0*/  IADD3 R12, P1, PT, R3, R9, RZ ;  /* 0x00000009030c7210 */ /* 0x000fe40007f3e0ff */
[----:B------:R-:W-:-:S03]  /*10b00*/  LEA.HI.X.SX32 R8, R7, R2, 0x1, P3 ;  /* 0x0000000207087211 */ /* 0x000fc600018f0eff */
[----:B------:R-:W-:Y:S04]  /*10b10*/  STL [R1+0x19f8], R12 ;  /* 0x0019f80c01007387 */ /* 0x000fe80000100800 */
[----:B------:R-:W-:Y:S01]  /*10b20*/  STL [R1+0x19d8], R11 ;  /* 0x0019d80b01007387 */ /* 0x000fe20000100800 */
[----:B---3--:R-:W-:-:S05]  /*10b30*/  IADD3 R10, P2, PT, R25, R9, RZ ;  /* 0x00000009190a7210 */ /* 0x008fca0007f5e0ff */
[----:B------:R-:W-:Y:S01]  /*10b40*/  STL [R1+0x19fc], R10 ;  /* 0x0019fc0a01007387 */ /* 0x000fe20000100800 */
[----:B------:R-:W-:-:S03]  /*10b50*/  IADD3 R7, P3, PT, R26, R9, RZ ;  /* 0x000000091a077210 */ /* 0x000fc60007f7e0ff */
[----:B------:R-:W-:Y:S04]  /*10b60*/  STL [R1+0x19e0], R8 ;  /* 0x0019e00801007387 */ /* 0x000fe80000100800 */
[----:B------:R-:W-:Y:S04]  /*10b70*/  STL [R1+0x1710], R7 ;  /* 0x0017100701007387 */ /* 0x000fe80000100800 */
[----:B------:R0:W-:Y:S04]  /*10b80*/  STL [R1+0x16f8], R6 ;  /* 0x0016f80601007387 */ /* 0x0001e80000100800 */
[----:B------:R1:W-:Y:S01]  /*10b90*/  STL [R1+0x16fc], R5 ;  /* 0x0016fc0501007387 */ /* 0x0003e20000100800 */
[----:B0-----:R-:W-:-:S03]  /*10ba0*/  LEA.HI.X.SX32 R6, R0, R2, 0x1, P0 ;  /* 0x0000000200067211 */ /* 0x001fc600000f0eff */
[----:B------:R-:W3:Y:S01]  /*10bb0*/  LDL.LU R0, [R1+0x23b8] ;  /* 0x0023b80001007983 */ /* 0x000ee20000300800 */
[-C--:B------:R-:W-:Y:S02]  /*10bc0*/  LEA.HI.X.SX32 R4, R4, R2.reuse, 0x1, P6 ;  /* 0x0000000204047211 */ /* 0x080fe400030f0eff */
[----:B-1----:R-:W-:-:S03]  /*10bd0*/  LEA.HI.X.SX32 R5, R3, R2, 0x1, P1 ;  /* 0x0000000203057211 */ /* 0x002fc600008f0eff */
[----:B------:R0:W-:Y:S01]  /*10be0*/  STL [R1+0x1700], R4 ;  /* 0x0017000401007387 */ /* 0x0001e20000100800 */
[----:B------:R-:W-:-:S03]  /*10bf0*/  LEA.HI.X.SX32 R3, R26, R2, 0x1, P3 ;  /* 0x000000021a037211 */ /* 0x000fc600018f0eff */
[----:B------:R-:W-:Y:S01]  /*10c00*/  STL [R1+0x1704], R6 ;  /* 0x0017040601007387 */ /* 0x000fe20000100800 */
[----:B0-----:R-:W-:-:S03]  /*10c10*/  LEA.HI.X.SX32 R4, R25, R2, 0x1, P2 ;  /* 0x0000000219047211 */ /* 0x001fc600010f0eff */
[----:B------:R-:W-:Y:S04]  /*10c20*/  STL [R1+0x1708], R5 ;  /* 0x0017080501007387 */ /* 0x000fe80000100800 */
[----:B------:R-:W-:Y:S04]  /*10c30*/  STL [R1+0x170c], R4 ;  /* 0x00170c0401007387 */ /* 0x000fe80000100800 */
[----:B------:R4:W-:Y:S01]  /*10c40*/  STL [R1+0x1314], R3 ;  /* 0x0013140301007387 */ /* 0x0009e20000100800 */
[----:B--2---:R-:W-:Y:S02]  /*10c50*/  IMAD R2, R27, UR9, RZ ;  /* 0x000000091b027c24 */ /* 0x004fe4000f8e02ff */
[----:B----4-:R-:W-:-:S03]  /*10c60*/  IMAD R3, R28, UR9, RZ ;  /* 0x000000091c037c24 */ /* 0x010fc6000f8e02ff */
[----:B------:R-:W-:Y:S01]  /*10c70*/  IADD3 R13, P0, PT, R2, UR12, RZ ;  /* 0x0000000c020d7c10 */ /* 0x000fe2000ff1e0ff */
[----:B-----5:R-:W-:Y:S01]  /*10c80*/  IMAD R4, R24, UR9, RZ ;  /* 0x0000000918047c24 */ /* 0x020fe2000f8e02ff */
[C---:B------:R-:W-:Y:S02]  /*10c90*/  IADD3 R12, P1, PT, R3.reuse, UR12, RZ ;  /* 0x0000000c030c7c10 */ /* 0x040fe4000ff3e0ff */
[----:B------:R-:W-:Y:S02]  /*10ca0*/  LEA.HI.X.SX32 R9, R2, UR13, 0x1, P0 ;  /* 0x0000000d02097c11 */ /* 0x000fe400080f0eff */
[C---:B------:R-:W-:Y:S02]  /*10cb0*/  IADD3 R11, P2, PT, R4.reuse, UR12, RZ ;  /* 0x0000000c040b7c10 */ /* 0x040fe4000ff5e0ff */
[----:B------:R-:W-:Y:S02]  /*10cc0*/  LEA.HI.X.SX32 R8, R3, UR13, 0x1, P1 ;  /* 0x0000000d03087c11 */ /* 0x000fe400088f0eff */
[----:B------:R-:W-:Y:S01]  /*10cd0*/  LEA.HI.X.SX32 R7, R4, UR13, 0x1, P2 ;  /* 0x0000000d04077c11 */ /* 0x000fe200090f0eff */
[----:B---3--:R-:W-:-:S02]  /*10ce0*/  IMAD R5, R0, UR9, RZ ;  /* 0x0000000900057c24 */ /* 0x008fc4000f8e02ff */
[----:B------:R-:W2:Y:S03]  /*10cf0*/  LDL.LU R0, [R1+0x23b4] ;  /* 0x0023b40001007983 */ /* 0x000ea60000300800 */
[C---:B------:R-:W-:Y:S01]  /*10d00*/  IADD3 R10, P3, PT, R5.reuse, UR12, RZ ;  /* 0x0000000c050a7c10 */ /* 0x040fe2000ff7e0ff */
[----:B------:R-:W-:Y:S03]  /*10d10*/  STL [R1+0x11d4], R13 ;  /* 0x0011d40d01007387 */ /* 0x000fe60000100800 */
[----:B------:R-:W-:Y:S01]  /*10d20*/  LEA.HI.X.SX32 R6, R5, UR13, 0x1, P3 ;  /* 0x0000000d05067c11 */ /* 0x000fe200098f0eff */
[----:B------:R-:W-:Y:S04]  /*10d30*/  STL [R1+0x11dc], R12 ;  /* 0x0011dc0c01007387 */ /* 0x000fe80000100800 */
[----:B------:R-:W-:Y:S04]  /*10d40*/  STL [R1+0x11e4], R11 ;  /* 0x0011e40b01007387 */ /* 0x000fe80000100800 */
[----:B------:R-:W-:Y:S04]  /*10d50*/  STL [R1+0x11ec], R10 ;  /* 0x0011ec0a01007387 */ /* 0x000fe80000100800 */
[----:B------:R-:W-:Y:S04]  /*10d60*/  STL [R1+0x11d0], R9 ;  /* 0x0011d00901007387 */ /* 0x000fe80000100800 */
[----:B------:R-:W-:Y:S04]  /*10d70*/  STL [R1+0x11d8], R8 ;  /* 0x0011d80801007387 */ /* 0x000fe80000100800 */
[----:B------:R-:W-:Y:S04]  /*10d80*/  STL [R1+0x11e0], R7 ;  /* 0x0011e00701007387 */ /* 0x000fe80000100800 */
[----:B------:R-:W-:Y:S04]  /*10d90*/  STL [R1+0x11e8], R6 ;  /* 0x0011e80601007387 */ /* 0x000fe80000100800 */
[----:B------:R-:W-:Y:S04]  /*10da0*/  STL [R1+0x1264], RZ ;  /* 0x001264ff01007387 */ /* 0x000fe80000100800 */
        /* <DEDUP_REMOVED lines=1009> */
[----:B------:R-:W-:Y:S01]  /*14cc0*/  STL [R1+0xe4], RZ ;  /* 0x0000e4ff01007387 */ /* 0x000fe20000100800 */
[----:B------:R-:W-:-:S03]  /*14cd0*/  UIMAD UR12, UR10, 0x1f, URZ ;  /* 0x0000001f0a0c78a4 */ /* 0x000fc6000f8e02ff */
[----:B------:R-:W-:Y:S04]  /*14ce0*/  STL [R1+0xe8], RZ ;  /* 0x0000e8ff01007387 */ /* 0x000fe80000100800 */
[----:B------:R-:W-:Y:S04]  /*14cf0*/  STL [R1+0xec], RZ ;  /* 0x0000ecff01007387 */ /* 0x000fe80000100800 */
[----:B------:R-:W-:Y:S04]  /*14d00*/  STL [R1+0xc0], RZ ;  /* 0x0000c0ff01007387 */ /* 0x000fe80000100800 */
[----:B------:R-:W-:Y:S04]  /*14d10*/  STL [R1+0xc4], RZ ;  /* 0x0000c4ff01007387 */ /* 0x000fe80000100800 */
[----:B------:R-:W-:Y:S01]  /*14d20*/  STL [R1+0xc8], RZ ;  /* 0x0000c8ff01007387 */ /* 0x000fe20000100800 */
[----:B--2---:R-:W-:-:S03]  /*14d30*/  LOP3.LUT R3, R0, 0x20, RZ, 0x3c, !PT ;  /* 0x0000002000037812 */ /* 0x004fc600078e3cff */
[----:B------:R-:W-:Y:S01]  /*14d40*/  STL [R1+0xcc], RZ ;  /* 0x0000ccff01007387 */ /* 0x000fe20000100800 */
[----:B------:R-:W-:-:S03]  /*14d50*/  LOP3.LUT R2, R0, 0x40, RZ, 0x3c, !PT ;  /* 0x0000004000027812 */ /* 0x000fc600078e3cff */
[----:B------:R-:W-:Y:S01]  /*14d60*/  STL [R1+0xb0], RZ ;  /* 0x0000b0ff01007387 */ /* 0x000fe20000100800 */
[----:B------:R-:W-:-:S03]  /*14d70*/  IADD3 R3, P0, PT, R13, UR12, RZ ;  /* 0x0000000c0d037c10 */ /* 0x000fc6000ff1e0ff */
[----:B------:R-:W-:Y:S01]  /*14d80*/  STL [R1+0xb4], RZ ;  /* 0x0000b4ff01007387 */ /* 0x000fe20000100800 */
[----:B------:R-:W-:Y:S01]  /*14d90*/  UIMAD UR13, UR10, 0x1e, URZ ;  /* 0x0000001e0a0d78a4 */ /* 0x000fe2000f8e02ff */
[----:B------:R-:W-:Y:S02]  /*14da0*/  IADD3 R2, P4, PT, R12, UR12, RZ ;  /* 0x0000000c0c027c10 */ /* 0x000fe4000ff9e0ff */
[----:B------:R-:W-:Y:S01]  /*14db0*/  STL [R1+0xb8], RZ ;  /* 0x0000b8ff01007387 */ /* 0x000fe20000100800 */
[----:B------:R-:W-:-:S03]  /*14dc0*/  USHF.R.S32.HI UR7, URZ, 0x1f, UR6 ;  /* 0x0000001fff077899 */ /* 0x000fc60008011406 */
[----:B------:R-:W-:Y:S01]  /*14dd0*/  STL [R1+0xbc], RZ ;  /* 0x0000bcff01007387 */ /* 0x000fe20000100800 */
[----:B------:R-:W-:-:S03]  /*14de0*/  LOP3.LUT R4, R0, 0x60, RZ, 0x3c, !PT ;  /* 0x0000006000047812 */ /* 0x000fc600078e3cff */
[----:B------:R-:W-:Y:S01]  /*14df0*/  STL [R1+0x90], RZ ;  /* 0x000090ff01007387 */ /* 0x000fe20000100800 */
[----:B------:R-:W-:-:S03]  /*14e00*/  IADD3 R4, P6, PT, R11, UR12, RZ ;  /* 0x0000000c0b047c10 */ /* 0x000fc6000ffde0ff */
[----:B------:R-:W-:Y:S01]  /*14e10*/  STL [R1+0x94], RZ ;  /* 0x000094ff01007387 */ /* 0x000fe20000100800 */
[----:B------:R-:W-:-:S03]  /*14e20*/  ULEA.HI UR7, UR7, UR6, URZ, 0x5 ;  /* 0x0000000607077291 */ /* 0x000fc6000f8f28ff */
[----:B------:R-:W-:Y:S01]  /*14e30*/  STL [R1+0x98], RZ ;  /* 0x000098ff01007387 */ /* 0x000fe20000100800 */
[----:B------:R-:W-:-:S03]  /*14e40*/  USHF.R.S32.HI UR6, URZ, 0x1f, UR12 ;  /* 0x0000001fff067899 */ /* 0x000fc6000801140c */
[----:B------:R-:W-:Y:S04]  /*14e50*/  STL [R1+0x9c], RZ ;  /* 0x00009cff01007387 */ /* 0x000fe80000100800 */
[----:B------:R0:W-:Y:S04]  /*14e60*/  STL [R1+0x131c], R3 ;  /* 0x00131c0301007387 */ /* 0x0001e80000100800 */
[----:B------:R1:W-:Y:S01]  /*14e70*/  STL [R1+0x1324], R2 ;  /* 0x0013240201007387 */ /* 0x0003e20000100800 */
[----:B0-----:R-:W-:-:S03]  /*14e80*/  IADD3 R3, P5, PT, R10, UR12, RZ ;  /* 0x0000000c0a037c10 */ /* 0x001fc6000ffbe0ff */
[----:B------:R0:W-:Y:S01]  /*14e90*/  STL [R1+0x132c], R4 ;  /* 0x00132c0401007387 */ /* 0x0001e20000100800 */
[----:B-1----:R-:W-:-:S03]  /*14ea0*/  IADD3 R2, P3, PT, R13, UR13, RZ ;  /* 0x0000000d0d027c10 */ /* 0x002fc6000ff7e0ff */
[----:B------:R1:W-:Y:S01]  /*14eb0*/  STL [R1+0x1334], R3 ;  /* 0x0013340301007387 */ /* 0x0003e20000100800 */
[----:B------:R-:W-:-:S03]  /*14ec0*/  UIMAD UR14, UR10, 0x1d, URZ ;  /* 0x0000001d0a0e78a4 */ /* 0x000fc6000f8e02ff */
[----:B------:R2:W-:Y:S01]  /*14ed0*/  STL [R1+0x133c], R2 ;  /* 0x00133c0201007387 */ /* 0x0005e20000100800 */
[----:B0-----:R-:W-:Y:S02]  /*14ee0*/  IADD3 R4, P2, PT, R12, UR13, RZ ;  /* 0x0000000d0c047c10 */ /* 0x001fe4000ff5e0ff */
[----:B-1----:R-:W-:-:S03]  /*14ef0*/  IADD3 R3, P1, PT, R11, UR13, RZ ;  /* 0x0000000d0b037c10 */ /* 0x002fc6000ff3e0ff */
[----:B------:R0:W-:Y:S01]  /*14f00*/  STL [R1+0x1344], R4 ;  /* 0x0013440401007387 */ /* 0x0001e20000100800 */
[----:B--2---:R-:W-:-:S03]  /*14f10*/  IADD3.X R2, PT, PT, R9, UR6, RZ, P0, !PT ;  /* 0x0000000609027c10 */ /* 0x004fc600087fe4ff */
[----:B------:R1:W-:Y:S04]  /*14f20*/  STL [R1+0x134c], R3 ;  /* 0x00134c0301007387 */ /* 0x0003e80000100800 */
[----:B------:R2:W-:Y:S01]  /*14f30*/  STL [R1+0x1318], R2 ;  /* 0x0013180201007387 */ /* 0x0005e20000100800 */
[----:B0-----:R-:W-:Y:S02]  /*14f40*/  IADD3 R4, P0, PT, R10, UR13, RZ ;  /* 0x0000000d0a047c10 */ /* 0x001fe4000ff1e0ff */
[----:B-1----:R-:W-:-:S03]  /*14f50*/  IADD3.X R3, PT, PT, R8, UR6, RZ, P4, !PT ;  /* 0x0000000608037c10 */ /* 0x002fc6000a7fe4ff */
[----:B------:R0:W-:Y:S01]  /*14f60*/  STL [R1+0x1354], R4 ;  /* 0x0013540401007387 */ /* 0x0001e20000100800 */
[----:B--2---:R-:W-:-:S03]  /*14f70*/  IADD3 R2, P4, PT, R13, UR14, RZ ;  /* 0x0000000e0d027c10 */ /* 0x004fc6000ff9e0ff */
[----:B------:R1:W-:Y:S01]  /*14f80*/  STL [R1+0x1320], R3 ;  /* 0x0013200301007387 */ /* 0x0003e20000100800 */
[----:B------:R-:W-:-:S03]  /*14f90*/  USHF.R.S32.HI UR43, URZ, 0x1f, UR13 ;  /* 0x0000001fff2b7899 */ /* 0x000fc6000801140d */
[----:B------:R2:W-:Y:S01]  /*14fa0*/  STL [R1+0x135c], R2 ;  /* 0x00135c0201007387 */ /* 0x0005e20000100800 */
[----:B0-----:R-:W-:Y:S02]  /*14fb0*/  IADD3.X R4, PT, PT, R7, UR6, RZ, P6, !PT ;  /* 0x0000000607047c10 */ /* 0x001fe4000b7fe4ff */
[----:B-1----:R-:W-:-:S03]  /*14fc0*/  IADD3 R3, P6, PT, R12, UR14, RZ ;  /* 0x0000000e0c037c10 */ /* 0x002fc6000ffde0ff */
[----:B------:R0:W-:Y:S01]  /*14fd0*/  STL [R1+0x1328], R4 ;  /* 0x0013280401007387 */ /* 0x0001e20000100800 */
[----:B--2---:R-:W-:-:S03]  /*14fe0*/  IADD3.X R2, PT, PT, R6, UR6, RZ, P5, !PT ;  /* 0x0000000606027c10 */ /* 0x004fc6000affe4ff */
[----:B------:R1:W-:Y:S01]  /*14ff0*/  STL [R1+0x1364], R3 ;  /* 0x0013640301007387 */ /* 0x0003e20000100800 */
[----:B------:R-:W-:-:S03]  /*15000*/  UIMAD UR15, UR10, 0x1c, URZ ;  /* 0x0000001c0a0f78a4 */ /* 0x000fc6000f8e02ff */
[----:B------:R2:W-:Y:S01]  /*15010*/  STL [R1+0x1330], R2 ;  /* 0x0013300201007387 */ /* 0x0005e20000100800 */
[----:B0-----:R-:W-:Y:S02]  /*15020*/  IADD3 R4, P5, PT, R11, UR14, RZ ;  /* 0x0000000e0b047c10 */ /* 0x001fe4000ffbe0ff */
[----:B-1----:R-:W-:-:S03]  /*15030*/  IADD3.X R3, PT, PT, R9, UR43, RZ, P3, !PT ;  /* 0x0000002b09037c10 */ /* 0x002fc60009ffe4ff */
[----:B------:R0:W-:Y:S01]  /*15040*/  STL [R1+0x136c], R4 ;  /* 0x00136c0401007387 */ /* 0x0001e20000100800 */
[----:B--2---:R-:W-:-:S03]  /*15050*/  IADD3 R2, P3, PT, R10, UR14, RZ ;  /* 0x0000000e0a027c10 */ /* 0x004fc6000ff7e0ff */
[----:B------:R1:W-:Y:S04]  /*15060*/  STL [R1+0x1338], R3 ;  /* 0x0013380301007387 */ /* 0x0003e80000100800 */
[----:B------:R2:W-:Y:S01]  /*15070*/  STL [R1+0x1374], R2 ;  /* 0x0013740201007387 */ /* 0x0005e20000100800 */
[----:B0-----:R-:W-:Y:S02]  /*15080*/  IADD3.X R4, PT, PT, R8, UR43, RZ, P2, !PT ;  /* 0x0000002b08047c10 */ /* 0x001fe400097fe4ff */
[----:B-1----:R-:W-:-:S03]  /*15090*/  IADD3 R3, P2, PT, R13, UR15, RZ ;  /* 0x0000000f0d037c10 */ /* 0x002fc6000ff5e0ff */
[----:B------:R0:W-:Y:S01]  /*150a0*/  STL [R1+0x1340], R4 ;  /* 0x0013400401007387 */ /* 0x0001e20000100800 */
[----:B--2---:R-:W-:Y:S01]  /*150b0*/  IADD3.X R2, PT, PT, R7, UR43, RZ, P1, !PT ;  /* 0x0000002b07027c10 */ /* 0x004fe20008ffe4ff */
[----:B------:R-:W-:Y:S02]  /*150c0*/  USHF.R.S32.HI UR46, URZ, 0x1f, UR14 ;  /* 0x0000001fff2e7899 */ /* 0x000fe4000801140e */
[----:B------:R1:W-:Y:S04]  /*150d0*/  STL [R1+0x137c], R3 ;  /* 0x00137c0301007387 */ /* 0x0003e80000100800 */
[----:B------:R2:W-:Y:S01]  /*150e0*/  STL [R1+0x1348], R2 ;  /* 0x0013480201007387 */ /* 0x0005e20000100800 */
[----:B0-----:R-:W-:Y:S02]  /*150f0*/  IADD3 R4, P1, PT, R12, UR15, RZ ;  /* 0x0000000f0c047c10 */ /* 0x001fe4000ff3e0ff */
[----:B-1----:R-:W-:-:S03]  /*15100*/  IADD3.X R3, PT, PT, R6, UR43, RZ, P0, !PT ;  /* 0x0000002b06037c10 */ /* 0x002fc600087fe4ff */
[----:B------:R0:W-:Y:S01]  /*15110*/  STL [R1+0x1384], R4 ;  /* 0x0013840401007387 */ /* 0x0001e20000100800 */
[----:B--2---:R-:W-:Y:S01]  /*15120*/  IADD3 R2, P0, PT, R11, UR15, RZ ;  /* 0x0000000f0b027c10 */ /* 0x004fe2000ff1e0ff */
[----:B------:R-:W-:Y:S02]  /*15130*/  UIMAD UR16, UR10, 0x1b, URZ ;  /* 0x0000001b0a1078a4 */ /* 0x000fe4000f8e02ff */
[----:B------:R1:W-:Y:S04]  /*15140*/  STL [R1+0x1350], R3 ;  /* 0x0013500301007387 */ /* 0x0003e80000100800 */
[----:B------:R2:W-:Y:S01]  /*15150*/  STL [R1+0x138c], R2 ;  /* 0x00138c0201007387 */ /* 0x0005e20000100800 */
[----:B0-----:R-:W-:Y:S02]  /*15160*/  IADD3.X R4, PT, PT, R9, UR46, RZ, P4, !PT ;  /* 0x0000002e09047c10 */ /* 0x001fe4000a7fe4ff */
[----:B-1----:R-:W-:-:S03]  /*15170*/  IADD3 R3, P4, PT, R10, UR15, RZ ;  /* 0x0000000f0a037c10 */ /* 0x002fc6000ff9e0ff */
[----:B------:R0:W-:Y:S01]  /*15180*/  STL [R1+0x1358], R4 ;  /* 0x0013580401007387 */ /* 0x0001e20000100800 */
[----:B--2---:R-:W-:-:S03]  /*15190*/  IADD3.X R2, PT, PT, R8, UR46, RZ, P6, !PT ;  /* 0x0000002e08027c10 */ /* 0x004fc6000b7fe4ff */
[----:B------:R1:W-:Y:S01]  /*151a0*/  STL [R1+0x1394], R3 ;  /* 0x0013940301007387 */ /* 0x0003e20000100800 */
[----:B------:R-:W-:-:S03]  /*151b0*/  USHF.R.S32.HI UR47, URZ, 0x1f, UR15 ;  /* 0x0000001fff2f7899 */ /* 0x000fc6000801140f */
[----:B------:R2:W-:Y:S01]  /*151c0*/  STL [R1+0x1360], R2 ;  /* 0x0013600201007387 */ /* 0x0005e20000100800 */
[----:B0-----:R-:W-:Y:S02]  /*151d0*/  IADD3 R4, P6, PT, R13, UR16, RZ ;  /* 0x000000100d047c10 */ /* 0x001fe4000ffde0ff */
[----:B-1----:R-:W-:-:S03]  /*151e0*/  IADD3.X R3, PT, PT, R7, UR46, RZ, P5, !PT ;  /* 0x0000002e07037c10 */ /* 0x002fc6000affe4ff */
[----:B------:R0:W-:Y:S01]  /*151f0*/  STL [R1+0x139c], R4 ;  /* 0x00139c0401007387 */ /* 0x0001e20000100800 */
[----:B--2---:R-:W-:-:S03]  /*15200*/  IADD3 R2, P5, PT, R12, UR16, RZ ;  /* 0x000000100c027c10 */ /* 0x004fc6000ffbe0ff */
[----:B------:R1:W-:Y:S01]  /*15210*/  STL [R1+0x1368], R3 ;  /* 0x0013680301007387 */ /* 0x0003e20000100800 */
[----:B------:R-:W-:-:S03]  /*15220*/  UIMAD UR17, UR10, 0x1a, URZ ;  /* 0x0000001a0a1178a4 */ /* 0x000fc6000f8e02ff */
[----:B------:R2:W-:Y:S01]  /*15230*/  STL [R1+0x13a4], R2 ;  /* 0x0013a40201007387 */ /* 0x0005e20000100800 */
[----:B0-----:R-:W-:Y:S02]  /*15240*/  IADD3.X R4, PT, PT, R6, UR46, RZ, P3, !PT ;  /* 0x0000002e06047c10 */ /* 0x001fe40009ffe4ff */
        /* <DEDUP_REMOVED lines=179> */
[----:B------:R-:W-:-:S03]  /*15d80*/  USHF.L.U32 UR27, UR10, 0x4, URZ ;  /* 0x000000040a1b7899 */ /* 0x000fc600080006ff */
        /* <DEDUP_REMOVED lines=141> */
[----:B------:R-:W-:-:S03]  /*16660*/  USHF.L.U32 UR35, UR10, 0x3, URZ ;  /* 0x000000030a237899 */ /* 0x000fc600080006ff */
        /* <DEDUP_REMOVED lines=154> */
[----:B0-----:R-:W-:Y:S02]  /*17010*/  IADD3.X R4, PT, PT, R7, UR73, RZ, P1, !PT ;  /* 0x0000004907047c10 */ /* 0x001fe40008ffe4ff */
[----:B-1----:R-:W-:-:S03]  /*17020*/  IADD3.X R3, PT, PT, R6, UR73, RZ, P0, !PT ;  /* 0x0000004906037c10 */ /* 0x002fc600087fe4ff */
[----:B------:R0:W-:Y:S01]  /*17030*/  STL [R1+0x16c8], R4 ;  /* 0x0016c80401007387 */ /* 0x0001e20000100800 */
[----:B--2---:R-:W-:-:S03]  /*17040*/  IADD3.X R2, PT, PT, R9, UR42, RZ, P4, !PT ;  /* 0x0000002a09027c10 */ /* 0x004fc6000a7fe4ff */
[----:B------:R1:W-:Y:S04]  /*17050*/  STL [R1+0x16d0], R3 ;  /* 0x0016d00301007387 */ /* 0x0003e80000100800 */
[----:B------:R2:W-:Y:S01]  /*17060*/  STL [R1+0x16d8], R2 ;  /* 0x0016d80201007387 */ /* 0x0005e20000100800 */
[----:B0-----:R-:W-:Y:S02]  /*17070*/  IADD3.X R4, PT, PT, R8, UR42, RZ, P6, !PT ;  /* 0x0000002a08047c10 */ /* 0x001fe4000b7fe4ff */
[----:B-1----:R-:W-:Y:S02]  /*17080*/  IADD3.X R3, PT, PT, R7, UR42, RZ, P5, !PT ;  /* 0x0000002a07037c10 */ /* 0x002fe4000affe4ff */
[----:B--2---:R-:W-:Y:S01]  /*17090*/  IADD3.X R2, PT, PT, R6, UR42, RZ, P3, !PT ;  /* 0x0000002a06027c10 */ /* 0x004fe20009ffe4ff */
[----:B------:R0:W-:Y:S04]  /*170a0*/  STL [R1+0x16e0], R4 ;  /* 0x0016e00401007387 */ /* 0x0001e80000100800 */
[----:B------:R0:W-:Y:S04]  /*170b0*/  STL [R1+0x16f0], R2 ;  /* 0x0016f00201007387 */ /* 0x0001e80000100800 */
[----:B------:R0:W-:Y:S01]  /*170c0*/  STL [R1+0x16e8], R3 ;  /* 0x0016e80301007387 */ /* 0x0001e20000100800 */
[----:B------:R-:W-:-:S02]  /*170d0*/  USHF.L.U32 UR5, UR5, 0x5, URZ ;  /* 0x0000000505057899 */ /* 0x000fc400080006ff */
[----:B------:R-:W-:Y:S02]  /*170e0*/  USHF.L.U32 UR11, UR10, 0x5, URZ ;  /* 0x000000050a0b7899 */ /* 0x000fe400080006ff */
[----:B------:R-:W-:Y:S02]  /*170f0*/  ULEA UR9, UR4, UR8, 0x3 ;  /* 0x0000000804097291 */ /* 0x000fe4000f8e18ff */
[----:B------:R-:W-:Y:S02]  /*17100*/  USHF.R.S32.HI UR7, URZ, 0x5, UR7 ;  /* 0x00000005ff077899 */ /* 0x000fe40008011407 */
[----:B------:R-:W-:Y:S02]  /*17110*/  USHF.R.S32.HI UR74, URZ, 0x1f, UR11 ;  /* 0x0000001fff4a7899 */ /* 0x000fe4000801140b */
[----:B0-----:R-:W-:-:S12]  /*17120*/  USHF.R.S32.HI UR75, URZ, 0x1f, UR5 ;  /* 0x0000001fff4b7899 */ /* 0x001fd80008011405 */
.L_x_1:
[----:B0-----:R-:W2:Y:S01]  /*17130*/  LDL R5, [R1+0x11e8] ;  /* 0x0011e80001057983 */ /* 0x001ea20000100800 */
[----:B------:R-:W0:Y:S03]  /*17140*/  LDC R2, c[0x0][0x3a0] ;  /* 0x0000e800ff027b82 */ /* 0x000e260000000800 */
[----:B--2---:R1:W-:Y:S04]  /*17150*/  STL [R1+0x4360], R5 ;  /* 0x0043600501007387 */ /* 0x0043e80000100800 */
[----:B------:R-:W2:Y:S04]  /*17160*/  LDL R4, [R1+0x11ec] ;  /* 0x0011ec0001047983 */ /* 0x000ea80000100800 */
[----:B-1----:R-:W0:Y:S04]  /*17170*/  LDL R5, [R1+0x1264] ;  /* 0x0012640001057983 */ /* 0x002e280000100800 */
[----:B------:R-:W-:Y:S04]  /*17180*/  STL [R1+0x4228], R29 ;  /* 0x0042281d01007387 */ /* 0x000fe80000100800 */
        /* <DEDUP_REMOVED lines=77> */
[----:B------:R1:W-:Y:S04]  /*17660*/  STL [R1+0x435c], R28 ;  /* 0x00435c1c01007387 */ /* 0x0003e80000100800 */
        /* <DEDUP_REMOVED lines=23> */
[----:B-----5:R-:W-:Y:S04]  /*177e0*/  STL [R1+0x3fa4], R0 ;  /* 0x003fa40001007387 */ /* 0x020fe80000100800 */
        /* <DEDUP_REMOVED lines=46> */
[----:B------:R-:W-:Y:S01]  /*17ad0*/  STL [R1+0x411c], R0 ;  /* 0x00411c0001007387 */ /* 0x000fe20000100800 */
[----:B0-----:R-:W-:-:S03]  /*17ae0*/  IMAD R2, R5, -0x20, R2 ;  /* 0xffffffe005027824 */ /* 0x001fc600078e0202 */
[----:B------:R-:W-:Y:S04]  /*17af0*/  STL [R1+0x4124], R0 ;  /* 0x0041240001007387 */ /* 0x000fe80000100800 */
[----:B------:R-:W-:Y:S04]  /*17b00*/  STL [R1+0x412c], R0 ;  /* 0x00412c0001007387 */ /* 0x000fe80000100800 */
[----:B------:R-:W-:Y:S04]  /*17b10*/  STL [R1+0x4134], R0 ;  /* 0x0041340001007387 */ /* 0x000fe80000100800 */
[----:B------:R-:W-:Y:S04]  /*17b20*/  STL [R1+0x413c], R0 ;  /* 0x00413c0001007387 */ /* 0x000fe80000100800 */
[----:B------:R-:W2:Y:S01]  /*17b30*/  LDL.LU R5, [R1+0x4360] ;  /* 0x0043600001057983 */ /* 0x000ea20000300800 */
[----:B------:R-:W-:-:S02]  /*17b40*/  ISETP.GT.AND P0, PT, R2, RZ, PT ;  /* 0x000000ff0200720c */ /* 0x000fc40003f04270 */
[----:B-1----:R-:W-:-:S11]  /*17b50*/  PRMT R28, RZ, 0x7610, R28 ;  /* 0x00007610ff1c7816 */ /* 0x002fd6000000001c */
[----:B--2---:R-:W2:Y:S04]  /*17b60*/  @P0 LDG.E.U8 R28, desc[UR44][R4.64] ;  /* 0x0000002c041c0981 */ /* 0x004ea8000c1e1100 */
[----:B--2---:R0:W-:Y:S04]  /*17b70*/  STL [R1+0x11b4], R28 ;  /* 0x0011b41c01007387 */ /* 0x0041e80000100800 */
[----:B0-----:R-:W2:Y:S04]  /*17b80*/  LDL.LU R28, [R1+0x435c] ;  /* 0x00435c00011c7983 */ /* 0x001ea80000300800 */
[----:B------:R-:W3:Y:S04]  /*17b90*/  LDL R4, [R1+0x11e0] ;  /* 0x0011e00001047983 */ /* 0x000ee80000100800 */
[----:B------:R-:W3:Y:S01]  /*17ba0*/  LDL R5, [R1+0x11e4] ;  /* 0x0011e40001057983 */ /* 0x000ee20000100800 */
[----:B------:R-:W-:-:S02]  /*17bb0*/  PRMT R29, RZ, 0x7610, R29 ;  /* 0x00007610ff1d7816 */ /* 0x000fc4000000001d */
[----:B---3--:R-:W-:-:S04]  /*17bc0*/  @P0 LOP3.LUT R5, R5, R4, RZ, 0x3c, !PT ;  /* 0x0000000405050212 */ /* 0x008fc800078e3cff */
[----:B------:R-:W-:-:S04]  /*17bd0*/  @P0 LOP3.LUT R4, R5, R4, RZ, 0x3c, !PT ;  /* 0x0000000405040212 */ /* 0x000fc800078e3cff */
[----:B------:R-:W-:-:S05]  /*17be0*/  @P0 LOP3.LUT R5, R5, R4, RZ, 0x3c, !PT ;  /* 0x0000000405050212 */ /* 0x000fca00078e3cff */
[----:B------:R-:W3:Y:S04]  /*17bf0*/  @P0 LDG.E.U8 R29, desc[UR44][R4.64] ;  /* 0x0000002c041d0981 */ /* 0x000ee8000c1e1100 */
[----:B---3--:R0:W-:Y:S04]  /*17c00*/  STL [R1+0x11b0], R29 ;  /* 0x0011b01d01007387 */ /* 0x0081e80000100800 */
[----:B0-----:R-:W3:Y:S04]  /*17c10*/  LDL.LU R29, [R1+0x4358] ;  /* 0x00435800011d7983 */ /* 0x001ee80000300800 */
[----:B------:R-:W4:Y:S04]  /*17c20*/  LDL R4, [R1+0x11d8] ;  /* 0x0011d80001047983 */ /* 0x000f280000100800 */
[----:B------:R-:W4:Y:S01]  /*17c30*/  LDL R5, [R1+0x11dc] ;  /* 0x0011dc0001057983 */ /* 0x000f220000100800 */
[----:B--2---:R-:W-:-:S02]  /*17c40*/  PRMT R28, RZ, 0x7610, R28 ;  /* 0x00007610ff1c7816 */ /* 0x004fc4000000001c */
[----:B----4-:R-:W-:-:S04]  /*17c50*/  @P0 LOP3.LUT R5, R5, R4, RZ, 0x3c, !PT ;  /* 0x0000000405050212 */ /* 0x010fc800078e3cff */
[----:B------:R-:W-:-:S04]  /*17c60*/  @P0 LOP3.LUT R4, R5, R4, RZ, 0x3c, !PT ;  /* 0x0000000405040212 */ /* 0x000fc800078e3cff */
[----:B------:R-:W-:-:S05]  /*17c70*/  @P0 LOP3.LUT R5, R5, R4, RZ, 0x3c, !PT ;  /* 0x0000000405050212 */ /* 0x000fca00078e3cff */
[----:B------:R-:W2:Y:S04]  /*17c80*/  @P0 LDG.E.U8 R28, desc[UR44][R4.64] ;  /* 0x0000002c041c0981 */ /* 0x000ea8000c1e1100 */
[----:B--2---:R0:W-:Y:S04]  /*17c90*/  STL [R1+0x11ac], R28 ;  /* 0x0011ac1c01007387 */ /* 0x0041e80000100800 */
[----:B0-----:R-:W2:Y:S04]  /*17ca0*/  LDL.LU R28, [R1+0x4354] ;  /* 0x00435400011c7983 */ /* 0x001ea80000300800 */
[----:B------:R-:W4:Y:S04]  /*17cb0*/  LDL R4, [R1+0x11d0] ;  /* 0x0011d00001047983 */ /* 0x000f280000100800 */
[----:B------:R-:W4:Y:S01]  /*17cc0*/  LDL R5, [R1+0x11d4] ;  /* 0x0011d40001057983 */ /* 0x000f220000100800 */
[----:B---3--:R-:W-:-:S02]  /*17cd0*/  PRMT R29, RZ, 0x7610, R29 ;  /* 0x00007610ff1d7816 */ /* 0x008fc4000000001d */
[----:B----4-:R-:W-:-:S04]  /*17ce0*/  @P0 LOP3.LUT R5, R5, R4, RZ, 0x3c, !PT ;  /* 0x0000000405050212 */ /* 0x010fc800078e3cff */
[----:B------:R-:W-:-:S04]  /*17cf0*/  @P0 LOP3.LUT R4, R5, R4, RZ, 0x3c, !PT ;  /* 0x0000000405040212 */ /* 0x000fc800078e3cff */
[----:B------:R-:W-:-:S05]  /*17d00*/  @P0 LOP3.LUT R5, R5, R4, RZ, 0x3c, !PT ;  /* 0x0000000405050212 */ /* 0x000fca00078e3cff */
[----:B------:R-:W3:Y:S01]  /*17d10*/  @P0 LDG.E.U8 R29, desc[UR44][R4.64] ;  /* 0x0000002c041d0981 */ /* 0x000ee2000c1e1100 */
[----:B------:R-:W-:-:S03]  /*17d20*/  ISETP.GT.AND P1, PT, R2, 0x1, PT ;  /* 0x000000010200780c */ /* 0x000fc60003f24270 */
        /* <DEDUP_REMOVED lines=697> */
[----:B------:R-:W-:-:S02]  /*1a8c0*/  PRMT R27, RZ, 0x7610, R27 ;  /* 0x00007610ff1b7816 */ /* 0x000fc4000000001b */
[----:B----4-:R-:W-:-:S04]  /*1a8d0*/  @P1 LOP3.LUT R5, R5, R4, RZ, 0x3c, !PT ;  /* 0x0000000405051212 */ /* 0x010fc800078e3cff */
[----:B------:R-:W-:-:S04]  /*1a8e0*/  @P1 LOP3.LUT R4, R5, R4, RZ, 0x3c, !PT ;  /* 0x0000000405041212 */ /* 0x000fc800078e3cff */
[----:B------:R-:W-:-:S05]  /*1a8f0*/  @P1 LOP3.LUT R5, R5, R4, RZ, 0x3c, !PT ;  /* 0x0000000405051212 */ /* 0x000fca00078e3cff */
[----:B------:R-:W4:Y:S01]  /*1a900*/  @P1 LDG.E.U8 R27, desc[UR44][R4.64] ;  /* 0x0000002c041b1981 */ /* 0x000f22000c1e1100 */
[----:B------:R-:W-:-:S03]  /*1a910*/  ISETP.GT.AND P0, PT, R2, 0x14, PT ;  /* 0x000000140200780c */ /* 0x000fc60003f04270 */
[----:B----4-:R0:W-:Y:S04]  /*1a920*/  STL [R1+0x5c], R27 ;  /* 0x00005c1b01007387 */ /* 0x0101e80000100800 */
[----:B0-----:R-:W4:Y:S04]  /*1a930*/  LDL.LU R27, [R1+0x4220] ;  /* 0x00422000011b7983 */ /* 0x001f280000300800 */
[----:B------:R-:W2:Y:S04]  /*1a940*/  LDL R4, [R1+0x1490] ;  /* 0x0014900001047983 */ /* 0x000ea80000100800 */
[----:B------:R-:W2:Y:S01]  /*1a950*/  LDL R5, [R1+0x1494] ;  /* 0x0014940001057983 */ /* 0x000ea20000100800 */
[----:B------:R-:W-:-:S02]  /*1a960*/  PRMT R26, RZ, 0x7610, R26 ;  /* 0x00007610ff1a7816 */ /* 0x000fc4000000001a */
[----:B--2---:R-:W-:-:S04]  /*1a970*/  @P0 LOP3.LUT R5, R5, R4, RZ, 0x3c, !PT ;  /* 0x0000000405050212 */ /* 0x004fc800078e3cff */
[----:B------:R-:W-:-:S04]  /*1a980*/  @P0 LOP3.LUT R4, R5, R4, RZ, 0x3c, !PT ;  /* 0x0000000405040212 */ /* 0x000fc800078e3cff */
[----:B------:R-:W-:-:S05]  /*1a990*/  @P0 LOP3.LUT R5, R5, R4, RZ, 0x3c, !PT ;  /* 0x0000000405050212 */ /* 0x000fca00078e3cff */
[----:B------:R-:W2:Y:S04]  /*1a9a0*/  @P0 LDG.E.U8 R26, desc[UR44][R4.64] ;  /* 0x0000002c041a0981 */ /* 0x000ea8000c1e1100 */
[----:B--2---:R0:W-:Y:S04]  /*1a9b0*/  STL [R1+0x58], R26 ;  /* 0x0000581a01007387 */ /* 0x0041e80000100800 */
[----:B0-----:R-:W2:Y:S04]  /*1a9c0*/  LDL.LU R26, [R1+0x421c] ;  /* 0x00421c00011a7983 */ /* 0x001ea80000300800 */
        /* <DEDUP_REMOVED lines=24> */
[----:B------:R-:W2:Y:S01]  /*1ab50*/  @P0 LDG.E.U8 R23, desc[UR44][R4.64] ;  /* 0x0000002c04170981 */ /* 0x000ea2000c1e1100 */
[----:B------:R-:W-:-:S03]  /*1ab60*/  ISETP.GT.AND P1, PT, R2, 0x15, PT ;  /* 0x000000150200780c */ /* 0x000fc60003f24270 */
        /* <DEDUP_REMOVED lines=147> */
[----:B------:R0:W2:Y:S04]  /*1b4a0*/  @P2 LDG.E.U8 R0, desc[UR44][R4.64] ;  /* 0x0000002c04002981 */ /* 0x0000a8000c1e1100 */
[----:B------:R-:W0:Y:S04]  /*1b4b0*/  LDL R4, [R1+0x13c0] ;  /* 0x0013c00001047983 */ /* 0x000e280000100800 */
[----:B------:R-:W0:Y:S01]  /*1b4c0*/  LDL R5, [R1+0x13c4] ;  /* 0x0013c40001057983 */ /* 0x000e220000100800 */
[----:B------:R-:W-:Y:S02]  /*1b4d0*/  PRMT R7, RZ, 0x7610, R7 ;  /* 0x00007610ff077816 */ /* 0x000fe40000000007 */
[----:B0-----:R-:W-:-:S04]  /*1b4e0*/  @P2 LOP3.LUT R5, R5, R4, RZ, 0x3c, !PT ;  /* 0x0000000405052212 */ /* 0x001fc800078e3cff */
[----:B------:R-:W-:-:S04]  /*1b4f0*/  @P2 LOP3.LUT R4, R5, R4, RZ, 0x3c, !PT ;  /* 0x0000000405042212 */ /* 0x000fc800078e3cff */
[----:B------:R-:W-:-:S05]  /*1b500*/  @P2 LOP3.LUT R5, R5, R4, RZ, 0x3c, !PT ;  /* 0x0000000405052212 */ /* 0x000fca00078e3cff */
[----:B------:R-:W3:Y:S04]  /*1b510*/  @P2 LDG.E.U8 R7, desc[UR44][R4.64] ;  /* 0x0000002c04072981 */ /* 0x000ee8000c1e1100 */
[----:B--2---:R0:W-:Y:S04]  /*1b520*/  STL [R1+0xc], R0 ;  /* 0x00000c0001007387 */ /* 0x0041e80000100800 */
[----:B0-----:R-:W2:Y:S04]  /*1b530*/  LDL R0, [R1+0x13ac] ;  /* 0x0013ac0001007983 */ /* 0x001ea80000100800 */
[----:B---3--:R0:W-:Y:S04]  /*1b540*/  STL [R1+0x8], R7 ;  /* 0x0000080701007387 */ /* 0x0081e80000100800 */
[----:B0-----:R-:W3:Y:S04]  /*1b550*/  LDL.LU R7, [R1+0x41d0] ;  /* 0x0041d00001077983 */ /* 0x001ee80000300800 */
        /* <DEDUP_REMOVED lines=17> */
[----:B--2---:R0:W-:Y:S04]  /*1b670*/  STL [R1], R3 ;  /* 0x0000000301007387 */ /* 0x0041e80000100800 */
        /* <DEDUP_REMOVED lines=8> */
[----:B------:R-:W3:Y:S01]  /*1b700*/  LDL R5, [R1+0x13a8] ;  /* 0x0013a80001057983 */ /* 0x000ee20000100800 */
[----:B------:R-:W-:Y:S01]  /*1b710*/  PRMT R28, RZ, 0x7610, R28 ;  /* 0x00007610ff1c7816 */ /* 0x000fe2000000001c */
[----:B0-----:R-:W-:Y:S02]  /*1b720*/  @P1 IMAD.MOV.U32 R4, RZ, RZ, R0 ;  /* 0x000000ffff041224 */ /* 0x001fe400078e0000 */
[----:B--2---:R0:W-:Y:S01]  /*1b730*/  STL [R1+0x4190], R29 ;  /* 0x0041901d01007387 */ /* 0x0041e20000100800 */
[----:B----4-:R-:W-:-:S03]  /*1b740*/  PRMT R27, RZ, 0x7610, R27 ;  /* 0x00007610ff1b7816 */ /* 0x010fc6000000001b */
[----:B------:R-:W2:Y:S04]  /*1b750*/  LDL R0, [R1+0x1394] ;  /* 0x0013940001007983 */ /* 0x000ea80000100800 */
[----:B---3--:R-:W3:Y:S04]  /*1b760*/  @P1 LDG.E.U8 R28, desc[UR44][R4.64] ;  /* 0x0000002c041c1981 */ /* 0x008ee8000c1e1100 */
[----:B0-----:R-:W4:Y:S04]  /*1b770*/  LDL R29, [R1+0x143c] ;  /* 0x00143c00011d7983 */ /* 0x001f280000100800 */
[----:B------:R-:W2:Y:S04]  /*1b780*/  LDL R4, [R1+0x13a0] ;  /* 0x0013a00001047983 */ /* 0x000ea80000100800 */
[----:B------:R-:W2:Y:S04]  /*1b790*/  LDL R5, [R1+0x13a4] ;  /* 0x0013a40001057983 */ /* 0x000ea80000100800 */
[----:B---3--:R0:W-:Y:S04]  /*1b7a0*/  STL [R1+0x4194], R28 ;  /* 0x0041941c01007387 */ /* 0x0081e80000100800 */
[----:B0-----:R-:W3:Y:S01]  /*1b7b0*/  LDL R28, [R1+0x139c] ;  /* 0x00139c00011c7983 */ /* 0x001ee20000100800 */
[----:B--2---:R-:W-:-:S04]  /*1b7c0*/  @P1 LOP3.LUT R5, R5, R4, RZ, 0x3c, !PT ;  /* 0x0000000405051212 */ /* 0x004fc800078e3cff */
[----:B------:R-:W-:-:S04]  /*1b7d0*/  @P1 LOP3.LUT R4, R5, R4, RZ, 0x3c, !PT ;  /* 0x0000000405041212 */ /* 0x000fc800078e3cff */
[----:B------:R-:W-:-:S05]  /*1b7e0*/  @P1 LOP3.LUT R5, R5, R4, RZ, 0x3c, !PT ;  /* 0x0000000405051212 */ /* 0x000fca00078e3cff */
[----:B------:R3:W2:Y:S04]  /*1b7f0*/  @P1 LDG.E.U8 R27, desc[UR44][R4.64] ;  /* 0x0000002c041b1981 */ /* 0x0006a8000c1e1100 */
[----:B------:R-:W4:Y:S01]  /*1b800*/  LDL R5, [R1+0x1398] ;  /* 0x0013980001057983 */ /* 0x000f220000100800 */
[----:B------:R-:W-:Y:S01]  /*1b810*/  PRMT R26, RZ, 0x7610, R26 ;  /* 0x00007610ff1a7816 */ /* 0x000fe2000000001a */
[----:B---3--:R-:W-:Y:S02]  /*1b820*/  @P1 IMAD.MOV.U32 R4, RZ, RZ, R28 ;  /* 0x000000ffff041224 */ /* 0x008fe400078e001c */
[----:B--2---:R0:W-:Y:S01]  /*1b830*/  STL [R1+0x4198], R27 ;  /* 0x0041981b01007387 */ /* 0x0041e20000100800 */
[----:B------:R-:W-:Y:S02]  /*1b840*/  PRMT R25, RZ, 0x7610, R25 ;  /* 0x00007610ff197816 */ /* 0x000fe40000000019 */
[----:B------:R-:W-:Y:S01]  /*1b850*/  ISETP.GT.AND P2, PT, R2, 0x1c, PT ;  /* 0x0000001c0200780c */ /* 0x000fe20003f44270 */
[----:B------:R-:W2:Y:S04]  /*1b860*/  LDL R28, [R1+0x138c] ;  /* 0x00138c00011c7983 */ /* 0x000ea80000100800 */
[----:B----4-:R1:W3:Y:S04]  /*1b870*/  @P1 LDG.E.U8 R26, desc[UR44][R4.64] ;  /* 0x0000002c041a1981 */ /* 0x0102e8000c1e1100 */
[----:B0-----:R-:W4:Y:S04]  /*1b880*/  LDL R27, [R1+0x1390] ;  /* 0x00139000011b7983 */ /* 0x001f280000100800 */
[----:B------:R-:W2:Y:S01]  /*1b890*/  LDL R5, [R1+0x1438] ;  /* 0x0014380001057983 */ /* 0x000ea20000100800 */
[----:B-1----:R-:W-:Y:S01]  /*1b8a0*/  @P0 IMAD.MOV.U32 R4, RZ, RZ, R29 ;  /* 0x000000ffff040224 */ /* 0x002fe200078e001d */
[----:B------:R-:W-:-:S04]  /*1b8b0*/  PRMT R24, RZ, 0x7610, R24 ;  /* 0x00007610ff187816 */ /* 0x000fc80000000018 */
[----:B--2---:R0:W2:Y:S04]  /*1b8c0*/  @P0 LDG.E.U8 R25, desc[UR44][R4.64] ;  /* 0x0000002c04190981 */ /* 0x0040a8000c1e1100 */
[----:B---3--:R1:W-:Y:S04]  /*1b8d0*/  STL [R1+0x419c], R26 ;  /* 0x00419c1a01007387 */ /* 0x0083e80000100800 */
[----:B------:R-:W3:Y:S01]  /*1b8e0*/  LDL R29, [R1+0x1384] ;  /* 0x00138400011d7983 */ /* 0x000ee20000100800 */
[----:B0-----:R-:W-:Y:S02]  /*1b8f0*/  @P2 IMAD.MOV.U32 R4, RZ, RZ, R0 ;  /* 0x000000ffff042224 */ /* 0x001fe400078e0000 */
[----:B----4-:R-:W-:-:S05]  /*1b900*/  @P2 IMAD.MOV.U32 R5, RZ, RZ, R27 ;  /* 0x000000ffff052224 */ /* 0x010fca00078e001b */
[----:B------:R0:W4:Y:S04]  /*1b910*/  @P2 LDG.E.U8 R24, desc[UR44][R4.64] ;  /* 0x0000002c04182981 */ /* 0x000128000c1e1100 */
[----:B--2---:R2:W-:Y:S04]  /*1b920*/  STL [R1+0x4160], R25 ;  /* 0x0041601901007387 */ /* 0x0045e80000100800 */
[----:B------:R-:W3:Y:S01]  /*1b930*/  LDL R5, [R1+0x1388] ;  /* 0x0013880001057983 */ /* 0x000ee20000100800 */
[----:B------:R-:W-:Y:S01]  /*1b940*/  PRMT R23, RZ, 0x7610, R23 ;  /* 0x00007610ff177816 */ /* 0x000fe20000000017 */
[----:B0-----:R-:W-:-:S02]  /*1b950*/  @P2 IMAD.MOV.U32 R4, RZ, RZ, R28 ;  /* 0x000000ffff042224 */ /* 0x001fc400078e001c */
[----:B------:R-:W3:Y:S04]  /*1b960*/  LDL R27, [R1+0x1378] ;  /* 0x00137800011b7983 */ /* 0x000ee80000100800 */
[----:B-1----:R-:W3:Y:S04]  /*1b970*/  LDL R26, [R1+0x137c] ;  /* 0x00137c00011a7983 */ /* 0x002ee80000100800 */
[----:B--2---:R-:W2:Y:S04]  /*1b980*/  LDL R25, [R1+0x1430] ;  /* 0x0014300001197983 */ /* 0x004ea80000100800 */
[----:B------:R-:W2:Y:S04]  /*1b990*/  LDL R0, [R1+0x1434] ;  /* 0x0014340001007983 */ /* 0x000ea80000100800 */
[----:B----4-:R0:W-:Y:S01]  /*1b9a0*/  STL [R1+0x41a0], R24 ;  /* 0x0041a01801007387 */ /* 0x0101e20000100800 */
[----:B------:R-:W-:-:S02]  /*1b9b0*/  ISETP.GT.AND P0, PT, R2, 0x17, PT ;  /* 0x000000170200780c */ /* 0x000fc40003f04270 */
[----:B------:R-:W-:Y:S01]  /*1b9c0*/  PRMT R22, RZ, 0x7610, R22 ;  /* 0x00007610ff167816 */ /* 0x000fe20000000016 */
[----:B------:R-:W4:Y:S01]  /*1b9d0*/  LDL R28, [R1+0x1370] ;  /* 0x00137000011c7983 */ /* 0x000f220000100800 */
[----:B------:R-:W-:Y:S02]  /*1b9e0*/  PRMT R21, RZ, 0x7610, R21 ;  /* 0x00007610ff157816 */ /* 0x000fe40000000015 */
[----:B------:R-:W-:Y:S01]  /*1b9f0*/  PRMT R20, RZ, 0x7610, R20 ;  /* 0x00007610ff147816 */ /* 0x000fe20000000014 */
[----:B0-----:R-:W2:Y:S04]  /*1ba00*/  LDL R24, [R1+0x1374] ;  /* 0x0013740001187983 */ /* 0x001ea80000100800 */
[----:B---3--:R0:W3:Y:S04]  /*1ba10*/  @P2 LDG.E.U8 R23, desc[UR44][R4.64] ;  /* 0x0000002c04172981 */ /* 0x0080e8000c1e1100 */
[----:B------:R-:W2:Y:S01]  /*1ba20*/  LDL R5, [R1+0x1380] ;  /* 0x0013800001057983 */ /* 0x000ea20000100800 */
[----:B0-----:R-:W-:-:S05]  /*1ba30*/  @P2 IMAD.MOV.U32 R4, RZ, RZ, R29 ;  /* 0x000000ffff042224 */ /* 0x001fca00078e001d */
[----:B--2---:R0:W2:Y:S02]  /*1ba40*/  @P2 LDG.E.U8 R22, desc[UR44][R4.64] ;  /* 0x0000002c04162981 */ /* 0x0040a4000c1e1100 */
[----:B0-----:R-:W-:Y:S02]  /*1ba50*/  @P2 IMAD.MOV.U32 R4, RZ, RZ, R26 ;  /* 0x000000ffff042224 */ /* 0x001fe400078e001a */
[----:B------:R-:W-:-:S05]  /*1ba60*/  @P2 IMAD.MOV.U32 R5, RZ, RZ, R27 ;  /* 0x000000ffff052224 */ /* 0x000fca00078e001b */
[----:B------:R0:W2:Y:S02]  /*1ba70*/  @P2 LDG.E.U8 R21, desc[UR44][R4.64] ;  /* 0x0000002c04152981 */ /* 0x0000a4000c1e1100 */
[----:B0-----:R-:W-:Y:S02]  /*1ba80*/  @P0 IMAD.MOV.U32 R4, RZ, RZ, R0 ;  /* 0x000000ffff040224 */ /* 0x001fe400078e0000 */
[----:B------:R-:W-:-:S05]  /*1ba90*/  @P0 IMAD.MOV.U32 R5, RZ, RZ, R25 ;  /* 0x000000ffff050224 */ /* 0x000fca00078e0019 */
[----:B------:R0:W2:Y:S01]  /*1baa0*/  @P0 LDG.E.U8 R20, desc[UR44][R4.64] ;  /* 0x0000002c04140981 */ /* 0x0000a2000c1e1100 */
[----:B------:R-:W-:-:S03]  /*1bab0*/  ISETP.GT.AND P1, PT, R2, 0x1d, PT ;  /* 0x0000001d0200780c */ /* 0x000fc60003f24270 */
[----:B---3--:R1:W-:Y:S10]  /*1bac0*/  STL [R1+0x41a4], R23 ;  /* 0x0041a41701007387 */ /* 0x0083f40000100800 */
[----:B0-----:R-:W-:Y:S01]  /*1bad0*/  @P1 IMAD.MOV.U32 R4, RZ, RZ, R24 ;  /* 0x000000ffff041224 */ /* 0x001fe200078e0018 */
[----:B------:R-:W-:Y:S01]  /*1bae0*/  PRMT R19, RZ, 0x7610, R19 ;  /* 0x00007610ff137816 */ /* 0x000fe20000000013 */
[----:B----4-:R-:W-:-:S05]  /*1baf0*/  @P1 IMAD.MOV.U32 R5, RZ, RZ, R28 ;  /* 0x000000ffff051224 */ /* 0x010fca00078e001c */
[----:B------:R-:W3:Y:S04]  /*1bb00*/  @P1 LDG.E.U8 R19, desc[UR44][R4.64] ;  /* 0x0000002c04131981 */ /* 0x000ee8000c1e1100 */
[----:B--2---:R0:W-:Y:S04]  /*1bb10*/  STL [R1+0x41a8], R22 ;  /* 0x0041a81601007387 */ /* 0x0041e80000100800 */
[----:B------:R-:W2:Y:S04]  /*1bb20*/  LDL R27, [R1+0x1368] ;  /* 0x00136800011b7983 */ /* 0x000ea80000100800 */
[----:B------:R-:W4:Y:S04]  /*1bb30*/  LDL R26, [R1+0x136c] ;  /* 0x00136c00011a7983 */ /* 0x000f280000100800 */
[----:B------:R0:W-:Y:S04]  /*1bb40*/  STL [R1+0x41ac], R21 ;  /* 0x0041ac1501007387 */ /* 0x0001e80000100800 */
[----:B------:R-:W4:Y:S04]  /*1bb50*/  LDL R25, [R1+0x1360] ;  /* 0x0013600001197983 */ /* 0x000f280000100800 */
[----:B------:R-:W4:Y:S04]  /*1bb60*/  LDL R0, [R1+0x1364] ;  /* 0x0013640001007983 */ /* 0x000f280000100800 */
[----:B------:R0:W-:Y:S04]  /*1bb70*/  STL [R1+0x4140], R20 ;  /* 0x0041401401007387 */ /* 0x0001e80000100800 */
[----:B------:R-:W4:Y:S04]  /*1bb80*/  LDL R24, [R1+0x1358] ;  /* 0x0013580001187983 */ /* 0x000f280000100800 */
[----:B-1----:R-:W4:Y:S04]  /*1bb90*/  LDL R23, [R1+0x135c] ;  /* 0x00135c0001177983 */ /* 0x002f280000100800 */
[----:B0-----:R-:W4:Y:S04]  /*1bba0*/  LDL R22, [R1+0x1428] ;  /* 0x0014280001167983 */ /* 0x001f280000100800 */
[----:B------:R-:W4:Y:S01]  /*1bbb0*/  LDL R21, [R1+0x142c] ;  /* 0x00142c0001157983 */ /* 0x000f220000100800 */
[----:B------:R-:W-:-:S02]  /*1bbc0*/  PRMT R18, RZ, 0x7610, R18 ;  /* 0x00007610ff127816 */ /* 0x000fc40000000012 */
[----:B------:R-:W-:Y:S02]  /*1bbd0*/  PRMT R17, RZ, 0x7610, R17 ;  /* 0x00007610ff117816 */ /* 0x000fe40000000011 */
[----:B------:R-:W-:Y:S02]  /*1bbe0*/  PRMT R16, RZ, 0x7610, R16 ;  /* 0x00007610ff107816 */ /* 0x000fe40000000010 */
[----:B------:R-:W-:Y:S01]  /*1bbf0*/  PRMT R15, RZ, 0x7610, R15 ;  /* 0x00007610ff0f7816 */ /* 0x000fe2000000000f */
[----:B---3--:R0:W-:Y:S04]  /*1bc00*/  STL [R1+0x41b0], R19 ;  /* 0x0041b01301007387 */ /* 0x0081e80000100800 */
[----:B------:R-:W3:Y:S04]  /*1bc10*/  LDL R20, [R1+0x1350] ;  /* 0x0013500001147983 */ /* 0x000ee80000100800 */
[----:B0-----:R-:W3:Y:S01]  /*1bc20*/  LDL R19, [R1+0x1354] ;  /* 0x0013540001137983 */ /* 0x001ee20000100800 */
[----:B--2---:R-:W-:-:S02]  /*1bc30*/  @P1 IMAD.MOV.U32 R5, RZ, RZ, R27 ;  /* 0x000000ffff051224 */ /* 0x004fc400078e001b */
[----:B----4-:R-:W-:-:S05]  /*1bc40*/  @P1 IMAD.MOV.U32 R4, RZ, RZ, R26 ;  /* 0x000000ffff041224 */ /* 0x010fca00078e001a */
[----:B------:R0:W2:Y:S02]  /*1bc50*/  @P1 LDG.E.U8 R18, desc[UR44][R4.64] ;  /* 0x0000002c04121981 */ /* 0x0000a4000c1e1100 */
[----:B0-----:R-:W-:Y:S02]  /*1bc60*/  @P1 IMAD.MOV.U32 R5, RZ, RZ, R25 ;  /* 0x000000ffff051224 */ /* 0x001fe400078e0019 */
[----:B------:R-:W-:-:S05]  /*1bc70*/  @P1 IMAD.MOV.U32 R4, RZ, RZ, R0 ;  /* 0x000000ffff041224 */ /* 0x000fca00078e0000 */
[----:B------:R0:W4:Y:S02]  /*1bc80*/  @P1 LDG.E.U8 R17, desc[UR44][R4.64] ;  /* 0x0000002c04111981 */ /* 0x000124000c1e1100 */
[----:B0-----:R-:W-:Y:S02]  /*1bc90*/  @P1 IMAD.MOV.U32 R5, RZ, RZ, R24 ;  /* 0x000000ffff051224 */ /* 0x001fe400078e0018 */
[----:B------:R-:W-:-:S05]  /*1bca0*/  @P1 IMAD.MOV.U32 R4, RZ, RZ, R23 ;  /* 0x000000ffff041224 */ /* 0x000fca00078e0017 */
[----:B------:R0:W4:Y:S02]  /*1bcb0*/  @P1 LDG.E.U8 R16, desc[UR44][R4.64] ;  /* 0x0000002c04101981 */ /* 0x000124000c1e1100 */
[----:B0-----:R-:W-:Y:S02]  /*1bcc0*/  @P0 IMAD.MOV.U32 R4, RZ, RZ, R21 ;  /* 0x000000ffff040224 */ /* 0x001fe400078e0015 */
[----:B------:R-:W-:-:S05]  /*1bcd0*/  @P0 IMAD.MOV.U32 R5, RZ, RZ, R22 ;  /* 0x000000ffff050224 */ /* 0x000fca00078e0016 */
[----:B------:R3:W4:Y:S01]  /*1bce0*/  @P0 LDG.E.U8 R15, desc[UR44][R4.64] ;  /* 0x0000002c040f0981 */ /* 0x000722000c1e1100 */
[----:B------:R-:W-:Y:S02]  /*1bcf0*/  ISETP.GT.AND P2, PT, R2, 0x1e, PT ;  /* 0x0000001e0200780c */ /* 0x000fe40003f44270 */
[----:B------:R-:W-:-:S11]  /*1bd00*/  PRMT R14, RZ, 0x7610, R14 ;  /* 0x00007610ff0e7816 */ /* 0x000fd6000000000e */
[----:B---3--:R-:W-:Y:S02]  /*1bd10*/  @P2 IMAD.MOV.U32 R4, RZ, RZ, R19 ;  /* 0x000000ffff042224 */ /* 0x008fe400078e0013 */
[----:B------:R-:W-:-:S05]  /*1bd20*/  @P2 IMAD.MOV.U32 R5, RZ, RZ, R20 ;  /* 0x000000ffff052224 */ /* 0x000fca00078e0014 */
[----:B------:R-:W3:Y:S04]  /*1bd30*/  @P2 LDG.E.U8 R14, desc[UR44][R4.64] ;  /* 0x0000002c040e2981 */ /* 0x000ee8000c1e1100 */
[----:B--2---:R0:W-:Y:S04]  /*1bd40*/  STL [R1+0x41b4], R18 ;  /* 0x0041b41201007387 */ /* 0x0041e80000100800 */
[----:B------:R-:W2:Y:S04]  /*1bd50*/  LDL R0, [R1+0x134c] ;  /* 0x00134c0001007983 */ /* 0x000ea80000100800 */
[----:B0-----:R-:W2:Y:S04]  /*1bd60*/  LDL R18, [R1+0x1348] ;  /* 0x0013480001127983 */ /* 0x001ea80000100800 */
[----:B----4-:R0:W-:Y:S04]  /*1bd70*/  STL [R1+0x41b8], R17 ;  /* 0x0041b81101007387 */ /* 0x0101e80000100800 */
[----:B------:R1:W-:Y:S04]  /*1bd80*/  STL [R1+0x41bc], R16 ;  /* 0x0041bc1001007387 */ /* 0x0003e80000100800 */
[----:B0-----:R-:W4:Y:S04]  /*1bd90*/  LDL R17, [R1+0x1340] ;  /* 0x0013400001117983 */ /* 0x001f280000100800 */
[----:B-1----:R-:W4:Y:S04]  /*1bda0*/  LDL R16, [R1+0x1344] ;  /* 0x0013440001107983 */ /* 0x002f280000100800 */
[----:B------:R0:W-:Y:S04]  /*1bdb0*/  STL [R1+0x4144], R15 ;  /* 0x0041440f01007387 */ /* 0x0001e80000100800 */
[----:B------:R-:W4:Y:S04]  /*1bdc0*/  LDL R21, [R1+0x1338] ;  /* 0x0013380001157983 */ /* 0x000f280000100800 */
[----:B0-----:R-:W4:Y:S01]  /*1bdd0*/  LDL R15, [R1+0x133c] ;  /* 0x00133c00010f7983 */ /* 0x001f220000100800 */
[----:B------:R-:W-:-:S02]  /*1bde0*/  PRMT R13, RZ, 0x7610, R13 ;  /* 0x00007610ff0d7816 */ /* 0x000fc4000000000d */
[----:B------:R-:W-:Y:S02]  /*1bdf0*/  PRMT R12, RZ, 0x7610, R12 ;  /* 0x00007610ff0c7816 */ /* 0x000fe4000000000c */
[----:B------:R-:W-:Y:S01]  /*1be00*/  PRMT R11, RZ, 0x7610, R11 ;  /* 0x00007610ff0b7816 */ /* 0x000fe2000000000b */
[----:B---3--:R0:W-:Y:S04]  /*1be10*/  STL [R1+0x4164], R14 ;  /* 0x0041640e01007387 */ /* 0x0081e80000100800 */
[----:B------:R-:W3:Y:S01]  /*1be20*/  LDL R20, [R1+0x1420] ;  /* 0x0014200001147983 */ /* 0x000ee20000100800 */
[----:B--2---:R-:W-:-:S03]  /*1be30*/  @P2 IMAD.MOV.U32 R4, RZ, RZ, R0 ;  /* 0x000000ffff042224 */ /* 0x004fc600078e0000 */
[----:B------:R-:W2:Y:S01]  /*1be40*/  LDL R0, [R1+0x1424] ;  /* 0x0014240001007983 */ /* 0x000ea20000100800 */
[----:B------:R-:W-:-:S05]  /*1be50*/  @P2 IMAD.MOV.U32 R5, RZ, RZ, R18 ;  /* 0x000000ffff052224 */ /* 0x000fca00078e0012 */
[----:B------:R4:W2:Y:S02]  /*1be60*/  @P2 LDG.E.U8 R13, desc[UR44][R4.64] ;  /* 0x0000002c040d2981 */ /* 0x0008a4000c1e1100 */
[----:B----4-:R-:W-:Y:S02]  /*1be70*/  @P2 IMAD.MOV.U32 R5, RZ, RZ, R17 ;  /* 0x000000ffff052224 */ /* 0x010fe400078e0011 */
[----:B------:R-:W-:-:S05]  /*1be80*/  @P2 IMAD.MOV.U32 R4, RZ, RZ, R16 ;  /* 0x000000ffff042224 */ /* 0x000fca00078e0010 */
[----:B------:R1:W4:Y:S02]  /*1be90*/  @P2 LDG.E.U8 R12, desc[UR44][R4.64] ;  /* 0x0000002c040c2981 */ /* 0x000324000c1e1100 */
[----:B-1----:R-:W-:Y:S02]  /*1bea0*/  @P2 IMAD.MOV.U32 R5, RZ, RZ, R21 ;  /* 0x000000ffff052224 */ /* 0x002fe400078e0015 */
[----:B------:R-:W-:-:S05]  /*1beb0*/  @P2 IMAD.MOV.U32 R4, RZ, RZ, R15 ;  /* 0x000000ffff042224 */ /* 0x000fca00078e000f */
[----:B------:R1:W3:Y:S04]  /*1bec0*/  @P2 LDG.E.U8 R11, desc[UR44][R4.64] ;  /* 0x0000002c040b2981 */ /* 0x0002e8000c1e1100 */
[----:B--2---:R2:W-:Y:S04]  /*1bed0*/  STL [R1+0x4168], R13 ;  /* 0x0041680d01007387 */ /* 0x0045e80000100800 */
[----:B------:R-:W3:Y:S04]  /*1bee0*/  LDL R19, [R1+0x1418] ;  /* 0x0014180001137983 */ /* 0x000ee80000100800 */
[----:B------:R-:W3:Y:S04]  /*1bef0*/  LDL R18, [R1+0x141c] ;  /* 0x00141c0001127983 */ /* 0x000ee80000100800 */
[----:B------:R-:W3:Y:S04]  /*1bf00*/  LDL R17, [R1+0x1330] ;  /* 0x0013300001117983 */ /* 0x000ee80000100800 */
[----:B------:R-:W3:Y:S01]  /*1bf10*/  LDL R16, [R1+0x1334] ;  /* 0x0013340001107983 */ /* 0x000ee20000100800 */
[----:B-1----:R-:W-:-:S03]  /*1bf20*/  @P0 IMAD.MOV.U32 R4, RZ, RZ, R0 ;  /* 0x000000ffff040224 */ /* 0x002fc600078e0000 */
[----:B----4-:R1:W-:Y:S04]  /*1bf30*/  STL [R1+0x416c], R12 ;  /* 0x00416c0c01007387 */ /* 0x0103e80000100800 */
[----:B------:R-:W4:Y:S04]  /*1bf40*/  LDL R15, [R1+0x1328] ;  /* 0x00132800010f7983 */ /* 0x000f280000100800 */
[----:B0-----:R-:W4:Y:S04]  /*1bf50*/  LDL R14, [R1+0x132c] ;  /* 0x00132c00010e7983 */ /* 0x001f280000100800 */
[----:B--2---:R-:W2:Y:S04]  /*1bf60*/  LDL R13, [R1+0x1320] ;  /* 0x00132000010d7983 */ /* 0x004ea80000100800 */
[----:B-1----:R-:W2:Y:S04]  /*1bf70*/  LDL R12, [R1+0x1324] ;  /* 0x00132400010c7983 */ /* 0x002ea80000100800 */
[----:B---3--:R0:W-:Y:S04]  /*1bf80*/  STL [R1+0x4170], R11 ;  /* 0x0041700b01007387 */ /* 0x0081e80000100800 */
[----:B------:R-:W3:Y:S04]  /*1bf90*/  LDL R0, [R1+0x131c] ;  /* 0x00131c0001007983 */ /* 0x000ee80000100800 */
[----:B0-----:R-:W3:Y:S01]  /*1bfa0*/  LDL R11, [R1+0x1318] ;  /* 0x00131800010b7983 */ /* 0x001ee20000100800 */
[----:B------:R-:W-:Y:S01]  /*1bfb0*/  ISETP.GT.AND P1, PT, R2, 0x1f, PT ;  /* 0x0000001f0200780c */ /* 0x000fe20003f24270 */
[----:B------:R-:W-:Y:S01]  /*1bfc0*/  @P0 IMAD.MOV.U32 R5, RZ, RZ, R20 ;  /* 0x000000ffff050224 */ /* 0x000fe200078e0014 */
[----:B------:R-:W-:-:S02]  /*1bfd0*/  PRMT R10, RZ, 0x7610, R10 ;  /* 0x00007610ff0a7816 */ /* 0x000fc4000000000a */
[----:B------:R-:W-:-:S04]  /*1bfe0*/  PRMT R9, RZ, 0x7610, R9 ;  /* 0x00007610ff097816 */ /* 0x000fc80000000009 */
[----:B------:R0:W3:Y:S01]  /*1bff0*/  @P0 LDG.E.U8 R10, desc[UR44][R4.64] ;  /* 0x0000002c040a0981 */ /* 0x0000e2000c1e1100 */
[----:B------:R-:W-:Y:S02]  /*1c000*/  PRMT R8, RZ, 0x7610, R8 ;  /* 0x00007610ff087816 */ /* 0x000fe40000000008 */
[----:B------:R-:W-:Y:S02]  /*1c010*/  PRMT R7, RZ, 0x7610, R7 ;  /* 0x00007610ff077816 */ /* 0x000fe40000000007 */
[----:B------:R-:W-:Y:S02]  /*1c020*/  PRMT R6, RZ, 0x7610, R6 ;  /* 0x00007610ff067816 */ /* 0x000fe40000000006 */
[----:B------:R-:W-:Y:S01]  /*1c030*/  PRMT R3, RZ, 0x7610, R3 ;  /* 0x00007610ff037816 */ /* 0x000fe20000000003 */
[----:B0-----:R-:W-:Y:S02]  /*1c040*/  @P0 IMAD.MOV.U32 R5, RZ, RZ, R19 ;  /* 0x000000ffff050224 */ /* 0x001fe400078e0013 */
[----:B------:R-:W-:-:S05]  /*1c050*/  @P0 IMAD.MOV.U32 R4, RZ, RZ, R18 ;  /* 0x000000ffff040224 */ /* 0x000fca00078e0012 */
[----:B------:R0:W3:Y:S02]  /*1c060*/  @P0 LDG.E.U8 R9, desc[UR44][R4.64] ;  /* 0x0000002c04090981 */ /* 0x0000e4000c1e1100 */
[----:B0-----:R-:W-:Y:S02]  /*1c070*/  @P1 IMAD.MOV.U32 R4, RZ, RZ, R16 ;  /* 0x000000ffff041224 */ /* 0x001fe400078e0010 */
[----:B------:R-:W-:-:S05]  /*1c080*/  @P1 IMAD.MOV.U32 R5, RZ, RZ, R17 ;  /* 0x000000ffff051224 */ /* 0x000fca00078e0011 */
[----:B------:R4:W3:Y:S02]  /*1c090*/  @P1 LDG.E.U8 R8, desc[UR44][R4.64] ;  /* 0x0000002c04081981 */ /* 0x0008e4000c1e1100 */
[----:B----4-:R-:W-:Y:S02]  /*1c0a0*/  @P1 IMAD.MOV.U32 R5, RZ, RZ, R15 ;  /* 0x000000ffff051224 */ /* 0x010fe400078e000f */
[----:B------:R-:W-:-:S05]  /*1c0b0*/  @P1 IMAD.MOV.U32 R4, RZ, RZ, R14 ;  /* 0x000000ffff041224 */ /* 0x000fca00078e000e */
[----:B------:R2:W4:Y:S02]  /*1c0c0*/  @P1 LDG.E.U8 R7, desc[UR44][R4.64] ;  /* 0x0000002c04071981 */ /* 0x000524000c1e1100 */
[----:B--2---:R-:W-:Y:S02]  /*1c0d0*/  @P1 IMAD.MOV.U32 R4, RZ, RZ, R12 ;  /* 0x000000ffff041224 */ /* 0x004fe400078e000c */
[----:B------:R-:W-:-:S05]  /*1c0e0*/  @P1 IMAD.MOV.U32 R5, RZ, RZ, R13 ;  /* 0x000000ffff051224 */ /* 0x000fca00078e000d */
[----:B------:R3:W2:Y:S02]  /*1c0f0*/  @P1 LDG.E.U8 R6, desc[UR44][R4.64] ;  /* 0x0000002c04061981 */ /* 0x0006a4000c1e1100 */
[----:B---3--:R-:W-:Y:S02]  /*1c100*/  @P1 IMAD.MOV.U32 R4, RZ, RZ, R0 ;  /* 0x000000ffff041224 */ /* 0x008fe400078e0000 */
[----:B------:R-:W-:-:S05]  /*1c110*/  @P1 IMAD.MOV.U32 R5, RZ, RZ, R11 ;  /* 0x000000ffff051224 */ /* 0x000fca00078e000b */
[----:B------:R-:W3:Y:S04]  /*1c120*/  @P1 LDG.E.U8 R3, desc[UR44][R4.64] ;  /* 0x0000002c04031981 */ /* 0x000ee8000c1e1100 */
[----:B------:R-:W-:Y:S01]  /*1c130*/  STL [R1+0x4148], R10 ;  /* 0x0041480a01007387 */ /* 0x000fe20000100800 */
[----:B------:R-:W0:Y:S02]  /*1c140*/  S2R R25, SR_TID.X ;  /* 0x0000000000197919 */ /* 0x000e240000002100 */
[----:B0-----:R-:W-:Y:S01]  /*1c150*/  LOP3.LUT R0, R25, 0x3f, RZ, 0xc0, !PT ;  /* 0x0000003f19007812 */ /* 0x001fe200078ec0ff */
[----:B------:R-:W-:Y:S04]  /*1c160*/  STL [R1+0x414c], R9 ;  /* 0x00414c0901007387 */ /* 0x000fe80000100800 */
[----:B------:R-:W-:Y:S04]  /*1c170*/  STL [R1+0x4150], R8 ;  /* 0x0041500801007387 */ /* 0x000fe80000100800 */
[----:B----4-:R-:W-:Y:S04]  /*1c180*/  STL [R1+0x4154], R7 ;  /* 0x0041540701007387 */ /* 0x010fe80000100800 */
[----:B--2---:R-:W-:Y:S04]  /*1c190*/  STL [R1+0x4158], R6 ;  /* 0x0041580601007387 */ /* 0x004fe80000100800 */
[----:B------:R-:W2:Y:S04]  /*1c1a0*/  LDL.LU R26, [R1+0x11b4] ;  /* 0x0011b400011a7983 */ /* 0x000ea80000300800 */
[----:B------:R-:W4:Y:S04]  /*1c1b0*/  LDL.LU R11, [R1+0x1134] ;  /* 0x00113400010b7983 */ /* 0x000f280000300800 */
[----:B------:R-:W2:Y:S04]  /*1c1c0*/  LDL.LU R27, [R1+0x1130] ;  /* 0x00113000011b7983 */ /* 0x000ea80000300800 */
[----:B------:R-:W2:Y:S04]  /*1c1d0*/  LDL.LU R28, [R1+0x112c] ;  /* 0x00112c00011c7983 */ /* 0x000ea80000300800 */
[----:B------:R-:W2:Y:S04]  /*1c1e0*/  LDL.LU R29, [R1+0x1128] ;  /* 0x00112800011d7983 */ /* 0x000ea80000300800 */
[----:B---3--:R0:W-:Y:S01]  /*1c1f0*/  STL [R1+0x415c], R3 ;  /* 0x00415c0301007387 */ /* 0x0081e20000100800 */
[----:B------:R-:W1:Y:S01]  /*1c200*/  S2R R24, SR_TID.X ;  /* 0x0000000000187919 */ /* 0x000e620000002100 */
[----:B------:R-:W-:Y:S06]  /*1c210*/  BAR.SYNC.DEFER_BLOCKING 0x0 ;  /* 0x0000000000007b1d */ /* 0x000fec0000010000 */
[----:B0-----:R-:W3:Y:S04]  /*1c220*/  LDL.LU R3, [R1+0x11a8] ;  /* 0x0011a80001037983 */ /* 0x001ee80000300800 */
        /* <DEDUP_REMOVED lines=50> */
[----:B0-----:R-:W3:Y:S04]  /*1c550*/  LDL.LU R4, [R1+0x11ac] ;  /* 0x0011ac0001047983 */ /* 0x001ee80000300800 */
[----:B------:R-:W-:Y:S04]  /*1c560*/  STL [R1+0x3fa8], R5 ;  /* 0x003fa80501007387 */ /* 0x000fe80000100800 */
[----:B------:R0:W-:Y:S04]  /*1c570*/  STL [R1+0x41c0], R25 ;  /* 0x0041c01901007387 */ /* 0x0001e80000100800 */
[----:B0-----:R-:W3:Y:S01]  /*1c580*/  LDL.LU R25, [R1+0x11b0] ;  /* 0x0011b00001197983 */ /* 0x001ee20000300800 */
[----:B-1----:R-:W-:-:S03]  /*1c590*/  LOP3.LUT R6, R24, 0x1f, RZ, 0xc0, !PT ;  /* 0x0000001f18067812 */ /* 0x002fc600078ec0ff */
[----:B------:R-:W-:Y:S01]  /*1c5a0*/  STL [R1+0x4138], R5 ;  /* 0x0041380501007387 */ /* 0x000fe20000100800 */
[----:B------:R-:W-:-:S03]  /*1c5b0*/  ISETP.GE.AND P0, PT, R6, R2, PT ;  /* 0x000000020600720c */ /* 0x000fc60003f06270 */
[----:B------:R-:W-:Y:S04]  /*1c5c0*/  STL [R1+0x4178], R5 ;  /* 0x0041780501007387 */ /* 0x000fe80000100800 */
        /* <DEDUP_REMOVED lines=14> */
[----:B--2---:R0:W-:Y:S04]  /*1c6b0*/  STS.U8 [R0+UR8], R26 ;  /* 0x0000001a00007988 */ /* 0x0041e80008000008 */
[----:B------:R-:W2:Y:S04]  /*1c6c0*/  LDL.LU R21, [R1+0x111c] ;  /* 0x00111c0001157983 */ /* 0x000ea80000300800 */
[----:B------:R-:W2:Y:S04]  /*1c6d0*/  LDL.LU R22, [R1+0x1118] ;  /* 0x0011180001167983 */ /* 0x000ea80000300800 */
[----:B------:R-:W2:Y:S04]  /*1c6e0*/  LDL.LU R23, [R1+0x88] ;  /* 0x0000880001177983 */ /* 0x000ea80000300800 */
[----:B------:R-:W2:Y:S04]  /*1c6f0*/  LDL.LU R24, [R1+0x84] ;  /* 0x0000840001187983 */ /* 0x000ea80000300800 */
[----:B0-----:R-:W2:Y:S04]  /*1c700*/  LDL.LU R26, [R1+0x80] ;  /* 0x00008000011a7983 */ /* 0x001ea80000300800 */
[----:B---3--:R-:W-:Y:S04]  /*1c710*/  STS.U8 [R0+UR8+0x40], R25 ;  /* 0x0000401900007988 */ /* 0x008fe80008000008 */
[----:B------:R-:W-:Y:S04]  /*1c720*/  STS.U8 [R0+UR8+0x80], R4 ;  /* 0x0000800400007988 */ /* 0x000fe80008000008 */
[----:B------:R-:W-:Y:S04]  /*1c730*/  STS.U8 [R0+UR8+0xc0], R3 ;  /* 0x0000c00300007988 */ /* 0x000fe80008000008 */
[----:B----4-:R-:W-:Y:S04]  /*1c740*/  STS.U8 [R0+UR8+0x840], R11 ;  /* 0x0008400b00007988 */ /* 0x010fe80008000008 */
[----:B------:R0:W-:Y:S04]  /*1c750*/  STS.U8 [R0+UR8+0x800], R27 ;  /* 0x0008001b00007988 */ /* 0x0001e80008000008 */
[----:B------:R1:W-:Y:S04]  /*1c760*/  STS.U8 [R0+UR8+0x8c0], R28 ;  /* 0x0008c01c00007988 */ /* 0x0003e80008000008 */
[----:B------:R3:W-:Y:S04]  /*1c770*/  STS.U8 [R0+UR8+0x880], R29 ;  /* 0x0008801d00007988 */ /* 0x0007e80008000008 */
[----:B0-----:R-:W4:Y:S04]  /*1c780*/  LDL.LU R27, [R1+0x7c] ;  /* 0x00007c00011b7983 */ /* 0x001f280000300800 */
[----:B-1----:R-:W4:Y:S04]  /*1c790*/  LDL.LU R28, [R1+0x24] ;  /* 0x00002400011c7983 */ /* 0x002f280000300800 */
[----:B---3--:R-:W3:Y:S01]  /*1c7a0*/  LDL.LU R29, [R1+0x20] ;  /* 0x00002000011d7983 */ /* 0x008ee20000300800 */
[----:B------:R-:W0:Y:S03]  /*1c7b0*/  S2R R11, SR_TID.X ;  /* 0x00000000000b7919 */ /* 0x000e260000002100 */
[----:B------:R-:W-:Y:S04]  /*1c7c0*/  STS.U8 [R0+UR8+0x1000], R6 ;  /* 0x0010000600007988 */ /* 0x000fe80008000008 */
[----:B------:R-:W-:Y:S04]  /*1c7d0*/  STS.U8 [R0+UR8+0x1040], R7 ;  /* 0x0010400700007988 */ /* 0x000fe80008000008 */
[----:B------:R-:W-:Y:S04]  /*1c7e0*/  STS.U8 [R0+UR8+0x1080], R8 ;  /* 0x0010800800007988 */ /* 0x000fe80008000008 */
[----:B------:R-:W-:Y:S04]  /*1c7f0*/  STS.U8 [R0+UR8+0x10c0], R9 ;  /* 0x0010c00900007988 */ /* 0x000fe80008000008 */
[----:B------:R-:W-:Y:S04]  /*1c800*/  STS.U8 [R0+UR8+0x1840], R10 ;  /* 0x0018400a00007988 */ /* 0x000fe80008000008 */
[----:B------:R-:W-:Y:S01]  /*1c810*/  STS.U8 [R0+UR8+0x1800], R12 ;  /* 0x0018000c00007988 */ /* 0x000fe20008000008 */
[----:B0-----:R-:W-:-:S03]  /*1c820*/  LOP3.LUT R11, R11, 0x3f, RZ, 0xc0, !PT ;  /* 0x0000003f0b0b7812 */ /* 0x001fc600078ec0ff */
[----:B------:R-:W-:Y:S01]  /*1c830*/  STS.U8 [R0+UR8+0x18c0], R13 ;  /* 0x0018c00d00007988 */ /* 0x000fe20008000008 */
[----:B------:R-:W-:-:S03]  /*1c840*/  LOP3.LUT R25, R11, 0x8, RZ, 0x3c, !PT ;  /* 0x000000080b197812 */ /* 0x000fc600078e3cff */
[----:B------:R-:W-:Y:S04]  /*1c850*/  STS.U8 [R0+UR8+0x1880], R14 ;  /* 0x0018800e00007988 */ /* 0x000fe80008000008 */
[----:B------:R0:W-:Y:S04]  /*1c860*/  STL [R1+0x41c4], R0 ;  /* 0x0041c40001007387 */ /* 0x0001e80000100800 */
[----:B------:R-:W-:Y:S04]  /*1c870*/  STS.U8 [R25+UR8+0x100], R15 ;  /* 0x0001000f19007988 */ /* 0x000fe80008000008 */
[----:B------:R1:W-:Y:S04]  /*1c880*/  STS.U8 [R25+UR8+0x140], R16 ;  /* 0x0001401019007988 */ /* 0x0003e80008000008 */
[----:B0-----:R-:W3:Y:S04]  /*1c890*/  LDL.LU R0, [R1+0x1c] ;  /* 0x00001c0001007983 */ /* 0x001ee80000300800 */
[----:B------:R0:W-:Y:S04]  /*1c8a0*/  STS.U8 [R25+UR8+0x180], R17 ;  /* 0x0001801119007988 */ /* 0x0001e80008000008 */
[----:B-1----:R-:W3:Y:S04]  /*1c8b0*/  LDL.LU R16, [R1+0x18] ;  /* 0x0000180001107983 */ /* 0x002ee80000300800 */
[----:B------:R-:W-:Y:S04]  /*1c8c0*/  STS.U8 [R25+UR8+0x1c0], R18 ;  /* 0x0001c01219007988 */ /* 0x000fe80008000008 */
[----:B0-----:R-:W3:Y:S04]  /*1c8d0*/  LDL.LU R17, [R1+0x1194] ;  /* 0x0011940001117983 */ /* 0x001ee80000300800 */
[----:B------:R-:W3:Y:S04]  /*1c8e0*/  LDL.LU R12, [R1+0x1190] ;  /* 0x00119000010c7983 */ /* 0x000ee80000300800 */
[----:B------:R-:W-:Y:S04]  /*1c8f0*/  STS.U8 [R25+UR8+0x940], R19 ;  /* 0x0009401319007988 */ /* 0x000fe80008000008 */
[----:B------:R-:W3:Y:S04]  /*1c900*/  LDL.LU R13, [R1+0x118c] ;  /* 0x00118c00010d7983 */ /* 0x000ee80000300800 */
[----:B------:R0:W-:Y:S04]  /*1c910*/  STS.U8 [R25+UR8+0x900], R20 ;  /* 0x0009001419007988 */ /* 0x0001e80008000008 */
[----:B------:R-:W3:Y:S04]  /*1c920*/  LDL.LU R14, [R1+0x1188] ;  /* 0x00118800010e7983 */ /* 0x000ee80000300800 */
[----:B--2---:R1:W-:Y:S04]  /*1c930*/  STS.U8 [R25+UR8+0x9c0], R21 ;  /* 0x0009c01519007988 */ /* 0x0043e80008000008 */
[----:B0-----:R-:W2:Y:S04]  /*1c940*/  LDL.LU R20, [R1+0x1114] ;  /* 0x0011140001147983 */ /* 0x001ea80000300800 */
[----:B------:R-:W2:Y:S04]  /*1c950*/  LDL.LU R18, [R1+0x1110] ;  /* 0x0011100001127983 */ /* 0x000ea80000300800 */
[----:B------:R-:W2:Y:S04]  /*1c960*/  LDL.LU R19, [R1+0x110c] ;  /* 0x00110c0001137983 */ /* 0x000ea80000300800 */
[----:B------:R0:W-:Y:S04]  /*1c970*/  STS.U8 [R25+UR8+0x980], R22 ;  /* 0x0009801619007988 */ /* 0x0001e80008000008 */
[----:B-1----:R-:W2:Y:S04]  /*1c980*/  LDL.LU R21, [R1+0x1108] ;  /* 0x0011080001157983 */ /* 0x002ea80000300800 */
[----:B------:R1:W-:Y:S04]  /*1c990*/  STS.U8 [R25+UR8+0x1100], R23 ;  /* 0x0011001719007988 */ /* 0x0003e80008000008 */
[----:B0-----:R-:W2:Y:S04]  /*1c9a0*/  LDL.LU R22, [R1+0x78] ;  /* 0x0000780001167983 */ /* 0x001ea80000300800 */
[----:B------:R0:W-:Y:S04]  /*1c9b0*/  STS.U8 [R25+UR8+0x1140], R24 ;  /* 0x0011401819007988 */ /* 0x0001e80008000008 */
[----:B-1----:R-:W2:Y:S04]  /*1c9c0*/  LDL.LU R23, [R1+0x74] ;  /* 0x0000740001177983 */ /* 0x002ea80000300800 */
[----:B------:R1:W-:Y:S04]  /*1c9d0*/  STS.U8 [R25+UR8+0x1180], R26 ;  /* 0x0011801a19007988 */ /* 0x0003e80008000008 */
[----:B0-----:R-:W2:Y:S04]  /*1c9e0*/  LDL.LU R24, [R1+0x70] ;  /* 0x0000700001187983 */ /* 0x001ea80000300800 */
[----:B-1----:R-:W2:Y:S04]  /*1c9f0*/  LDL.LU R26, [R1+0x6c] ;  /* 0x00006c00011a7983 */ /* 0x002ea80000300800 */
[----:B----4-:R0:W-:Y:S04]  /*1ca00*/  STS.U8 [R25+UR8+0x11c0], R27 ;  /* 0x0011c01b19007988 */ /* 0x0101e80008000008 */
[----:B------:R1:W-:Y:S04]  /*1ca10*/  STS.U8 [R25+UR8+0x1940], R28 ;  /* 0x0019401c19007988 */ /* 0x0003e80008000008 */
[----:B---3--:R3:W-:Y:S04]  /*1ca20*/  STS.U8 [R25+UR8+0x1900], R29 ;  /* 0x0019001d19007988 */ /* 0x0087e80008000008 */
[----:B0-----:R-:W4:Y:S04]  /*1ca30*/  LDL.LU R27, [R1+0x10] ;  /* 0x00001000011b7983 */ /* 0x001f280000300800 */
[----:B-1----:R-:W4:Y:S04]  /*1ca40*/  LDL.LU R28, [R1+0xc] ;  /* 0x00000c00011c7983 */ /* 0x002f280000300800 */
[----:B---3--:R-:W3:Y:S01]  /*1ca50*/  LDL.LU R29, [R1+0x8] ;  /* 0x00000800011d7983 */ /* 0x008ee20000300800 */
[----:B------:R-:W0:Y:S03]  /*1ca60*/  S2R R15, SR_TID.X ;  /* 0x00000000000f7919 */ /* 0x000e260000002100 */
[----:B------:R-:W3:Y:S04]  /*1ca70*/  LDL.LU R4, [R1+0x4] ;  /* 0x0000040001047983 */ /* 0x000ee80000300800 */
[----:B------:R-:W3:Y:S04]  /*1ca80*/  LDL.LU R3, [R1+0x1184] ;  /* 0x0011840001037983 */ /* 0x000ee80000300800 */
[----:B------:R-:W3:Y:S04]  /*1ca90*/  LDL.LU R6, [R1+0x1180] ;  /* 0x0011800001067983 */ /* 0x000ee80000300800 */
[----:B------:R-:W3:Y:S04]  /*1caa0*/  LDL.LU R7, [R1+0x117c] ;  /* 0x00117c0001077983 */ /* 0x000ee80000300800 */
[----:B------:R-:W3:Y:S04]  /*1cab0*/  LDL.LU R8, [R1+0x1178] ;  /* 0x0011780001087983 */ /* 0x000ee80000300800 */
[----:B------:R-:W3:Y:S04]  /*1cac0*/  LDL.LU R9, [R1+0x1104] ;  /* 0x0011040001097983 */ /* 0x000ee80000300800 */
[----:B------:R-:W3:Y:S01]  /*1cad0*/  LDL.LU R10, [R1+0x1100] ;  /* 0x00110000010a7983 */ /* 0x000ee20000300800 */
[----:B0-----:R-:W-:-:S03]  /*1cae0*/  LOP3.LUT R2, R15, 0x3f, RZ, 0xc0, !PT ;  /* 0x0000003f0f027812 */ /* 0x001fc600078ec0ff */
[----:B------:R-:W3:Y:S01]  /*1caf0*/  LDL.LU R11, [R1+0x10fc] ;  /* 0x0010fc00010b7983 */ /* 0x000ee20000300800 */
[----:B------:R-:W-:-:S03]  /*1cb00*/  LOP3.LUT R5, R2, 0x10, RZ, 0x3c, !PT ;  /* 0x0000001002057812 */ /* 0x000fc600078e3cff */
[----:B------:R-:W3:Y:S04]  /*1cb10*/  LDL.LU R15, [R1+0x10f8] ;  /* 0x0010f800010f7983 */ /* 0x000ee80000300800 */
[----:B------:R0:W-:Y:S04]  /*1cb20*/  STS.U8 [R25+UR8+0x19c0], R0 ;  /* 0x0019c00019007988 */ /* 0x0001e80008000008 */
[----:B------:R1:W-:Y:S04]  /*1cb30*/  STS.U8 [R25+UR8+0x1980], R16 ;  /* 0x0019801019007988 */ /* 0x0003e80008000008 */
[----:B0-----:R-:W3:Y:S04]  /*1cb40*/  LDL.LU R0, [R1+0x41c4] ;  /* 0x0041c40001007983 */ /* 0x001ee80000300800 */
[----:B------:R0:W-:Y:S04]  /*1cb50*/  STS.U8 [R5+UR8+0x200], R17 ;  /* 0x0002001105007988 */ /* 0x0001e80008000008 */
[----:B-1----:R-:W3:Y:S04]  /*1cb60*/  LDL.LU R25, [R1+0x41c0] ;  /* 0x0041c00001197983 */ /* 0x002ee80000300800 */
[----:B------:R-:W3:Y:S04]  /*1cb70*/  LDL.LU R16, [R1+0x41bc] ;  /* 0x0041bc0001107983 */ /* 0x000ee80000300800 */
[----:B0-----:R-:W3:Y:S04]  /*1cb80*/  LDL.LU R17, [R1+0x41b8] ;  /* 0x0041b80001117983 */ /* 0x001ee80000300800 */
[----:B------:R0:W-:Y:S04]  /*1cb90*/  STS.U8 [R5+UR8+0x240], R12 ;  /* 0x0002400c05007988 */ /* 0x0001e80008000008 */
[----:B------:R1:W-:Y:S04]  /*1cba0*/  STS.U8 [R5+UR8+0x280], R13 ;  /* 0x0002800d05007988 */ /* 0x0003e80008000008 */
[----:B------:R2:W-:Y:S04]  /*1cbb0*/  STS.U8 [R5+UR8+0x2c0], R14 ;  /* 0x0002c00e05007988 */ /* 0x0005e80008000008 */
[----:B0-----:R-:W3:Y:S04]  /*1cbc0*/  LDL.LU R12, [R1+0x68] ;  /* 0x00006800010c7983 */ /* 0x001ee80000300800 */
[----:B-1----:R-:W3:Y:S04]  /*1cbd0*/  LDL.LU R13, [R1+0x64] ;  /* 0x00006400010d7983 */ /* 0x002ee80000300800 */
[----:B--2---:R0:W-:Y:S04]  /*1cbe0*/  STS.U8 [R5+UR8+0xa40], R20 ;  /* 0x000a401405007988 */ /* 0x0041e80008000008 */
[----:B------:R-:W2:Y:S04]  /*1cbf0*/  LDL.LU R14, [R1+0x60] ;  /* 0x00006000010e7983 */ /* 0x000ea80000300800 */
[----:B------:R1:W-:Y:S04]  /*1cc00*/  STS.U8 [R5+UR8+0xa00], R18 ;  /* 0x000a001205007988 */ /* 0x0003e80008000008 */
[----:B0-----:R-:W2:Y:S04]  /*1cc10*/  LDL.LU R20, [R1+0x5c] ;  /* 0x00005c0001147983 */ /* 0x001ea80000300800 */
        /* <DEDUP_REMOVED lines=19> */
[----:B------:R-:W-:-:S03]  /*1cd50*/  LOP3.LUT R2, R2, 0x18, RZ, 0x3c, !PT ;  /* 0x0000001802027812 */ /* 0x000fc600078e3cff */
[----:B------:R0:W-:Y:S04]  /*1cd60*/  STS.U8 [R5+UR8+0x1a80], R4 ;  /* 0x001a800405007988 */ /* 0x0001e80008000008 */
[----:B------:R-:W-:Y:S04]  /*1cd70*/  STS.U8 [R2+UR8+0x300], R3 ;  /* 0x0003000302007988 */ /* 0x000fe80008000008 */
[----:B------:R-:W-:Y:S04]  /*1cd80*/  STS.U8 [R2+UR8+0x340], R6 ;  /* 0x0003400602007988 */ /* 0x000fe80008000008 */
[----:B------:R1:W-:Y:S04]  /*1cd90*/  STS.U8 [R2+UR8+0x380], R7 ;  /* 0x0003800702007988 */ /* 0x0003e80008000008 */
[----:B------:R1:W-:Y:S04]  /*1cda0*/  STS.U8 [R2+UR8+0x3c0], R8 ;  /* 0x0003c00802007988 */ /* 0x0003e80008000008 */
[----:B------:R1:W-:Y:S04]  /*1cdb0*/  STS.U8 [R2+UR8+0xb40], R9 ;  /* 0x000b400902007988 */ /* 0x0003e80008000008 */
[----:B0-----:R-:W4:Y:S04]  /*1cdc0*/  LDL.LU R5, [R1+0x1168] ;  /* 0x0011680001057983 */ /* 0x001f280000300800 */
[----:B------:R0:W-:Y:S04]  /*1cdd0*/  STS.U8 [R2+UR8+0xb00], R10 ;  /* 0x000b000a02007988 */ /* 0x0001e80008000008 */
[----:B------:R-:W4:Y:S04]  /*1cde0*/  LDL.LU R4, [R1+0x10f4] ;  /* 0x0010f40001047983 */ /* 0x000f280000300800 */
[----:B------:R-:W-:Y:S04]  /*1cdf0*/  STS.U8 [R2+UR8+0xbc0], R11 ;  /* 0x000bc00b02007988 */ /* 0x000fe80008000008 */
[----:B-1----:R-:W4:Y:S04]  /*1ce00*/  LDL.LU R7, [R1+0x10f0] ;  /* 0x0010f00001077983 */ /* 0x002f280000300800 */
[----:B------:R1:W-:Y:S04]  /*1ce10*/  STS.U8 [R2+UR8+0xb80], R15 ;  /* 0x000b800f02007988 */ /* 0x0003e80008000008 */
[----:B------:R-:W4:Y:S04]  /*1ce20*/  LDL.LU R8, [R1+0x10ec] ;  /* 0x0010ec0001087983 */ /* 0x000f280000300800 */
[----:B------:R-:W4:Y:S04]  /*1ce30*/  LDL.LU R9, [R1+0x10e8] ;  /* 0x0010e80001097983 */ /* 0x000f280000300800 */
[----:B0-----:R-:W4:Y:S04]  /*1ce40*/  LDL.LU R10, [R1+0x58] ;  /* 0x00005800010a7983 */ /* 0x001f280000300800 */
[----:B-1----:R-:W4:Y:S04]  /*1ce50*/  LDL.LU R15, [R1+0x54] ;  /* 0x00005400010f7983 */ /* 0x002f280000300800 */
[----:B------:R-:W4:Y:S04]  /*1ce60*/  LDL.LU R3, [R1+0x50] ;  /* 0x0000500001037983 */ /* 0x000f280000300800 */
[----:B------:R-:W-:Y:S04]  /*1ce70*/  STS.U8 [R2+UR8+0x1300], R12 ;  /* 0x0013000c02007988 */ /* 0x000fe80008000008 */
[----:B------:R-:W-:Y:S04]  /*1ce80*/  STS.U8 [R2+UR8+0x1340], R13 ;  /* 0x0013400d02007988 */ /* 0x000fe80008000008 */
[----:B--2---:R-:W-:Y:S04]  /*1ce90*/  STS.U8 [R2+UR8+0x1380], R14 ;  /* 0x0013800e02007988 */ /* 0x004fe80008000008 */
[----:B------:R0:W-:Y:S04]  /*1cea0*/  STS.U8 [R2+UR8+0x13c0], R20 ;  /* 0x0013c01402007988 */ /* 0x0001e80008000008 */
[----:B0-----:R-:W2:Y:S01]  /*1ceb0*/  LDL.LU R20, [R1+0x4c] ;  /* 0x00004c0001147983 */ /* 0x001ea20000300800 */
[----:B------:R-:W-:-:S03]  /*1cec0*/  LOP3.LUT R6, R25, 0x3f, RZ, 0xc0, !PT ;  /* 0x0000003f19067812 */ /* 0x000fc600078ec0ff */
[----:B---3--:R-:W-:Y:S04]  /*1ced0*/  STS.U8 [R2+UR8+0x1b40], R29 ;  /* 0x001b401d02007988 */ /* 0x008fe80008000008 */
[----:B------:R0:W-:Y:S04]  /*1cee0*/  STL [R1+0x417c], R29 ;  /* 0x00417c1d01007387 */ /* 0x0001e80000100800 */
[----:B----4-:R-:W-:Y:S04]  /*1cef0*/  STS.U8 [R2+UR8+0x1b00], R28 ;  /* 0x001b001c02007988 */ /* 0x010fe80008000008 */
[----:B0-----:R-:W3:Y:S04]  /*1cf00*/  LDL.LU R29, [R1+0x116c] ;  /* 0x00116c00011d7983 */ /* 0x001ee80000300800 */
[----:B------:R0:W-:Y:S04]  /*1cf10*/  STL [R1+0x4180], R28 ;  /* 0x0041801c01007387 */ /* 0x0001e80000100800 */
[----:B------:R-:W-:Y:S04]  /*1cf20*/  STS.U8 [R2+UR8+0x1bc0], R27 ;  /* 0x001bc01b02007988 */ /* 0x000fe80008000008 */
[----:B0-----:R-:W4:Y:S04]  /*1cf30*/  LDL.LU R28, [R1+0x1170] ;  /* 0x00117000011c7983 */ /* 0x001f280000300800 */
[----:B------:R0:W-:Y:S04]  /*1cf40*/  STL [R1+0x4184], R27 ;  /* 0x0041841b01007387 */ /* 0x0001e80000100800 */
[----:B0-----:R-:W2:Y:S04]  /*1cf50*/  LDL.LU R27, [R1+0x1174] ;  /* 0x00117400011b7983 */ /* 0x001ea80000300800 */
[----:B------:R-:W3:Y:S04]  /*1cf60*/  LDL.LU R11, [R1+0x1164] ;  /* 0x00116400010b7983 */ /* 0x000ee80000300800 */
[----:B------:R-:W3:Y:S04]  /*1cf70*/  LDL.LU R12, [R1+0x1160] ;  /* 0x00116000010c7983 */ /* 0x000ee80000300800 */
[----:B------:R-:W3:Y:S04]  /*1cf80*/  LDL.LU R13, [R1+0x115c] ;  /* 0x00115c00010d7983 */ /* 0x000ee80000300800 */
[----:B------:R-:W3:Y:S04]  /*1cf90*/  LDL.LU R14, [R1+0x1158] ;  /* 0x00115800010e7983 */ /* 0x000ee80000300800 */
[----:B------:R-:W3:Y:S04]  /*1cfa0*/  LDL.LU R25, [R1+0x10e4] ;  /* 0x0010e40001197983 */ /* 0x000ee80000300800 */
[----:B------:R0:W-:Y:S02]  /*1cfb0*/  STS.U8 [R2+UR8+0x1b80], R26 ;  /* 0x001b801a02007988 */ /* 0x0001e40008000008 */
[----:B0-----:R-:W-:-:S02]  /*1cfc0*/  LOP3.LUT R2, R6, 0x20, RZ, 0x3c, !PT ;  /* 0x0000002006027812 */ /* 0x001fc400078e3cff */
[----:B------:R-:W-:Y:S04]  /*1cfd0*/  STL [R1+0x4188], R26 ;  /* 0x0041881a01007387 */ /* 0x000fe80000100800 */
[----:B--2---:R-:W-:Y:S04]  /*1cfe0*/  STS.U8 [R2+UR8+0x400], R27 ;  /* 0x0004001b02007988 */ /* 0x004fe80008000008 */
[----:B----4-:R-:W-:Y:S04]  /*1cff0*/  STS.U8 [R2+UR8+0x440], R28 ;  /* 0x0004401c02007988 */ /* 0x010fe80008000008 */
[----:B---3--:R-:W-:Y:S04]  /*1d000*/  STS.U8 [R2+UR8+0x480], R29 ;  /* 0x0004801d02007988 */ /* 0x008fe80008000008 */
[----:B------:R-:W-:Y:S04]  /*1d010*/  STS.U8 [R2+UR8+0x4c0], R5 ;  /* 0x0004c00502007988 */ /* 0x000fe80008000008 */
[----:B------:R-:W-:Y:S04]  /*1d020*/  STS.U8 [R2+UR8+0xc40], R4 ;  /* 0x000c400402007988 */ /* 0x000fe80008000008 */
[----:B------:R0:W-:Y:S04]  /*1d030*/  STS.U8 [R2+UR8+0xc00], R7 ;  /* 0x000c000702007988 */ /* 0x0001e80008000008 */
[----:B------:R1:W-:Y:S04]  /*1d040*/  STS.U8 [R2+UR8+0xcc0], R8 ;  /* 0x000cc00802007988 */ /* 0x0003e80008000008 */
[----:B------:R2:W-:Y:S04]  /*1d050*/  STS.U8 [R2+UR8+0xc80], R9 ;  /* 0x000c800902007988 */ /* 0x0005e80008000008 */
[----:B0-----:R-:W3:Y:S04]  /*1d060*/  LDL.LU R7, [R1+0x10e0] ;  /* 0x0010e00001077983 */ /* 0x001ee80000300800 */
[----:B------:R0:W-:Y:S04]  /*1d070*/  STS.U8 [R2+UR8+0x1400], R10 ;  /* 0x0014000a02007988 */ /* 0x0001e80008000008 */
[----:B-1----:R-:W4:Y:S04]  /*1d080*/  LDL.LU R8, [R1+0x10dc] ;  /* 0x0010dc0001087983 */ /* 0x002f280000300800 */
[----:B------:R1:W-:Y:S04]  /*1d090*/  STS.U8 [R2+UR8+0x1440], R15 ;  /* 0x0014400f02007988 */ /* 0x0003e80008000008 */
[----:B--2---:R-:W2:Y:S04]  /*1d0a0*/  LDL.LU R9, [R1+0x10d8] ;  /* 0x0010d80001097983 */ /* 0x004ea80000300800 */
[----:B0-----:R-:W2:Y:S04]  /*1d0b0*/  LDL.LU R10, [R1+0x48] ;  /* 0x00004800010a7983 */ /* 0x001ea80000300800 */
[----:B------:R-:W-:Y:S04]  /*1d0c0*/  STS.U8 [R2+UR8+0x1480], R3 ;  /* 0x0014800302007988 */ /* 0x000fe80008000008 */
[----:B-1----:R-:W2:Y:S04]  /*1d0d0*/  LDL.LU R15, [R1+0x44] ;  /* 0x00004400010f7983 */ /* 0x002ea80000300800 */
[----:B------:R0:W-:Y:S04]  /*1d0e0*/  STS.U8 [R2+UR8+0x14c0], R20 ;  /* 0x0014c01402007988 */ /* 0x0001e80008000008 */
[----:B0-----:R-:W2:Y:S04]  /*1d0f0*/  LDL.LU R20, [R1+0x40] ;  /* 0x0000400001147983 */ /* 0x001ea80000300800 */
[----:B------:R-:W-:Y:S04]  /*1d100*/  STL [R1+0x418c], R24 ;  /* 0x00418c1801007387 */ /* 0x000fe80000100800 */
[----:B------:R-:W2:Y:S04]  /*1d110*/  LDL.LU R3, [R1+0x3c] ;  /* 0x00003c0001037983 */ /* 0x000ea80000300800 */
[----:B------:R0:W-:Y:S04]  /*1d120*/  STS.U8 [R2+UR8+0x1c40], R24 ;  /* 0x001c401802007988 */ /* 0x0001e80008000008 */
[----:B------:R-:W2:Y:S04]  /*1d130*/  LDL.LU R26, [R1+0x1154] ;  /* 0x00115400011a7983 */ /* 0x000ea80000300800 */
[----:B------:R-:W2:Y:S01]  /*1d140*/  LDL.LU R27, [R1+0x1150] ;  /* 0x00115000011b7983 */ /* 0x000ea20000300800 */
[----:B0-----:R-:W-:-:S03]  /*1d150*/  LOP3.LUT R24, R6, 0x28, RZ, 0x3c, !PT ;  /* 0x0000002806187812 */ /* 0x001fc600078e3cff */
[----:B------:R-:W-:Y:S04]  /*1d160*/  STS.U8 [R2+UR8+0x1c00], R23 ;  /* 0x001c001702007988 */ /* 0x000fe80008000008 */
[----:B------:R-:W2:Y:S04]  /*1d170*/  LDL.LU R28, [R1+0x114c] ;  /* 0x00114c00011c7983 */ /* 0x000ea80000300800 */
[----:B------:R-:W-:Y:S04]  /*1d180*/  STS.U8 [R2+UR8+0x1cc0], R22 ;  /* 0x001cc01602007988 */ /* 0x000fe80008000008 */
[----:B------:R-:W2:Y:S04]  /*1d190*/  LDL.LU R29, [R1+0x1148] ;  /* 0x00114800011d7983 */ /* 0x000ea80000300800 */
[----:B------:R-:W-:Y:S04]  /*1d1a0*/  STS.U8 [R2+UR8+0x1c80], R21 ;  /* 0x001c801502007988 */ /* 0x000fe80008000008 */
[----:B------:R-:W2:Y:S04]  /*1d1b0*/  LDL.LU R5, [R1+0x10d4] ;  /* 0x0010d40001057983 */ /* 0x000ea80000300800 */
[----:B------:R0:W-:Y:S04]  /*1d1c0*/  STS.U8 [R24+UR8+0x500], R11 ;  /* 0x0005000b18007988 */ /* 0x0001e80008000008 */
        /* <DEDUP_REMOVED lines=9> */
[----:B0-----:R-:W2:Y:S04]  /*1d260*/  LDL.LU R25, [R1] ;  /* 0x0000000001197983 */ /* 0x001ea80000300800 */
[----:B------:R-:W2:Y:S04]  /*1d270*/  LDL.LU R6, [R1+0x1144] ;  /* 0x0011440001067983 */ /* 0x000ea80000300800 */
[----:B---3--:R0:W-:Y:S04]  /*1d280*/  STS.U8 [R24+UR8+0xd00], R7 ;  /* 0x000d000718007988 */ /* 0x0081e80008000008 */
[----:B----4-:R1:W-:Y:S04]  /*1d290*/  STS.U8 [R24+UR8+0xdc0], R8 ;  /* 0x000dc00818007988 */ /* 0x0103e80008000008 */
[----:B0-----:R-:W3:Y:S04]  /*1d2a0*/  LDL.LU R7, [R1+0x1140] ;  /* 0x0011400001077983 */ /* 0x001ee80000300800 */
[----:B--2---:R0:W-:Y:S04]  /*1d2b0*/  STS.U8 [R24+UR8+0xd80], R9 ;  /* 0x000d800918007988 */ /* 0x0041e80008000008 */
[----:B------:R2:W-:Y:S04]  /*1d2c0*/  STS.U8 [R24+UR8+0x1500], R10 ;  /* 0x0015000a18007988 */ /* 0x0005e80008000008 */
[----:B------:R-:W4:Y:S04]  /*1d2d0*/  LDL.LU R2, [R1+0x113c] ;  /* 0x00113c0001027983 */ /* 0x000f280000300800 */
[----:B------:R2:W-:Y:S04]  /*1d2e0*/  STS.U8 [R24+UR8+0x1540], R15 ;  /* 0x0015400f18007988 */ /* 0x0005e80008000008 */
[----:B-1----:R-:W3:Y:S04]  /*1d2f0*/  LDL.LU R8, [R1+0x1138] ;  /* 0x0011380001087983 */ /* 0x002ee80000300800 */
[----:B0-----:R-:W3:Y:S04]  /*1d300*/  LDL.LU R9, [R1+0x10c4] ;  /* 0x0010c40001097983 */ /* 0x001ee80000300800 */
[----:B--2---:R-:W2:Y:S04]  /*1d310*/  LDL.LU R10, [R1+0x10c0] ;  /* 0x0010c000010a7983 */ /* 0x004ea80000300800 */
[----:B------:R-:W-:Y:S04]  /*1d320*/  STS.U8 [R24+UR8+0x1580], R20 ;  /* 0x0015801418007988 */ /* 0x000fe80008000008 */
[----:B------:R-:W2:Y:S04]  /*1d330*/  LDL.LU R15, [R1+0x10bc] ;  /* 0x0010bc00010f7983 */ /* 0x000ea80000300800 */
[----:B------:R0:W-:Y:S04]  /*1d340*/  STS.U8 [R24+UR8+0x15c0], R3 ;  /* 0x0015c00318007988 */ /* 0x0001e80008000008 */
[----:B------:R-:W-:Y:S04]  /*1d350*/  STS.U8 [R24+UR8+0x1d40], R19 ;  /* 0x001d401318007988 */ /* 0x000fe80008000008 */
[----:B------:R-:W-:Y:S01]  /*1d360*/  STS.U8 [R24+UR8+0x1d00], R18 ;  /* 0x001d001218007988 */ /* 0x000fe20008000008 */
[----:B0-----:R-:W-:-:S03]  /*1d370*/  LOP3.LUT R3, R0, 0x30, RZ, 0x3c, !PT ;  /* 0x0000003000037812 */ /* 0x001fc600078e3cff */
[----:B------:R-:W-:Y:S04]  /*1d380*/  STS.U8 [R24+UR8+0x1dc0], R17 ;  /* 0x001dc01118007988 */ /* 0x000fe80008000008 */
[----:B------:R-:W2:Y:S04]  /*1d390*/  LDL.LU R20, [R1+0xac] ;  /* 0x0000ac0001147983 */ /* 0x000ea80000300800 */
[----:B------:R0:W-:Y:S04]  /*1d3a0*/  STS.U8 [R24+UR8+0x1d80], R16 ;  /* 0x001d801018007988 */ /* 0x0001e80008000008 */
[----:B------:R1:W-:Y:S04]  /*1d3b0*/  STS.U8 [R3+UR8+0x600], R26 ;  /* 0x0006001a03007988 */ /* 0x0003e80008000008 */
[----:B------:R1:W-:Y:S04]  /*1d3c0*/  STS.U8 [R3+UR8+0x640], R27 ;  /* 0x0006401b03007988 */ /* 0x0003e80008000008 */
[----:B0-----:R-:W2:Y:S04]  /*1d3d0*/  LDL.LU R24, [R1+0x418c] ;  /* 0x00418c0001187983 */ /* 0x001ea80000300800 */
[----:B-1----:R-:W2:Y:S04]  /*1d3e0*/  LDL.LU R26, [R1+0x4188] ;  /* 0x00418800011a7983 */ /* 0x002ea80000300800 */
        /* <DEDUP_REMOVED lines=18> */
[----:B------:R-:W2:Y:S01]  /*1d510*/  LDL.LU R25, [R1+0x4160] ;  /* 0x0041600001197983 */ /* 0x000ea20000300800 */
[----:B------:R-:W-:-:S03]  /*1d520*/  LOP3.LUT R0, R0, 0x38, RZ, 0x3c, !PT ;  /* 0x0000003800007812 */ /* 0x000fc600078e3cff */
[----:B--2---:R-:W-:Y:S04]  /*1d530*/  STS.U8 [R3+UR8+0x16c0], R25 ;  /* 0x0016c01903007988 */ /* 0x004fe80008000008 */
[----:B------:R-:W-:Y:S04]  /*1d540*/  STS.U8 [R3+UR8+0x1e40], R14 ;  /* 0x001e400e03007988 */ /* 0x000fe80008000008 */
[----:B------:R-:W-:Y:S04]  /*1d550*/  STS.U8 [R3+UR8+0x1e00], R13 ;  /* 0x001e000d03007988 */ /* 0x000fe80008000008 */
[----:B------:R-:W-:Y:S04]  /*1d560*/  STS.U8 [R3+UR8+0x1ec0], R12 ;  /* 0x001ec00c03007988 */ /* 0x000fe80008000008 */
[----:B------:R0:W-:Y:S04]  /*1d570*/  STS.U8 [R3+UR8+0x1e80], R11 ;  /* 0x001e800b03007988 */ /* 0x0001e80008000008 */
[----:B------:R1:W-:Y:S04]  /*1d580*/  STS.U8 [R0+UR8+0x700], R6 ;  /* 0x0007000600007988 */ /* 0x0003e80008000008 */
[----:B---3--:R2:W-:Y:S04]  /*1d590*/  STS.U8 [R0+UR8+0x740], R7 ;  /* 0x0007400700007988 */ /* 0x0085e80008000008 */
[----:B0-----:R-:W3:Y:S04]  /*1d5a0*/  LDL.LU R3, [R1+0x415c] ;  /* 0x00415c0001037983 */ /* 0x001ee80000300800 */
[----:B-1----:R-:W3:Y:S04]  /*1d5b0*/  LDL.LU R6, [R1+0x4158] ;  /* 0x0041580001067983 */ /* 0x002ee80000300800 */
[----:B--2---:R-:W2:Y:S04]  /*1d5c0*/  LDL.LU R7, [R1+0x4154] ;  /* 0x0041540001077983 */ /* 0x004ea80000300800 */
[----:B----4-:R0:W-:Y:S04]  /*1d5d0*/  STS.U8 [R0+UR8+0x780], R2 ;  /* 0x0007800200007988 */ /* 0x0101e80008000008 */
[----:B------:R1:W-:Y:S04]  /*1d5e0*/  STS.U8 [R0+UR8+0x7c0], R8 ;  /* 0x0007c00800007988 */ /* 0x0003e80008000008 */
[----:B------:R4:W-:Y:S04]  /*1d5f0*/  STS.U8 [R0+UR8+0xf40], R9 ;  /* 0x000f400900007988 */ /* 0x0009e80008000008 */
[----:B0-----:R-:W2:Y:S04]  /*1d600*/  LDL R2, [R1+0x1ad8] ;  /* 0x001ad80001027983 */ /* 0x001ea80000100800 */
[----:B-1----:R-:W2:Y:S04]  /*1d610*/  LDL.LU R8, [R1+0x4150] ;  /* 0x0041500001087983 */ /* 0x002ea80000300800 */
[----:B----4-:R-:W4:Y:S04]  /*1d620*/  LDL.LU R9, [R1+0x414c] ;  /* 0x00414c0001097983 */ /* 0x010f280000300800 */
[----:B------:R0:W-:Y:S04]  /*1d630*/  STS.U8 [R0+UR8+0xf00], R10 ;  /* 0x000f000a00007988 */ /* 0x0001e80008000008 */
[----:B------:R1:W-:Y:S04]  /*1d640*/  STS.U8 [R0+UR8+0xfc0], R15 ;  /* 0x000fc00f00007988 */ /* 0x0003e80008000008 */
[----:B------:R1:W-:Y:S04]  /*1d650*/  STS.U8 [R0+UR8+0xf80], R20 ;  /* 0x000f801400007988 */ /* 0x0003e80008000008 */
[----:B0-----:R-:W2:Y:S04]  /*1d660*/  LDL.LU R10, [R1+0x4148] ;  /* 0x00414800010a7983 */ /* 0x001ea80000300800 */
[----:B-1----:R-:W2:Y:S04]  /*1d670*/  LDL.LU R15, [R1+0x4144] ;  /* 0x00414400010f7983 */ /* 0x002ea80000300800 */
[----:B------:R-:W2:Y:S04]  /*1d680*/  LDL.LU R20, [R1+0x4140] ;  /* 0x0041400001147983 */ /* 0x000ea80000300800 */
[----:B--2---:R-:W-:Y:S04]  /*1d690*/  STS.U8 [R0+UR8+0x1700], R20 ;  /* 0x0017001400007988 */ /* 0x004fe80008000008 */
[----:B------:R-:W-:Y:S04]  /*1d6a0*/  STS.U8 [R0+UR8+0x1740], R15 ;  /* 0x0017400f00007988 */ /* 0x000fe80008000008 */
[----:B------:R-:W-:Y:S04]  /*1d6b0*/  STS.U8 [R0+UR8+0x1780], R10 ;  /* 0x0017800a00007988 */ /* 0x000fe80008000008 */
[----:B----4-:R-:W-:Y:S04]  /*1d6c0*/  STS.U8 [R0+UR8+0x17c0], R9 ;  /* 0x0017c00900007988 */ /* 0x010fe80008000008 */
[----:B------:R-:W-:Y:S04]  /*1d6d0*/  STS.U8 [R0+UR8+0x1f40], R8 ;  /* 0x001f400800007988 */ /* 0x000fe80008000008 */
[----:B------:R-:W-:Y:S04]  /*1d6e0*/  STS.U8 [R0+UR8+0x1f00], R7 ;  /* 0x001f000700007988 */ /* 0x000fe80008000008 */
[----:B---3--:R-:W-:Y:S04]  /*1d6f0*/  STS.U8 [R0+UR8+0x1fc0], R6 ;  /* 0x001fc00600007988 */ /* 0x008fe80008000008 */
[----:B------:R0:W-:Y:S04]  /*1d700*/  STS.U8 [R0+UR8+0x1f80], R3 ;  /* 0x001f800300007988 */ /* 0x0001e80008000008 */
[----:B0-----:R-:W2:Y:S04]  /*1d710*/  LDL.LU R0, [R1+0x413c] ;  /* 0x00413c0001007983 */ /* 0x001ea80000300800 */
[----:B------:R-:W3:Y:S01]  /*1d720*/  LDL R3, [R1+0x1ac8] ;  /* 0x001ac80001037983 */ /* 0x000ee20000100800 */
[----:B------:R-:W-:Y:S01]  /*1d730*/  PRMT R5, RZ, 0x7610, R5 ;  /* 0x00007610ff057816 */ /* 0x000fe20000000005 */
[----:B------:R-:W-:Y:S06]  /*1d740*/  BAR.SYNC.DEFER_BLOCKING 0x0 ;  /* 0x0000000000007b1d */ /* 0x000fec0000010000 */
[----:B---3--:R-:W3:Y:S04]  /*1d750*/  @!P0 LDG.E.U8 R5, desc[UR44][R2.64] ;  /* 0x0000002c02058981 */ /* 0x008ee8000c1e1100 */
[----:B---3--:R0:W-:Y:S04]  /*1d760*/  STL [R1+0x11a8], R5 ;  /* 0x0011a80501007387 */ /* 0x0081e80000100800 */
[----:B0-----:R-:W3:Y:S04]  /*1d770*/  LDL.LU R5, [R1+0x4138] ;  /* 0x0041380001057983 */ /* 0x001ee80000300800 */
[----:B------:R-:W4:Y:S04]  /*1d780*/  LDL R2, [R1+0x1ad4] ;  /* 0x001ad40001027983 */ /* 0x000f280000100800 */
[----:B------:R-:W4:Y:S01]  /*1d790*/  LDL R3, [R1+0x1af0] ;  /* 0x001af00001037983 */ /* 0x000f220000100800 */
[----:B--2---:R-:W-:-:S02]  /*1d7a0*/  PRMT R0, RZ, 0x7610, R0 ;  /* 0x00007610ff007816 */ /* 0x004fc40000000000 */
[----:B----4-:R-:W-:-:S04]  /*1d7b0*/  @!P0 LOP3.LUT R3, R3, R2, RZ, 0x3c, !PT ;  /* 0x0000000203038212 */ /* 0x010fc800078e3cff */
[----:B------:R-:W-:-:S04]  /*1d7c0*/  @!P0 LOP3.LUT R2, R3, R2, RZ, 0x3c, !PT ;  /* 0x0000000203028212 */ /* 0x000fc800078e3cff */
[----:B------:R-:W-:-:S05]  /*1d7d0*/  @!P0 LOP3.LUT R3, R3, R2, RZ, 0x3c, !PT ;  /* 0x0000000203038212 */ /* 0x000fca00078e3cff */
[----:B------:R-:W2:Y:S04]  /*1d7e0*/  @!P0 LDG.E.U8 R0, desc[UR44][R2.64] ;  /* 0x0000002c02008981 */ /* 0x000ea8000c1e1100 */
[----:B--2---:R0:W-:Y:S04]  /*1d7f0*/  STL [R1+0x11b0], R0 ;  /* 0x0011b00001007387 */ /* 0x0041e80000100800 */
[----:B0-----:R-:W2:Y:S04]  /*1d800*/  LDL.LU R0, [R1+0x4134] ;  /* 0x0041340001007983 */ /* 0x001ea80000300800 */
[----:B------:R-:W4:Y:S04]  /*1d810*/  LDL R2, [R1+0x1314] ;  /* 0x0013140001027983 */ /* 0x000f280000100800 */
[----:B------:R-:W4:Y:S01]  /*1d820*/  LDL R3, [R1+0x1710] ;  /* 0x0017100001037983 */ /* 0x000f220000100800 */
[----:B------:R-:W-:-:S02]  /*1d830*/  PRMT R4, RZ, 0x7610, R4 ;  /* 0x00007610ff047816 */ /* 0x000fc40000000004 */
[----:B----4-:R-:W-:-:S04]  /*1d840*/  @!P0 LOP3.LUT R3, R3, R2, RZ, 0x3c, !PT ;  /* 0x0000000203038212 */ /* 0x010fc800078e3cff */
[----:B------:R-:W-:-:S04]  /*1d850*/  @!P0 LOP3.LUT R2, R3, R2, RZ, 0x3c, !PT ;  /* 0x0000000203028212 */ /* 0x000fc800078e3cff */
[----:B------:R-:W-:-:S05]  /*1d860*/  @!P0 LOP3.LUT R3, R3, R2, RZ, 0x3c, !PT ;  /* 0x0000000203038212 */ /* 0x000fca00078e3cff */
[----:B------:R-:W4:Y:S04]  /*1d870*/  @!P0 LDG.E.U8 R4, desc[UR44][R2.64] ;  /* 0x0000002c02048981 */ /* 0x000f28000c1e1100 */
[----:B----4-:R0:W-:Y:S04]  /*1d880*/  STL [R1+0x11ac], R4 ;  /* 0x0011ac0401007387 */ /* 0x0101e80000100800 */
[----:B0-----:R-:W4:Y:S04]  /*1d890*/  LDL.LU R4, [R1+0x4130] ;  /* 0x0041300001047983 */ /* 0x001f280000300800 */
[----:B------:R-:W3:Y:S04]  /*1d8a0*/  LDL R2, [R1+0x170c] ;  /* 0x00170c0001027983 */ /* 0x000ee80000100800 */
[----:B------:R-:W3:Y:S01]  /*1d8b0*/  LDL R3, [R1+0x19fc] ;  /* 0x0019fc0001037983 */ /* 0x000ee20000100800 */
[----:B--2---:R-:W-:-:S02]  /*1d8c0*/  PRMT R0, RZ, 0x7610, R0 ;  /* 0x00007610ff007816 */ /* 0x004fc40000000000 */
[----:B---3--:R-:W-:-:S04]  /*1d8d0*/  @!P0 LOP3.LUT R3, R3, R2, RZ, 0x3c, !PT ;  /* 0x0000000203038212 */ /* 0x008fc800078e3cff */
[----:B------:R-:W-:-:S04]  /*1d8e0*/  @!P0 LOP3.LUT R2, R3, R2, RZ, 0x3c, !PT ;  /* 0x0000000203028212 */ /* 0x000fc800078e3cff */
[----:B------:R-:W-:-:S05]  /*1d8f0*/  @!P0 LOP3.LUT R3, R3, R2, RZ, 0x3c, !PT ;  /* 0x0000000203038212 */ /* 0x000fca00078e3cff */
[----:B------:R-:W2:Y:S04]  /*1d900*/  @!P0 LDG.E.U8 R0, desc[UR44][R2.64] ;  /* 0x0000002c02008981 */ /* 0x000ea8000c1e1100 */
[----:B--2---:R0:W-:Y:S04]  /*1d910*/  STL [R1+0x11a4], R0 ;  /* 0x0011a40001007387 */ /* 0x0041e80000100800 */
[----:B0-----:R-:W2:Y:S04]  /*1d920*/  LDL.LU R0, [R1+0x412c] ;  /* 0x00412c0001007983 */ /* 0x001ea80000300800 */
[----:B------:R-:W3:Y:S04]  /*1d930*/  LDL R2, [R1+0x1708] ;  /* 0x0017080001027983 */ /* 0x000ee80000100800 */
[----:B------:R-:W3:Y:S01]  /*1d940*/  LDL R3, [R1+0x19f8] ;  /* 0x0019f80001037983 */ /* 0x000ee20000100800 */
[----:B----4-:R-:W-:-:S02]  /*1d950*/  PRMT R4, RZ, 0x7610, R4 ;  /* 0x00007610ff047816 */ /* 0x010fc40000000004 */
[----:B---3--:R-:W-:-:S04]  /*1d960*/  @!P0 LOP3.LUT R3, R3, R2, RZ, 0x3c, !PT ;  /* 0x0000000203038212 */ /* 0x008fc800078e3cff */
[----:B------:R-:W-:-:S04]  /*1d970*/  @!P0 LOP3.LUT R2, R3, R2, RZ, 0x3c, !PT ;  /* 0x0000000203028212 */ /* 0x000fc800078e3cff */
[----:B------:R-:W-:-:S05]  /*1d980*/  @!P0 LOP3.LUT R3, R3, R2, RZ, 0x3c, !PT ;  /* 0x0000000203038212 */ /* 0x000fca00078e3cff */
[----:B------:R-:W3:Y:S04]  /*1d990*/  @!P0 LDG.E.U8 R4, desc[UR44][R2.64] ;  /* 0x0000002c02048981 */ /* 0x000ee8000c1e1100 */
        /* <DEDUP_REMOVED lines=13> */
[----:B---3--:R-:W-:-:S02]  /*1da70*/  PRMT R4, RZ, 0x7610, R4 ;  /* 0x00007610ff047816 */ /* 0x008fc40000000004 */
[----:B----4-:R-:W-:-:S04]  /*1da80*/  @!P0 LOP3.LUT R3, R3, R2, RZ, 0x3c, !PT ;  /* 0x0000000203038212 */ /* 0x010fc800078e3cff */
        /* <DEDUP_REMOVED lines=858> */
[----:B--2---:R0:W-:Y:S04]  /*21030*/  STL [R1], R0 ;  /* 0x0000000001007387 */ /* 0x0041e80000100800 */
[----:B0-----:R-:W2:Y:S04]  /*21040*/  LDL.LU R0, [R1+0x3fa4] ;  /* 0x003fa40001007983 */ /* 0x001ea80000300800 */
[----:B------:R-:W3:Y:S04]  /*21050*/  LDL R2, [R1+0x1714] ;  /* 0x0017140001027983 */ /* 0x000ee80000100800 */
[----:B------:R-:W3:Y:S01]  /*21060*/  LDL R3, [R1+0x1a34] ;  /* 0x001a340001037983 */ /* 0x000ee20000100800 */
[----:B------:R-:W-:-:S02]  /*21070*/  PRMT R29, RZ, 0x7610, R29 ;  /* 0x00007610ff1d7816 */ /* 0x000fc4000000001d */
[----:B---3--:R-:W-:-:S04]  /*21080*/  @!P0 LOP3.LUT R3, R3, R2, RZ, 0x3c, !PT ;  /* 0x0000000203038212 */ /* 0x008fc800078e3cff */
[----:B------:R-:W-:-:S04]  /*21090*/  @!P0 LOP3.LUT R2, R3, R2, RZ, 0x3c, !PT ;  /* 0x0000000203028212 */ /* 0x000fc800078e3cff */
[----:B------:R-:W-:-:S05]  /*210a0*/  @!P0 LOP3.LUT R3, R3, R2, RZ, 0x3c, !PT ;  /* 0x0000000203038212 */ /* 0x000fca00078e3cff */
[----:B------:R-:W3:Y:S04]  /*210b0*/  @!P0 LDG.E.U8 R29, desc[UR44][R2.64] ;  /* 0x0000002c021d8981 */ /* 0x000ee8000c1e1100 */
[----:B------:R-:W2:Y:S04]  /*210c0*/  LDL R2, [R1+0x1a00] ;  /* 0x001a000001027983 */ /* 0x000ea80000100800 */
[----:B------:R-:W2:Y:S01]  /*210d0*/  LDL R3, [R1+0x1a3c] ;  /* 0x001a3c0001037983 */ /* 0x000ea20000100800 */
[----:B------:R-:W-:-:S03]  /*210e0*/  PRMT R28, RZ, 0x7610, R28 ;  /* 0x00007610ff1c7816 */ /* 0x000fc6000000001c */
[----:B---3--:R0:W-:Y:S04]  /*210f0*/  STL [R1+0x3f68], R29 ;  /* 0x003f681d01007387 */ /* 0x0081e80000100800 */
[----:B0-----:R-:W3:Y:S01]  /*21100*/  LDL R29, [R1+0x1a44] ;  /* 0x001a4400011d7983 */ /* 0x001ee20000100800 */
[----:B--2---:R-:W-:-:S04]  /*21110*/  @!P0 LOP3.LUT R3, R3, R2, RZ, 0x3c, !PT ;  /* 0x0000000203038212 */ /* 0x004fc800078e3cff */
[----:B------:R-:W-:-:S04]  /*21120*/  @!P0 LOP3.LUT R2, R3, R2, RZ, 0x3c, !PT ;  /* 0x0000000203028212 */ /* 0x000fc800078e3cff */
[----:B------:R-:W-:-:S05]  /*21130*/  @!P0 LOP3.LUT R3, R3, R2, RZ, 0x3c, !PT ;  /* 0x0000000203038212 */ /* 0x000fca00078e3cff */
[----:B------:R3:W2:Y:S04]  /*21140*/  @!P0 LDG.E.U8 R28, desc[UR44][R2.64] ;  /* 0x0000002c021c8981 */ /* 0x0006a8000c1e1100 */
[----:B------:R-:W4:Y:S01]  /*21150*/  LDL R3, [R1+0x1a08] ;  /* 0x001a080001037983 */ /* 0x000f220000100800 */
[----:B------:R-:W-:Y:S01]  /*21160*/  PRMT R27, RZ, 0x7610, R27 ;  /* 0x00007610ff1b7816 */ /* 0x000fe2000000001b */
[----:B---3--:R-:W-:Y:S02]  /*21170*/  @!P0 IMAD.MOV.U32 R2, RZ, RZ, R29 ;  /* 0x000000ffff028224 */ /* 0x008fe400078e001d */
[----:B--2---:R0:W-:Y:S01]  /*21180*/  STL [R1+0x3f20], R28 ;  /* 0x003f201c01007387 */ /* 0x0041e20000100800 */
[----:B------:R-:W-:-:S03]  /*21190*/  PRMT R26, RZ, 0x7610, R26 ;  /* 0x00007610ff1a7816 */ /* 0x000fc6000000001a */
[----:B------:R-:W2:Y:S04]  /*211a0*/  LDL R29, [R1+0x1a28] ;  /* 0x001a2800011d7983 */ /* 0x000ea80000100800 */
[----:B----4-:R1:W3:Y:S04]  /*211b0*/  @!P0 LDG.E.U8 R27, desc[UR44][R2.64] ;  /* 0x0000002c021b8981 */ /* 0x0102e8000c1e1100 */
[----:B0-----:R-:W4:Y:S04]  /*211c0*/  LDL R28, [R1+0x1a64] ;  /* 0x001a6400011c7983 */ /* 0x001f280000100800 */
[----:B------:R-:W1:Y:S04]  /*211d0*/  LDL R2, [R1+0x1a10] ;  /* 0x001a100001027983 */ /* 0x000e680000100800 */
[----:B------:R-:W1:Y:S02]  /*211e0*/  LDL R3, [R1+0x1a4c] ;  /* 0x001a4c0001037983 */ /* 0x000e640000100800 */
[----:B-1----:R-:W-:-:S04]  /*211f0*/  @!P0 LOP3.LUT R3, R3, R2, RZ, 0x3c, !PT ;  /* 0x0000000203038212 */ /* 0x002fc800078e3cff */
[----:B------:R-:W-:-:S04]  /*21200*/  @!P0 LOP3.LUT R2, R3, R2, RZ, 0x3c, !PT ;  /* 0x0000000203028212 */ /* 0x000fc800078e3cff */
[----:B------:R-:W-:-:S05]  /*21210*/  @!P0 LOP3.LUT R3, R3, R2, RZ, 0x3c, !PT ;  /* 0x0000000203038212 */ /* 0x000fca00078e3cff */
[----:B------:R-:W2:Y:S04]  /*21220*/  @!P0 LDG.E.U8 R26, desc[UR44][R2.64] ;  /* 0x0000002c021a8981 */ /* 0x000ea8000c1e1100 */
[----:B---3--:R0:W-:Y:S04]  /*21230*/  STL [R1+0x3f24], R27 ;  /* 0x003f241b01007387 */ /* 0x0081e80000100800 */
[----:B------:R-:W3:Y:S04]  /*21240*/  LDL R2, [R1+0x1a18] ;  /* 0x001a180001027983 */ /* 0x000ee80000100800 */
[----:B------:R-:W3:Y:S04]  /*21250*/  LDL R3, [R1+0x1a54] ;  /* 0x001a540001037983 */ /* 0x000ee80000100800 */
[----:B0-----:R-:W4:Y:S04]  /*21260*/  LDL R27, [R1+0x1a5c] ;  /* 0x001a5c00011b7983 */ /* 0x001f280000100800 */
[----:B--2---:R0:W-:Y:S04]  /*21270*/  STL [R1+0x3f6c], R26 ;  /* 0x003f6c1a01007387 */ /* 0x0041e80000100800 */
[----:B0-----:R-:W2:Y:S01]  /*21280*/  LDL R26, [R1+0x1a20] ;  /* 0x001a2000011a7983 */ /* 0x001ea20000100800 */
[----:B---3--:R-:W-:-:S02]  /*21290*/  @!P0 LOP3.LUT R3, R3, R2, RZ, 0x3c, !PT ;  /* 0x0000000203038212 */ /* 0x008fc400078e3cff */
[----:B------:R-:W-:Y:S02]  /*212a0*/  PRMT R25, RZ, 0x7610, R25 ;  /* 0x00007610ff197816 */ /* 0x000fe40000000019 */
[----:B------:R-:W-:-:S04]  /*212b0*/  @!P0 LOP3.LUT R2, R3, R2, RZ, 0x3c, !PT ;  /* 0x0000000203028212 */ /* 0x000fc800078e3cff */
[----:B------:R-:W-:Y:S02]  /*212c0*/  @!P0 LOP3.LUT R3, R3, R2, RZ, 0x3c, !PT ;  /* 0x0000000203038212 */ /* 0x000fe400078e3cff */
[----:B------:R-:W-:-:S03]  /*212d0*/  PRMT R24, RZ, 0x7610, R24 ;  /* 0x00007610ff187816 */ /* 0x000fc60000000018 */
[----:B------:R4:W3:Y:S02]  /*212e0*/  @!P0 LDG.E.U8 R25, desc[UR44][R2.64] ;  /* 0x0000002c02198981 */ /* 0x0008e4000c1e1100 */
[----:B----4-:R-:W-:Y:S02]  /*212f0*/  @!P0 IMAD.MOV.U32 R2, RZ, RZ, R27 ;  /* 0x000000ffff028224 */ /* 0x010fe400078e001b */
[----:B--2---:R-:W-:-:S05]  /*21300*/  @!P0 IMAD.MOV.U32 R3, RZ, RZ, R26 ;  /* 0x000000ffff038224 */ /* 0x004fca00078e001a */
[----:B------:R0:W2:Y:S01]  /*21310*/  @!P0 LDG.E.U8 R24, desc[UR44][R2.64] ;  /* 0x0000002c02188981 */ /* 0x0000a2000c1e1100 */
[----:B------:R-:W-:Y:S01]  /*21320*/  PRMT R23, RZ, 0x7610, R23 ;  /* 0x00007610ff177816 */ /* 0x000fe20000000017 */
[----:B0-----:R-:W-:Y:S02]  /*21330*/  @!P0 IMAD.MOV.U32 R2, RZ, RZ, R28 ;  /* 0x000000ffff028224 */ /* 0x001fe400078e001c */
[----:B------:R-:W-:Y:S01]  /*21340*/  @!P0 IMAD.MOV.U32 R3, RZ, RZ, R29 ;  /* 0x000000ffff038224 */ /* 0x000fe200078e001d */
[----:B---3--:R0:W-:Y:S04]  /*21350*/  STL [R1+0x3f70], R25 ;  /* 0x003f701901007387 */ /* 0x0081e80000100800 */
[----:B------:R-:W3:Y:S04]  /*21360*/  @!P0 LDG.E.U8 R23, desc[UR44][R2.64] ;  /* 0x0000002c02178981 */ /* 0x000ee8000c1e1100 */
[----:B0-----:R-:W4:Y:S04]  /*21370*/  LDL R25, [R1+0x1a6c] ;  /* 0x001a6c0001197983 */ /* 0x001f280000100800 */
[----:B--2---:R0:W-:Y:S01]  /*21380*/  STL [R1+0x3f28], R24 ;  /* 0x003f281801007387 */ /* 0x0041e20000100800 */
[----:B------:R-:W-:-:S03]  /*21390*/  PRMT R22, RZ, 0x7610, R22 ;  /* 0x00007610ff167816 */ /* 0x000fc60000000016 */
[----:B------:R-:W2:Y:S04]  /*213a0*/  LDL R29, [R1+0x1a40] ;  /* 0x001a4000011d7983 */ /* 0x000ea80000100800 */
[----:B------:R-:W2:Y:S04]  /*213b0*/  LDL R28, [R1+0x1a7c] ;  /* 0x001a7c00011c7983 */ /* 0x000ea80000100800 */
[----:B------:R-:W2:Y:S04]  /*213c0*/  LDL R27, [R1+0x1a48] ;  /* 0x001a4800011b7983 */ /* 0x000ea80000100800 */
[----:B------:R-:W2:Y:S04]  /*213d0*/  LDL R26, [R1+0x1a84] ;  /* 0x001a8400011a7983 */ /* 0x000ea80000100800 */
[----:B0-----:R-:W2:Y:S04]  /*213e0*/  LDL R24, [R1+0x1a30] ;  /* 0x001a300001187983 */ /* 0x001ea80000100800 */
[----:B---3--:R0:W-:Y:S01]  /*213f0*/  STL [R1+0x3f2c], R23 ;  /* 0x003f2c1701007387 */ /* 0x0081e20000100800 */
[----:B----4-:R-:W-:-:S03]  /*21400*/  @!P0 IMAD.MOV.U32 R2, RZ, RZ, R25 ;  /* 0x000000ffff028224 */ /* 0x010fc600078e0019 */
[----:B------:R-:W3:Y:S04]  /*21410*/  LDL R25, [R1+0x1a50] ;  /* 0x001a500001197983 */ /* 0x000ee80000100800 */
[----:B0-----:R-:W4:Y:S01]  /*21420*/  LDL R23, [R1+0x1a74] ;  /* 0x001a740001177983 */ /* 0x001f220000100800 */
[----:B--2---:R-:W-:-:S03]  /*21430*/  @!P0 IMAD.MOV.U32 R3, RZ, RZ, R24 ;  /* 0x000000ffff038224 */ /* 0x004fc600078e0018 */
[----:B------:R-:W2:Y:S04]  /*21440*/  LDL R24, [R1+0x1a8c] ;  /* 0x001a8c0001187983 */ /* 0x000ea80000100800 */
[----:B------:R4:W2:Y:S04]  /*21450*/  @!P0 LDG.E.U8 R22, desc[UR44][R2.64] ;  /* 0x0000002c02168981 */ /* 0x0008a8000c1e1100 */
[----:B------:R-:W2:Y:S01]  /*21460*/  LDL R3, [R1+0x1a38] ;  /* 0x001a380001037983 */ /* 0x000ea20000100800 */
[----:B------:R-:W-:Y:S01]  /*21470*/  PRMT R21, RZ, 0x7610, R21 ;  /* 0x00007610ff157816 */ /* 0x000fe20000000015 */
[----:B----4-:R-:W-:Y:S01]  /*21480*/  @!P0 IMAD.MOV.U32 R2, RZ, RZ, R23 ;  /* 0x000000ffff028224 */ /* 0x010fe200078e0017 */
[----:B------:R-:W-:-:S02]  /*21490*/  PRMT R20, RZ, 0x7610, R20 ;  /* 0x00007610ff147816 */ /* 0x000fc40000000014 */
[----:B------:R-:W-:Y:S02]  /*214a0*/  PRMT R19, RZ, 0x7610, R19 ;  /* 0x00007610ff137816 */ /* 0x000fe40000000013 */
[----:B------:R-:W-:Y:S01]  /*214b0*/  PRMT R18, RZ, 0x7610, R18 ;  /* 0x00007610ff127816 */ /* 0x000fe20000000012 */
[----:B--2---:R0:W2:Y:S02]  /*214c0*/  @!P0 LDG.E.U8 R21, desc[UR44][R2.64] ;  /* 0x0000002c02158981 */ /* 0x0040a4000c1e1100 */
[----:B0-----:R-:W-:Y:S02]  /*214d0*/  @!P0 IMAD.MOV.U32 R2, RZ, RZ, R28 ;  /* 0x000000ffff028224 */ /* 0x001fe400078e001c */
[----:B------:R-:W-:-:S05]  /*214e0*/  @!P0 IMAD.MOV.U32 R3, RZ, RZ, R29 ;  /* 0x000000ffff038224 */ /* 0x000fca00078e001d */
[----:B------:R0:W4:Y:S02]  /*214f0*/  @!P0 LDG.E.U8 R20, desc[UR44][R2.64] ;  /* 0x0000002c02148981 */ /* 0x000124000c1e1100 */
[----:B0-----:R-:W-:Y:S02]  /*21500*/  @!P0 IMAD.MOV.U32 R2, RZ, RZ, R26 ;  /* 0x000000ffff028224 */ /* 0x001fe400078e001a */
[----:B------:R-:W-:-:S05]  /*21510*/  @!P0 IMAD.MOV.U32 R3, RZ, RZ, R27 ;  /* 0x000000ffff038224 */ /* 0x000fca00078e001b */
[----:B------:R0:W4:Y:S04]  /*21520*/  @!P0 LDG.E.U8 R19, desc[UR44][R2.64] ;  /* 0x0000002c02138981 */ /* 0x000128000c1e1100 */
[----:B------:R1:W-:Y:S04]  /*21530*/  STL [R1+0x3f74], R22 ;  /* 0x003f741601007387 */ /* 0x0003e80000100800 */
[----:B------:R-:W4:Y:S01]  /*21540*/  LDL R23, [R1+0x1a58] ;  /* 0x001a580001177983 */ /* 0x000f220000100800 */
[----:B0-----:R-:W-:Y:S02]  /*21550*/  @!P0 IMAD.MOV.U32 R2, RZ, RZ, R24 ;  /* 0x000000ffff028224 */ /* 0x001fe400078e0018 */
[----:B---3--:R-:W-:Y:S01]  /*21560*/  @!P0 IMAD.MOV.U32 R3, RZ, RZ, R25 ;  /* 0x000000ffff038224 */ /* 0x008fe200078e0019 */
[----:B-1----:R-:W3:Y:S04]  /*21570*/  LDL R22, [R1+0x1a94] ;  /* 0x001a940001167983 */ /* 0x002ee80000100800 */
[----:B------:R0:W3:Y:S04]  /*21580*/  @!P0 LDG.E.U8 R18, desc[UR44][R2.64] ;  /* 0x0000002c02128981 */ /* 0x0000e8000c1e1100 */
[----:B--2---:R1:W-:Y:S04]  /*21590*/  STL [R1+0x3f78], R21 ;  /* 0x003f781501007387 */ /* 0x0043e80000100800 */
[----:B----4-:R2:W-:Y:S04]  /*215a0*/  STL [R1+0x3f30], R20 ;  /* 0x003f301401007387 */ /* 0x0105e80000100800 */
[----:B------:R-:W4:Y:S04]  /*215b0*/  LDL R27, [R1+0x1a60] ;  /* 0x001a6000011b7983 */ /* 0x000f280000100800 */
[----:B------:R-:W4:Y:S04]  /*215c0*/  LDL R26, [R1+0x1a9c] ;  /* 0x001a9c00011a7983 */ /* 0x000f280000100800 */
[----:B------:R1:W-:Y:S04]  /*215d0*/  STL [R1+0x3f34], R19 ;  /* 0x003f341301007387 */ /* 0x0003e80000100800 */
[----:B------:R-:W4:Y:S04]  /*215e0*/  LDL R25, [R1+0x1a68] ;  /* 0x001a680001197983 */ /* 0x000f280000100800 */
[----:B------:R-:W4:Y:S01]  /*215f0*/  LDL R24, [R1+0x1aa4] ;  /* 0x001aa40001187983 */ /* 0x000f220000100800 */
[----:B0-----:R-:W-:-:S02]  /*21600*/  @!P0 IMAD.MOV.U32 R3, RZ, RZ, R23 ;  /* 0x000000ffff038224 */ /* 0x001fc400078e0017 */
[----:B---3--:R-:W-:Y:S01]  /*21610*/  @!P0 IMAD.MOV.U32 R2, RZ, RZ, R22 ;  /* 0x000000ffff028224 */ /* 0x008fe200078e0016 */
[----:B------:R0:W-:Y:S04]  /*21620*/  STL [R1+0x3f64], R18 ;  /* 0x003f641201007387 */ /* 0x0001e80000100800 */
[----:B------:R-:W3:Y:S04]  /*21630*/  LDL R23, [R1+0x1a70] ;  /* 0x001a700001177983 */ /* 0x000ee80000100800 */
[----:B------:R-:W3:Y:S01]  /*21640*/  LDL R22, [R1+0x1aac] ;  /* 0x001aac0001167983 */ /* 0x000ee20000100800 */
[----:B------:R-:W-:-:S02]  /*21650*/  PRMT R17, RZ, 0x7610, R17 ;  /* 0x00007610ff117816 */ /* 0x000fc40000000011 */
[----:B------:R-:W-:Y:S02]  /*21660*/  PRMT R16, RZ, 0x7610, R16 ;  /* 0x00007610ff107816 */ /* 0x000fe40000000010 */
[----:B------:R-:W-:Y:S02]  /*21670*/  PRMT R15, RZ, 0x7610, R15 ;  /* 0x00007610ff0f7816 */ /* 0x000fe4000000000f */
[----:B------:R-:W-:Y:S01]  /*21680*/  PRMT R14, RZ, 0x7610, R14 ;  /* 0x00007610ff0e7816 */ /* 0x000fe2000000000e */
[----:B-1----:R-:W3:Y:S04]  /*21690*/  LDL R21, [R1+0x1a78] ;  /* 0x001a780001157983 */ /* 0x002ee80000100800 */
[----:B------:R4:W3:Y:S04]  /*216a0*/  @!P0 LDG.E.U8 R17, desc[UR44][R2.64] ;  /* 0x0000002c02118981 */ /* 0x0008e8000c1e1100 */
[----:B--2---:R-:W2:Y:S01]  /*216b0*/  LDL R20, [R1+0x1ab4] ;  /* 0x001ab40001147983 */ /* 0x004ea20000100800 */
[----:B----4-:R-:W-:-:S02]  /*216c0*/  @!P0 IMAD.MOV.U32 R3, RZ, RZ, R27 ;  /* 0x000000ffff038224 */ /* 0x010fc400078e001b */
[----:B------:R-:W-:-:S05]  /*216d0*/  @!P0 IMAD.MOV.U32 R2, RZ, RZ, R26 ;  /* 0x000000ffff028224 */ /* 0x000fca00078e001a */
[----:B------:R1:W4:Y:S02]  /*216e0*/  @!P0 LDG.E.U8 R16, desc[UR44][R2.64] ;  /* 0x0000002c02108981 */ /* 0x000324000c1e1100 */
[----:B-1----:R-:W-:Y:S02]  /*216f0*/  @!P0 IMAD.MOV.U32 R3, RZ, RZ, R25 ;  /* 0x000000ffff038224 */ /* 0x002fe400078e0019 */
[----:B------:R-:W-:-:S05]  /*21700*/  @!P0 IMAD.MOV.U32 R2, RZ, RZ, R24 ;  /* 0x000000ffff028224 */ /* 0x000fca00078e0018 */
[----:B------:R3:W2:Y:S02]  /*21710*/  @!P0 LDG.E.U8 R15, desc[UR44][R2.64] ;  /* 0x0000002c020f8981 */ /* 0x0006a4000c1e1100 */
[----:B---3--:R-:W-:Y:S02]  /*21720*/  @!P0 IMAD.MOV.U32 R3, RZ, RZ, R23 ;  /* 0x000000ffff038224 */ /* 0x008fe400078e0017 */
[----:B------:R-:W-:-:S05]  /*21730*/  @!P0 IMAD.MOV.U32 R2, RZ, RZ, R22 ;  /* 0x000000ffff028224 */ /* 0x000fca00078e0016 */
[----:B------:R-:W3:Y:S04]  /*21740*/  @!P0 LDG.E.U8 R14, desc[UR44][R2.64] ;  /* 0x0000002c020e8981 */ /* 0x000ee8000c1e1100 */
[----:B------:R1:W-:Y:S04]  /*21750*/  STL [R1+0x3f7c], R17 ;  /* 0x003f7c1101007387 */ /* 0x0003e80000100800 */
[----:B------:R-:W3:Y:S04]  /*21760*/  LDL R19, [R1+0x1a80] ;  /* 0x001a800001137983 */ /* 0x000ee80000100800 */
[----:B0-----:R-:W3:Y:S04]  /*21770*/  LDL R18, [R1+0x1abc] ;  /* 0x001abc0001127983 */ /* 0x001ee80000100800 */
[----:B----4-:R0:W-:Y:S04]  /*21780*/  STL [R1+0x3f38], R16 ;  /* 0x003f381001007387 */ /* 0x0101e80000100800 */
[----:B-1----:R-:W4:Y:S04]  /*21790*/  LDL R17, [R1+0x1a88] ;  /* 0x001a880001117983 */ /* 0x002f280000100800 */
[----:B0-----:R-:W4:Y:S04]  /*217a0*/  LDL R16, [R1+0x1ac4] ;  /* 0x001ac40001107983 */ /* 0x001f280000100800 */
[----:B--2---:R0:W-:Y:S04]  /*217b0*/  STL [R1+0x3f3c], R15 ;  /* 0x003f3c0f01007387 */ /* 0x0041e80000100800 */
[----:B---3--:R1:W-:Y:S04]  /*217c0*/  STL [R1+0x3f80], R14 ;  /* 0x003f800e01007387 */ /* 0x0083e80000100800 */
[----:B0-----:R-:W2:Y:S04]  /*217d0*/  LDL R15, [R1+0x1a90] ;  /* 0x001a9000010f7983 */ /* 0x001ea80000100800 */
[----:B-1----:R-:W3:Y:S01]  /*217e0*/  LDL R14, [R1+0x1acc] ;  /* 0x001acc00010e7983 */ /* 0x002ee20000100800 */
[----:B------:R-:W-:Y:S01]  /*217f0*/  PRMT R13, RZ, 0x7610, R13 ;  /* 0x00007610ff0d7816 */ /* 0x000fe2000000000d */
[----:B------:R-:W-:-:S02]  /*21800*/  @!P0 IMAD.MOV.U32 R2, RZ, RZ, R20 ;  /* 0x000000ffff028224 */ /* 0x000fc400078e0014 */
[----:B------:R-:W-:Y:S01]  /*21810*/  @!P0 IMAD.MOV.U32 R3, RZ, RZ, R21 ;  /* 0x000000ffff038224 */ /* 0x000fe200078e0015 */
[----:B------:R-:W-:-:S04]  /*21820*/  PRMT R12, RZ, 0x7610, R12 ;  /* 0x00007610ff0c7816 */ /* 0x000fc8000000000c */
[----:B------:R0:W3:Y:S02]  /*21830*/  @!P0 LDG.E.U8 R13, desc[UR44][R2.64] ;  /* 0x0000002c020d8981 */ /* 0x0000e4000c1e1100 */
[----:B0-----:R-:W-:Y:S02]  /*21840*/  @!P0 IMAD.MOV.U32 R2, RZ, RZ, R18 ;  /* 0x000000ffff028224 */ /* 0x001fe400078e0012 */
[----:B------:R-:W-:-:S05]  /*21850*/  @!P0 IMAD.MOV.U32 R3, RZ, RZ, R19 ;  /* 0x000000ffff038224 */ /* 0x000fca00078e0013 */
[----:B------:R4:W3:Y:S01]  /*21860*/  @!P0 LDG.E.U8 R12, desc[UR44][R2.64] ;  /* 0x0000002c020c8981 */ /* 0x0008e2000c1e1100 */
[----:B------:R-:W-:Y:S02]  /*21870*/  PRMT R11, RZ, 0x7610, R11 ;  /* 0x00007610ff0b7816 */ /* 0x000fe4000000000b */
[----:B------:R-:W-:Y:S01]  /*21880*/  PRMT R10, RZ, 0x7610, R10 ;  /* 0x00007610ff0a7816 */ /* 0x000fe2000000000a */
[----:B----4-:R-:W-:Y:S02]  /*21890*/  @!P0 IMAD.MOV.U32 R3, RZ, RZ, R17 ;  /* 0x000000ffff038224 */ /* 0x010fe400078e0011 */
[----:B------:R-:W-:-:S05]  /*218a0*/  @!P0 IMAD.MOV.U32 R2, RZ, RZ, R16 ;  /* 0x000000ffff028224 */ /* 0x000fca00078e0010 */
[----:B------:R2:W4:Y:S02]  /*218b0*/  @!P0 LDG.E.U8 R11, desc[UR44][R2.64] ;  /* 0x0000002c020b8981 */ /* 0x000524000c1e1100 */
[----:B--2---:R-:W-:Y:S02]  /*218c0*/  @!P0 IMAD.MOV.U32 R3, RZ, RZ, R15 ;  /* 0x000000ffff038224 */ /* 0x004fe400078e000f */
[----:B---3--:R-:W-:-:S05]  /*218d0*/  @!P0 IMAD.MOV.U32 R2, RZ, RZ, R14 ;  /* 0x000000ffff028224 */ /* 0x008fca00078e000e */
[----:B------:R-:W2:Y:S04]  /*218e0*/  @!P0 LDG.E.U8 R10, desc[UR44][R2.64] ;  /* 0x0000002c020a8981 */ /* 0x000ea8000c1e1100 */
[----:B------:R0:W-:Y:S04]  /*218f0*/  STL [R1+0x3f84], R13 ;  /* 0x003f840d01007387 */ /* 0x0001e80000100800 */
[----:B------:R-:W3:Y:S04]  /*21900*/  LDL R21, [R1+0x1a98] ;  /* 0x001a980001157983 */ /* 0x000ee80000100800 */
[----:B------:R-:W3:Y:S04]  /*21910*/  LDL R20, [R1+0x1ad0] ;  /* 0x001ad00001147983 */ /* 0x000ee80000100800 */
[----:B------:R1:W-:Y:S04]  /*21920*/  STL [R1+0x3f40], R12 ;  /* 0x003f400c01007387 */ /* 0x0003e80000100800 */
[----:B------:R-:W3:Y:S04]  /*21930*/  LDL R19, [R1+0x1aa0] ;  /* 0x001aa00001137983 */ /* 0x000ee80000100800 */
[----:B------:R-:W3:Y:S04]  /*21940*/  LDL R18, [R1+0x1aec] ;  /* 0x001aec0001127983 */ /* 0x000ee80000100800 */
[----:B------:R-:W3:Y:S04]  /*21950*/  LDL R17, [R1+0x1aa8] ;  /* 0x001aa80001117983 */ /* 0x000ee80000100800 */
[----:B------:R-:W3:Y:S04]  /*21960*/  LDL R16, [R1+0x1ae8] ;  /* 0x001ae80001107983 */ /* 0x000ee80000100800 */
[----:B----4-:R4:W-:Y:S04]  /*21970*/  STL [R1+0x3f44], R11 ;  /* 0x003f440b01007387 */ /* 0x0109e80000100800 */
[----:B------:R-:W3:Y:S04]  /*21980*/  LDL R15, [R1+0x1ab0] ;  /* 0x001ab000010f7983 */ /* 0x000ee80000100800 */
[----:B------:R-:W3:Y:S04]  /*21990*/  LDL R14, [R1+0x1ae4] ;  /* 0x001ae400010e7983 */ /* 0x000ee80000100800 */
[----:B0-----:R-:W3:Y:S04]  /*219a0*/  LDL R13, [R1+0x1ab8] ;  /* 0x001ab800010d7983 */ /* 0x001ee80000100800 */
[----:B-1----:R-:W3:Y:S04]  /*219b0*/  LDL R12, [R1+0x1ae0] ;  /* 0x001ae000010c7983 */ /* 0x002ee80000100800 */
[----:B--2---:R0:W-:Y:S04]  /*219c0*/  STL [R1+0x3f88], R10 ;  /* 0x003f880a01007387 */ /* 0x0041e80000100800 */
[----:B----4-:R-:W2:Y:S04]  /*219d0*/  LDL R11, [R1+0x1ac0] ;  /* 0x001ac000010b7983 */ /* 0x010ea80000100800 */
[----:B0-----:R-:W4:Y:S01]  /*219e0*/  LDL R10, [R1+0x1adc] ;  /* 0x001adc00010a7983 */ /* 0x001f220000100800 */
[----:B------:R-:W-:Y:S01]  /*219f0*/  PRMT R9, RZ, 0x7610, R9 ;  /* 0x00007610ff097816 */ /* 0x000fe20000000009 */
[----:B---3--:R-:W-:-:S02]  /*21a00*/  @!P0 IMAD.MOV.U32 R2, RZ, RZ, R20 ;  /* 0x000000ffff028224 */ /* 0x008fc400078e0014 */
[----:B------:R-:W-:Y:S01]  /*21a10*/  @!P0 IMAD.MOV.U32 R3, RZ, RZ, R21 ;  /* 0x000000ffff038224 */ /* 0x000fe200078e0015 */
[----:B------:R-:W-:-:S04]  /*21a20*/  PRMT R8, RZ, 0x7610, R8 ;  /* 0x00007610ff087816 */ /* 0x000fc80000000008 */
[----:B------:R0:W3:Y:S01]  /*21a30*/  @!P0 LDG.E.U8 R9, desc[UR44][R2.64] ;  /* 0x0000002c02098981 */ /* 0x0000e2000c1e1100 */
[----:B------:R-:W-:Y:S01]  /*21a40*/  PRMT R7, RZ, 0x7610, R7 ;  /* 0x00007610ff077816 */ /* 0x000fe20000000007 */
[----:B0-----:R-:W-:Y:S02]  /*21a50*/  @!P0 IMAD.MOV.U32 R2, RZ, RZ, R18 ;  /* 0x000000ffff028224 */ /* 0x001fe400078e0012 */
[----:B------:R-:W-:-:S05]  /*21a60*/  @!P0 IMAD.MOV.U32 R3, RZ, RZ, R19 ;  /* 0x000000ffff038224 */ /* 0x000fca00078e0013 */
[----:B------:R0:W3:Y:S01]  /*21a70*/  @!P0 LDG.E.U8 R8, desc[UR44][R2.64] ;  /* 0x0000002c02088981 */ /* 0x0000e2000c1e1100 */
[----:B------:R-:W-:Y:S01]  /*21a80*/  PRMT R6, RZ, 0x7610, R6 ;  /* 0x00007610ff067816 */ /* 0x000fe20000000006 */
[----:B0-----:R-:W-:Y:S02]  /*21a90*/  @!P0 IMAD.MOV.U32 R2, RZ, RZ, R16 ;  /* 0x000000ffff028224 */ /* 0x001fe400078e0010 */
[----:B------:R-:W-:-:S05]  /*21aa0*/  @!P0 IMAD.MOV.U32 R3, RZ, RZ, R17 ;  /* 0x000000ffff038224 */ /* 0x000fca00078e0011 */
[----:B------:R0:W3:Y:S01]  /*21ab0*/  @!P0 LDG.E.U8 R7, desc[UR44][R2.64] ;  /* 0x0000002c02078981 */ /* 0x0000e2000c1e1100 */
[----:B------:R-:W-:Y:S02]  /*21ac0*/  PRMT R5, RZ, 0x7610, R5 ;  /* 0x00007610ff057816 */ /* 0x000fe40000000005 */
[----:B------:R-:W-:Y:S01]  /*21ad0*/  PRMT R4, RZ, 0x7610, R4 ;  /* 0x00007610ff047816 */ /* 0x000fe20000000004 */
[----:B0-----:R-:W-:Y:S02]  /*21ae0*/  @!P0 IMAD.MOV.U32 R3, RZ, RZ, R15 ;  /* 0x000000ffff038224 */ /* 0x001fe400078e000f */
[----:B------:R-:W-:-:S05]  /*21af0*/  @!P0 IMAD.MOV.U32 R2, RZ, RZ, R14 ;  /* 0x000000ffff028224 */ /* 0x000fca00078e000e */
[----:B------:R0:W3:Y:S02]  /*21b00*/  @!P0 LDG.E.U8 R6, desc[UR44][R2.64] ;  /* 0x0000002c02068981 */ /* 0x0000e4000c1e1100 */
[----:B0-----:R-:W-:Y:S02]  /*21b10*/  @!P0 IMAD.MOV.U32 R2, RZ, RZ, R12 ;  /* 0x000000ffff028224 */ /* 0x001fe400078e000c */
[----:B------:R-:W-:-:S05]  /*21b20*/  @!P0 IMAD.MOV.U32 R3, RZ, RZ, R13 ;  /* 0x000000ffff038224 */ /* 0x000fca00078e000d */
[----:B------:R2:W3:Y:S02]  /*21b30*/  @!P0 LDG.E.U8 R5, desc[UR44][R2.64] ;  /* 0x0000002c02058981 */ /* 0x0004e4000c1e1100 */
[----:B--2---:R-:W-:Y:S02]  /*21b40*/  @!P0 IMAD.MOV.U32 R3, RZ, RZ, R11 ;  /* 0x000000ffff038224 */ /* 0x004fe400078e000b */
[----:B----4-:R-:W-:-:S05]  /*21b50*/  @!P0 IMAD.MOV.U32 R2, RZ, RZ, R10 ;  /* 0x000000ffff028224 */ /* 0x010fca00078e000a */
[----:B------:R0:W2:Y:S04]  /*21b60*/  @!P0 LDG.E.U8 R4, desc[UR44][R2.64] ;  /* 0x0000002c02048981 */ /* 0x0000a8000c1e1100 */
[----:B0-----:R-:W0:Y:S04]  /*21b70*/  LDS.U8 R3, [R0+UR8] ;  /* 0x0000000800037984 */ /* 0x001e280008000000 */
[----:B------:R-:W1:Y:S04]  /*21b80*/  LDS.U8 R2, [R0+UR8+0x108] ;  /* 0x0001080800027984 */ /* 0x000e680008000000 */
[----:B---3--:R-:W-:Y:S04]  /*21b90*/  STL [R1+0x3f8c], R9 ;  /* 0x003f8c0901007387 */ /* 0x008fe80000100800 */
[----:B------:R-:W-:Y:S04]  /*21ba0*/  STL [R1+0x3f48], R8 ;  /* 0x003f480801007387 */ /* 0x000fe80000100800 */
[----:B------:R-:W-:Y:S04]  /*21bb0*/  STL [R1+0x3f4c], R7 ;  /* 0x003f4c0701007387 */ /* 0x000fe80000100800 */
[----:B------:R-:W-:Y:S04]  /*21bc0*/  STL [R1+0x3f90], R6 ;  /* 0x003f900601007387 */ /* 0x000fe80000100800 */
[----:B------:R-:W-:Y:S04]  /*21bd0*/  STL [R1+0x3f94], R5 ;  /* 0x003f940501007387 */ /* 0x000fe80000100800 */
[----:B--2---:R-:W-:Y:S04]  /*21be0*/  STL [R1+0x3f50], R4 ;  /* 0x003f500401007387 */ /* 0x004fe80000100800 */
[----:B0-----:R-:W-:Y:S04]  /*21bf0*/  STL [R1+0x3f54], R3 ;  /* 0x003f540301007387 */ /* 0x001fe80000100800 */
[----:B-1----:R-:W-:Y:S04]  /*21c00*/  STL [R1+0x3f58], R2 ;  /* 0x003f580201007387 */ /* 0x002fe80000100800 */
[----:B------:R-:W0:Y:S04]  /*21c10*/  LDS.U8 R2, [R0+UR8+0x210] ;  /* 0x0002100800027984 */ /* 0x000e280008000000 */
[----:B------:R-:W1:Y:S04]  /*21c20*/  LDS.U8 R4, [R0+UR8+0x318] ;  /* 0x0003180800047984 */ /* 0x000e680008000000 */
[----:B------:R-:W2:Y:S04]  /*21c30*/  LDS.U8 R3, [R0+UR8+0x8] ;  /* 0x0000080800037984 */ /* 0x000ea80008000000 */
[----:B0-----:R-:W-:Y:S04]  /*21c40*/  STL [R1+0x1bb8], R2 ;  /* 0x001bb80201007387 */ /* 0x001fe80000100800 */
[----:B------:R-:W0:Y:S04]  /*21c50*/  LDS.U8 R2, [R0+UR8+0x100] ;  /* 0x0001000800027984 */ /* 0x000e280008000000 */
[----:B-1----:R-:W-:Y:S04]  /*21c60*/  STL [R1+0x1bb4], R4 ;  /* 0x001bb40401007387 */ /* 0x002fe80000100800 */
[----:B------:R-:W1:Y:S04]  /*21c70*/  LDS.U8 R4, [R0+UR8+0x218] ;  /* 0x0002180800047984 */ /* 0x000e680008000000 */
[----:B--2---:R-:W-:Y:S04]  /*21c80*/  STL [R1+0x11b8], R3 ;  /* 0x0011b80301007387 */ /* 0x004fe80000100800 */
        /* <DEDUP_REMOVED lines=109> */
[----:B0-----:R0:W-:Y:S04]  /*22360*/  STL [R1+0x1ce4], R2 ;  /* 0x001ce40201007387 */ /* 0x0011e80000100800 */
[----:B-1----:R-:W-:Y:S04]  /*22370*/  STL [R1+0x1310], R4 ;  /* 0x0013100401007387 */ /* 0x002fe80000100800 */
[----:B------:R-:W1:Y:S04]  /*22380*/  LDS.U8 R4, [R0+UR8+0x1288] ;  /* 0x0012880800047984 */ /* 0x000e680008000000 */
[----:B--2---:R-:W-:Y:S04]  /*22390*/  STL [R1+0x130c], R3 ;  /* 0x00130c0301007387 */ /* 0x004fe80000100800 */
[----:B------:R-:W2:Y:S04]  /*223a0*/  LDS.U8 R3, [R0+UR8+0x1380] ;  /* 0x0013800800037984 */ /* 0x000ea80008000000 */
[----:B------:R-:W-:Y:S01]  /*223b0*/  STL [R1+0x23b4], R0 ;  /* 0x0023b40001007387 */ /* 0x000fe20000100800 */
[----:B0-----:R-:W-:-:S05]  /*223c0*/  LOP3.LUT R2, R0, 0x20, RZ, 0x3c, !PT ;  /* 0x0000002000027812 */ /* 0x001fca00078e3cff */
[----:B------:R-:W0:Y:S04]  /*223d0*/  LDS.U8 R0, [R2+UR8] ;  /* 0x0000000802007984 */ /* 0x000e280008000000 */
[----:B-1----:R-:W-:Y:S04]  /*223e0*/  STL [R1+0x1cf0], R4 ;  /* 0x001cf00401007387 */ /* 0x002fe80000100800 */
[----:B--2---:R-:W-:Y:S04]  /*223f0*/  STL [R1+0x1cec], R3 ;  /* 0x001cec0301007387 */ /* 0x004fe80000100800 */
        /* <DEDUP_REMOVED lines=113> */
[----:B--2---:R-:W-:Y:S04]  /*22b10*/  STL [R1+0x1b28], R3 ;  /* 0x001b280301007387 */ /* 0x004fe80000100800 */
[----:B------:R-:W1:Y:S04]  /*22b20*/  LDS.U8 R4, [R2+UR8+0x1280] ;  /* 0x0012800802047984 */ /* 0x000e680008000000 */
[----:B------:R-:W2:Y:S04]  /*22b30*/  LDS.U8 R3, [R2+UR8+0x1388] ;  /* 0x0013880802037984 */ /* 0x000ea80008000000 */
[----:B0-----:R-:W-:Y:S04]  /*22b40*/  STL [R1+0x1b24], R0 ;  /* 0x001b240001007387 */ /* 0x001fe80000100800 */
[----:B------:R-:W0:Y:S01]  /*22b50*/  LDS.U8 R0, [R2+UR8+0x1098] ;  /* 0x0010980802007984 */ /* 0x000e220008000000 */
[----:B------:R-:W3:Y:S03]  /*22b60*/  S2R R29, SR_TID.X ;  /* 0x00000000001d7919 */ /* 0x000ee60000002100 */
[----:B-1----:R-:W-:Y:S04]  /*22b70*/  STL [R1+0x1d28], R4 ;  /* 0x001d280401007387 */ /* 0x002fe80000100800 */
[----:B--2---:R3:W-:Y:S04]  /*22b80*/  STL [R1+0x1d24], R3 ;  /* 0x001d240301007387 */ /* 0x0047e80000100800 */
[----:B0-----:R-:W-:Y:S04]  /*22b90*/  STL [R1+0x1b30], R0 ;  /* 0x001b300001007387 */ /* 0x001fe80000100800 */
[----:B------:R-:W0:Y:S01]  /*22ba0*/  LDS.U8 R0, [R2+UR8+0x1190] ;  /* 0x0011900802007984 */ /* 0x000e220008000000 */
[----:B---3--:R-:W-:-:S02]  /*22bb0*/  LOP3.LUT R3, R29, 0x3, RZ, 0xc0, !PT ;  /* 0x000000031d037812 */ /* 0x008fc400078ec0ff */
[----:B------:R-:W-:-:S03]  /*22bc0*/  SHF.R.U32.HI R4, RZ, 0x2, R29 ;  /* 0x00000002ff047819 */ /* 0x000fc6000001161d */
[----:B------:R-:W-:Y:S01]  /*22bd0*/  IMAD R3, R3, 0x420, RZ ;  /* 0x0000042003037824 */ /* 0x000fe200078e02ff */
[----:B------:R-:W-:-:S04]  /*22be0*/  SGXT.U32 R4, R4, 0x3 ;  /* 0x000000030404781a */ /* 0x000fc80000000000 */
[----:B------:R-:W-:Y:S02]  /*22bf0*/  LOP3.LUT R3, R3, R4, RZ, 0xfc, !PT ;  /* 0x0000000403037212 */ /* 0x000fe400078efcff */
[----:B------:R-:W1:Y:S04]  /*22c00*/  LDS.U8 R4, [R2+UR8+0x1288] ;  /* 0x0012880802047984 */ /* 0x000e680008000000 */
[----:B------:R-:W2:Y:S01]  /*22c10*/  LDS.U8 R2, [R2+UR8+0x1380] ;  /* 0x0013800802027984 */ /* 0x000ea20008000000 */
[----:B------:R-:W-:Y:S01]  /*22c20*/  LOP3.LUT R3, R3, 0x40, RZ, 0x3c, !PT ;  /* 0x0000004003037812 */ /* 0x000fe200078e3cff */
[----:B------:R-:W3:Y:S04]  /*22c30*/  S2R R18, SR_TID.X ;  /* 0x0000000000127919 */ /* 0x000ee80000002100 */
[----:B------:R-:W-:Y:S04]  /*22c40*/  LDS.U8 R5, [R3+UR8+0x1190] ;  /* 0x0011900803057984 */ /* 0x000fe80008000000 */
[----:B0-----:R-:W-:Y:S04]  /*22c50*/  STL [R1+0x1b2c], R0 ;  /* 0x001b2c0001007387 */ /* 0x001fe80000100800 */
[----:B------:R-:W0:Y:S04]  /*22c60*/  LDS.U8 R0, [R3+UR8] ;  /* 0x0000000803007984 */ /* 0x000e280008000000 */
        /* <DEDUP_REMOVED lines=119> */
[----:B------:R-:W0:Y:S04]  /*233e0*/  LDS.U8 R0, [R3+UR8+0x1098] ;  /* 0x0010980803007984 */ /* 0x000e280008000000 */
[----:B-1----:R3:W-:Y:S04]  /*233f0*/  STL [R1+0x1d68], R2 ;  /* 0x001d680201007387 */ /* 0x0027e80000100800 */
[----:B--2---:R-:W-:Y:S04]  /*23400*/  STL [R1+0x1d64], R4 ;  /* 0x001d640401007387 */ /* 0x004fe80000100800 */
[----:B------:R-:W-:Y:S01]  /*23410*/  LDS.U8 R4, [R3+UR8+0x1380] ;  /* 0x0013800803047984 */ /* 0x000fe20008000000 */
[----:B---3--:R-:W-:-:S04]  /*23420*/  SHF.R.U32.HI R2, RZ, 0x2, R18 ;  /* 0x00000002ff027819 */ /* 0x008fc80000011612 */
[----:B------:R-:W-:Y:S01]  /*23430*/  SGXT.U32 R2, R2, 0x3 ;  /* 0x000000030202781a */ /* 0x000fe20000000000 */
[----:B0-----:R0:W-:Y:S02]  /*23440*/  STL [R1+0x1b70], R0 ;  /* 0x001b700001007387 */ /* 0x0011e40000100800 */
[----:B0-----:R-:W-:-:S05]  /*23450*/  LOP3.LUT R0, R18, 0x3, RZ, 0xc0, !PT ;  /* 0x0000000312007812 */ /* 0x001fca00078ec0ff */
[----:B------:R-:W-:-:S05]  /*23460*/  IMAD R0, R0, 0x420, RZ ;  /* 0x0000042000007824 */ /* 0x000fca00078e02ff */
[----:B------:R-:W-:Y:S02]  /*23470*/  LOP3.LUT R0, R0, R2, RZ, 0xfc, !PT ;  /* 0x0000000200007212 */ /* 0x000fe400078efcff */
[----:B------:R-:W0:Y:S02]  /*23480*/  LDS.U8 R2, [R3+UR8+0x1288] ;  /* 0x0012880803027984 */ /* 0x000e240008000000 */
[----:B------:R-:W-:Y:S02]  /*23490*/  LOP3.LUT R0, R0, 0x60, RZ, 0x3c, !PT ;  /* 0x0000006000007812 */ /* 0x000fe400078e3cff */
[----:B------:R-:W-:Y:S04]  /*234a0*/  STL [R1+0x1b6c], R5 ;  /* 0x001b6c0501007387 */ /* 0x000fe80000100800 */
[----:B------:R-:W1:Y:S04]  /*234b0*/  LDS.U8 R3, [R0+UR8] ;  /* 0x0000000800037984 */ /* 0x000e680008000000 */
[----:B0-----:R-:W-:Y:S04]  /*234c0*/  STL [R1+0x1d70], R2 ;  /* 0x001d700201007387 */ /* 0x001fe80000100800 */
[----:B------:R-:W0:Y:S04]  /*234d0*/  LDS.U8 R2, [R0+UR8+0x108] ;  /* 0x0001080800027984 */ /* 0x000e280008000000 */
[----:B------:R-:W-:Y:S04]  /*234e0*/  STL [R1+0x1d6c], R4 ;  /* 0x001d6c0401007387 */ /* 0x000fe80000100800 */
[----:B------:R-:W2:Y:S04]  /*234f0*/  LDS.U8 R4, [R0+UR8+0x210] ;  /* 0x0002100800047984 */ /* 0x000ea80008000000 */
[----:B-1----:R-:W-:Y:S04]  /*23500*/  STL [R1+0x1298], R3 ;  /* 0x0012980301007387 */ /* 0x002fe80000100800 */
[----:B------:R-:W1:Y:S04]  /*23510*/  LDS.U8 R3, [R0+UR8+0x318] ;  /* 0x0003180800037984 */ /* 0x000e680008000000 */
[----:B0-----:R-:W-:Y:S04]  /*23520*/  STL [R1+0x1294], R2 ;  /* 0x0012940201007387 */ /* 0x001fe80000100800 */
[----:B------:R-:W0:Y:S04]  /*23530*/  LDS.U8 R2, [R0+UR8+0x8] ;  /* 0x0000080800027984 */ /* 0x000e280008000000 */
[----:B--2---:R-:W-:Y:S04]  /*23540*/  STL [R1+0x1c78], R4 ;  /* 0x001c780401007387 */ /* 0x004fe80000100800 */
        /* <DEDUP_REMOVED lines=102> */
[----:B------:R-:W2:Y:S04]  /*23bb0*/  LDL.LU R9, [R1+0x11b0] ;  /* 0x0011b00001097983 */ /* 0x000ea80000300800 */
[----:B------:R-:W-:Y:S04]  /*23bc0*/  LDS.U8 R4, [R0+UR8+0x1198] ;  /* 0x0011980800047984 */ /* 0x000fe80008000000 */
[----:B-1----:R-:W-:Y:S04]  /*23bd0*/  STL [R1+0x1da0], R3 ;  /* 0x001da00301007387 */ /* 0x002fe80000100800 */
[----:B------:R-:W3:Y:S04]  /*23be0*/  LDL.LU R10, [R1+0x11ac] ;  /* 0x0011ac00010a7983 */ /* 0x000ee80000300800 */
[----:B------:R-:W-:Y:S04]  /*23bf0*/  LDS.U8 R3, [R0+UR8+0x1280] ;  /* 0x0012800800037984 */ /* 0x000fe80008000000 */
[----:B0-----:R-:W-:Y:S04]  /*23c00*/  STL [R1+0x1d9c], R2 ;  /* 0x001d9c0201007387 */ /* 0x001fe80000100800 */
[----:B------:R-:W0:Y:S04]  /*23c10*/  LDS.U8 R2, [R0+UR8+0x1090] ;  /* 0x0010900800027984 */ /* 0x000e280008000000 */
[----:B------:R-:W4:Y:S04]  /*23c20*/  LDL.LU R11, [R1+0x119c] ;  /* 0x00119c00010b7983 */ /* 0x000f280000300800 */
        /* <DEDUP_REMOVED lines=17> */
[----:B0-----:R-:W-:Y:S04]  /*23d40*/  STL [R1+0x1ba8], R2 ;  /* 0x001ba80201007387 */ /* 0x001fe80000100800 */
[----:B------:R-:W0:Y:S04]  /*23d50*/  LDS.U8 R2, [R0+UR8+0x1388] ;  /* 0x0013880800027984 */ /* 0x000e280008000000 */
[----:B------:R-:W-:Y:S04]  /*23d60*/  STL [R1+0x1ba4], R4 ;  /* 0x001ba40401007387 */ /* 0x000fe80000100800 */
[----:B------:R-:W1:Y:S04]  /*23d70*/  LDS.U8 R4, [R0+UR8+0x1098] ;  /* 0x0010980800047984 */ /* 0x000e680008000000 */
[----:B------:R-:W-:Y:S04]  /*23d80*/  STL [R1+0x1da8], R3 ;  /* 0x001da80301007387 */ /* 0x000fe80000100800 */
[----:B------:R-:W1:Y:S04]  /*23d90*/  LDS.U8 R3, [R0+UR8+0x1190] ;  /* 0x0011900800037984 */ /* 0x000e680008000000 */
[----:B0-----:R-:W-:Y:S04]  /*23da0*/  STL [R1+0x1da4], R2 ;  /* 0x001da40201007387 */ /* 0x001fe80000100800 */
[----:B------:R-:W0:Y:S04]  /*23db0*/  LDS.U8 R2, [R0+UR8+0x1288] ;  /* 0x0012880800027984 */ /* 0x000e280008000000 */
[----:B------:R-:W0:Y:S04]  /*23dc0*/  LDS.U8 R0, [R0+UR8+0x1380] ;  /* 0x0013800800007984 */ /* 0x000e280008000000 */
[----:B-1----:R-:W-:Y:S04]  /*23dd0*/  STL [R1+0x1bb0], R4 ;  /* 0x001bb00401007387 */ /* 0x002fe80000100800 */
[----:B------:R-:W-:Y:S01]  /*23de0*/  STL [R1+0x1bac], R3 ;  /* 0x001bac0301007387 */ /* 0x000fe20000100800 */
[----:B------:R-:W-:Y:S06]  /*23df0*/  BAR.SYNC.DEFER_BLOCKING 0x0 ;  /* 0x0000000000007b1d */ /* 0x000fec0000010000 */
[----:B0-----:R-:W-:Y:S04]  /*23e00*/  STL [R1+0x1db0], R2 ;  /* 0x001db00201007387 */ /* 0x001fe80000100800 */
[----:B------:R-:W-:Y:S04]  /*23e10*/  STL [R1+0x2528], R0 ;  /* 0x0025280001007387 */ /* 0x000fe80000100800 */
[----:B------:R-:W2:Y:S04]  /*23e20*/  LDL.LU R5, [R1+0x10f8] ;  /* 0x0010f80001057983 */ /* 0x000ea80000300800 */
[----:B--2---:R0:W-:Y:S04]  /*23e30*/  STL [R1+0x3f98], R5 ;  /* 0x003f980501007387 */ /* 0x0041e80000100800 */
[----:B0-----:R-:W2:Y:S04]  /*23e40*/  LDL.LU R5, [R1+0x10fc] ;  /* 0x0010fc0001057983 */ /* 0x001ea80000300800 */
[----:B--2---:R0:W-:Y:S04]  /*23e50*/  STL [R1+0x3f9c], R5 ;  /* 0x003f9c0501007387 */ /* 0x0041e80000100800 */
[----:B0-----:R-:W2:Y:S01]  /*23e60*/  LDL.LU R5, [R1+0x1108] ;  /* 0x0011080001057983 */ /* 0x001ea20000300800 */
[----:B------:R-:W-:-:S05]  /*23e70*/  LOP3.LUT R18, R18, 0x3f, RZ, 0xc0, !PT ;  /* 0x0000003f12127812 */ /* 0x000fca00078ec0ff */
[----:B------:R-:W-:Y:S04]  /*23e80*/  STS.U8 [R18+UR8], R9 ;  /* 0x0000000912007988 */ /* 0x000fe80008000008 */
[----:B---3--:R-:W-:Y:S04]  /*23e90*/  STS.U8 [R18+UR8+0x40], R10 ;  /* 0x0000400a12007988 */ /* 0x008fe80008000008 */
[----:B----4-:R-:W-:Y:S04]  /*23ea0*/  STS.U8 [R18+UR8+0x100], R11 ;  /* 0x0001000b12007988 */ /* 0x010fe80008000008 */
[----:B------:R-:W-:Y:S04]  /*23eb0*/  STS.U8 [R18+UR8+0x140], R12 ;  /* 0x0001400c12007988 */ /* 0x000fe80008000008 */
        /* <DEDUP_REMOVED lines=11> */
[----:B--2---:R0:W-:Y:S04]  /*23f70*/  STL [R1+0x3fa0], R5 ;  /* 0x003fa00501007387 */ /* 0x0041e80000100800 */
[----:B0-----:R-:W2:Y:S04]  /*23f80*/  LDL.LU R5, [R1+0x110c] ;  /* 0x00110c0001057983 */ /* 0x001ea80000300800 */
[----:B------:R-:W3:Y:S04]  /*23f90*/  LDL.LU R6, [R1+0x10ec] ;  /* 0x0010ec0001067983 */ /* 0x000ee80000300800 */
[----:B------:R-:W4:Y:S04]  /*23fa0*/  LDL.LU R9, [R1+0x10e8] ;  /* 0x0010e80001097983 */ /* 0x000f280000300800 */
[----:B------:R-:W3:Y:S04]  /*23fb0*/  LDL.LU R10, [R1+0x10dc] ;  /* 0x0010dc00010a7983 */ /* 0x000ee80000300800 */
[----:B------:R-:W3:Y:S04]  /*23fc0*/  LDL.LU R13, [R1+0x10d8] ;  /* 0x0010d800010d7983 */ /* 0x000ee80000300800 */
[----:B------:R-:W3:Y:S04]  /*23fd0*/  LDL.LU R14, [R1+0x10cc] ;  /* 0x0010cc00010e7983 */ /* 0x000ee80000300800 */
[----:B------:R0:W-:Y:S04]  /*23fe0*/  STS.U8 [R18+UR8+0x740], R25 ;  /* 0x0007401912007988 */ /* 0x0001e80008000008 */
[----:B------:R-:W3:Y:S04]  /*23ff0*/  LDL.LU R17, [R1+0x10c8] ;  /* 0x0010c80001117983 */ /* 0x000ee80000300800 */
[----:B------:R1:W-:Y:S04]  /*24000*/  STS.U8 [R18+UR8+0x800], R26 ;  /* 0x0008001a12007988 */ /* 0x0003e80008000008 */
[----:B------:R-:W3:Y:S04]  /*24010*/  LDL.LU R21, [R1+0x10bc] ;  /* 0x0010bc0001157983 */ /* 0x000ee80000300800 */
[----:B------:R-:W-:Y:S04]  /*24020*/  STS.U8 [R18+UR8+0x840], R27 ;  /* 0x0008401b12007988 */ /* 0x000fe80008000008 */
[----:B------:R-:W3:Y:S04]  /*24030*/  LDL.LU R22, [R1+0xac] ;  /* 0x0000ac0001167983 */ /* 0x000ee80000300800 */
[----:B------:R-:W-:Y:S04]  /*24040*/  STS.U8 [R18+UR8+0x900], R28 ;  /* 0x0009001c12007988 */ /* 0x000fe80008000008 */
[----:B------:R1:W-:Y:S04]  /*24050*/  STS.U8 [R18+UR8+0x940], R29 ;  /* 0x0009401d12007988 */ /* 0x0003e80008000008 */
[----:B0-----:R-:W3:Y:S04]  /*24060*/  LDL.LU R25, [R1+0xa0] ;  /* 0x0000a00001197983 */ /* 0x001ee80000300800 */
[----:B-1----:R-:W3:Y:S04]  /*24070*/  LDL.LU R26, [R1+0x8c] ;  /* 0x00008c00011a7983 */ /* 0x002ee80000300800 */
        /* <DEDUP_REMOVED lines=16> */
[----:B------:R-:W3:Y:S04]  /*24180*/  LDL.LU R28, [R1] ;  /* 0x00000000011c7983 */ /* 0x000ee80000300800 */
[----:B--2---:R0:W-:Y:S04]  /*24190*/  STS.U8 [R18+UR8+0xa00], R5 ;  /* 0x000a000512007988 */ /* 0x0041e80008000008 */
[----:B0-----:R-:W2:Y:S04]  /*241a0*/  LDL.LU R5, [R1+0x3fa0] ;  /* 0x003fa00001057983 */ /* 0x001ea80000300800 */
[----:B--2---:R0:W-:Y:S04]  /*241b0*/  STS.U8 [R18+UR8+0xa40], R5 ;  /* 0x000a400512007988 */ /* 0x0041e80008000008 */
[----:B0-----:R-:W2:Y:S04]  /*241c0*/  LDL.LU R5, [R1+0x3f9c] ;  /* 0x003f9c0001057983 */ /* 0x001ea80000300800 */
[----:B--2---:R0:W-:Y:S04]  /*241d0*/  STS.U8 [R18+UR8+0xb00], R5 ;  /* 0x000b000512007988 */ /* 0x0041e80008000008 */
[----:B0-----:R-:W2:Y:S04]  /*241e0*/  LDL.LU R5, [R1+0x3f98] ;  /* 0x003f980001057983 */ /* 0x001ea80000300800 */
[----:B--2---:R0:W-:Y:S04]  /*241f0*/  STS.U8 [R18+UR8+0xb40], R5 ;  /* 0x000b400512007988 */ /* 0x0041e80008000008 */
[----:B---3--:R1:W-:Y:S04]  /*24200*/  STS.U8 [R18+UR8+0xc00], R6 ;  /* 0x000c000612007988 */ /* 0x0083e80008000008 */
[----:B----4-:R2:W-:Y:S04]  /*24210*/  STS.U8 [R18+UR8+0xc40], R9 ;  /* 0x000c400912007988 */ /* 0x0105e80008000008 */
[----:B------:R3:W-:Y:S04]  /*24220*/  STS.U8 [R18+UR8+0xd00], R10 ;  /* 0x000d000a12007988 */ /* 0x0007e80008000008 */
[----:B------:R4:W-:Y:S04]  /*24230*/  STS.U8 [R18+UR8+0xd40], R13 ;  /* 0x000d400d12007988 */ /* 0x0009e80008000008 */
[----:B------:R2:W-:Y:S04]  /*24240*/  STS.U8 [R18+UR8+0xe00], R14 ;  /* 0x000e000e12007988 */ /* 0x0005e80008000008 */
[----:B0-----:R-:W4:Y:S04]  /*24250*/  LDL.LU R5, [R1+0x3f94] ;  /* 0x003f940001057983 */ /* 0x001f280000300800 */
[----:B-1----:R-:W4:Y:S04]  /*24260*/  LDL.LU R6, [R1+0x3f90] ;  /* 0x003f900001067983 */ /* 0x002f280000300800 */
[----:B--2---:R-:W2:Y:S04]  /*24270*/  LDL.LU R9, [R1+0x3f8c] ;  /* 0x003f8c0001097983 */ /* 0x004ea80000300800 */
[----:B---3--:R-:W3:Y:S04]  /*24280*/  LDL.LU R10, [R1+0x3f88] ;  /* 0x003f8800010a7983 */ /* 0x008ee80000300800 */
[----:B----4-:R-:W4:Y:S04]  /*24290*/  LDL.LU R13, [R1+0x3f84] ;  /* 0x003f8400010d7983 */ /* 0x010f280000300800 */
[----:B------:R-:W2:Y:S04]  /*242a0*/  LDL.LU R14, [R1+0x3f80] ;  /* 0x003f8000010e7983 */ /* 0x000ea80000300800 */
[----:B------:R0:W-:Y:S04]  /*242b0*/  STS.U8 [R18+UR8+0xe40], R17 ;  /* 0x000e401112007988 */ /* 0x0001e80008000008 */
[----:B------:R1:W-:Y:S04]  /*242c0*/  STS.U8 [R18+UR8+0xf00], R21 ;  /* 0x000f001512007988 */ /* 0x0003e80008000008 */
[----:B------:R0:W-:Y:S04]  /*242d0*/  STS.U8 [R18+UR8+0xf40], R22 ;  /* 0x000f401612007988 */ /* 0x0001e80008000008 */
[----:B------:R0:W-:Y:S04]  /*242e0*/  STS.U8 [R18+UR8+0x1000], R25 ;  /* 0x0010001912007988 */ /* 0x0001e80008000008 */
[----:B------:R1:W-:Y:S04]  /*242f0*/  STS.U8 [R18+UR8+0x1040], R26 ;  /* 0x0010401a12007988 */ /* 0x0003e80008000008 */
[----:B------:R1:W-:Y:S04]  /*24300*/  STS.U8 [R18+UR8+0x1100], R29 ;  /* 0x0011001d12007988 */ /* 0x0003e80008000008 */
[----:B0-----:R-:W2:Y:S04]  /*24310*/  LDL.LU R17, [R1+0x3f7c] ;  /* 0x003f7c0001117983 */ /* 0x001ea80000300800 */
[----:B-1----:R-:W2:Y:S04]  /*24320*/  LDL.LU R21, [R1+0x3f78] ;  /* 0x003f780001157983 */ /* 0x002ea80000300800 */
[----:B------:R-:W2:Y:S04]  /*24330*/  LDL.LU R22, [R1+0x3f74] ;  /* 0x003f740001167983 */ /* 0x000ea80000300800 */
[----:B------:R-:W2:Y:S04]  /*24340*/  LDL.LU R25, [R1+0x3f70] ;  /* 0x003f700001197983 */ /* 0x000ea80000300800 */
[----:B------:R-:W2:Y:S04]  /*24350*/  LDL.LU R26, [R1+0x3f6c] ;  /* 0x003f6c00011a7983 */ /* 0x000ea80000300800 */
[----:B------:R-:W2:Y:S04]  /*24360*/  LDL.LU R29, [R1+0x3f68] ;  /* 0x003f6800011d7983 */ /* 0x000ea80000300800 */
[----:B------:R0:W-:Y:S04]  /*24370*/  STS.U8 [R18+UR8+0x1140], R0 ;  /* 0x0011400012007988 */ /* 0x0001e80008000008 */
[----:B------:R1:W-:Y:S04]  /*24380*/  STS.U8 [R18+UR8+0x1200], R2 ;  /* 0x0012000212007988 */ /* 0x0003e80008000008 */
[----:B------:R0:W-:Y:S04]  /*24390*/  STS.U8 [R18+UR8+0x1240], R3 ;  /* 0x0012400312007988 */ /* 0x0001e80008000008 */
[----:B------:R0:W-:Y:S04]  /*243a0*/  STS.U8 [R18+UR8+0x1300], R4 ;  /* 0x0013000412007988 */ /* 0x0001e80008000008 */
[----:B------:R0:W-:Y:S04]  /*243b0*/  STS.U8 [R18+UR8+0x1340], R7 ;  /* 0x0013400712007988 */ /* 0x0001e80008000008 */
[----:B------:R1:W-:Y:S04]  /*243c0*/  STS.U8 [R18+UR8+0x1400], R8 ;  /* 0x0014000812007988 */ /* 0x0003e80008000008 */
[----:B------:R1:W-:Y:S04]  /*243d0*/  STS.U8 [R18+UR8+0x1440], R11 ;  /* 0x0014400b12007988 */ /* 0x0003e80008000008 */
[----:B0-----:R-:W3:Y:S04]  /*243e0*/  LDL.LU R0, [R1+0x1190] ;  /* 0x0011900001007983 */ /* 0x001ee80000300800 */
[----:B-1----:R-:W3:Y:S04]  /*243f0*/  LDL.LU R2, [R1+0x1184] ;  /* 0x0011840001027983 */ /* 0x002ee80000300800 */
[----:B------:R-:W3:Y:S04]  /*24400*/  LDL.LU R3, [R1+0x1180] ;  /* 0x0011800001037983 */ /* 0x000ee80000300800 */
[----:B------:R-:W3:Y:S04]  /*24410*/  LDL.LU R4, [R1+0x1174] ;  /* 0x0011740001047983 */ /* 0x000ee80000300800 */
[----:B------:R-:W3:Y:S04]  /*24420*/  LDL.LU R7, [R1+0x1170] ;  /* 0x0011700001077983 */ /* 0x000ee80000300800 */
[----:B------:R0:W-:Y:S04]  /*24430*/  STS.U8 [R18+UR8+0x1500], R12 ;  /* 0x0015000c12007988 */ /* 0x0001e80008000008 */
[----:B------:R-:W3:Y:S04]  /*24440*/  LDL.LU R8, [R1+0x1164] ;  /* 0x0011640001087983 */ /* 0x000ee80000300800 */
[----:B------:R1:W-:Y:S04]  /*24450*/  STS.U8 [R18+UR8+0x1540], R15 ;  /* 0x0015400f12007988 */ /* 0x0003e80008000008 */
[----:B------:R-:W3:Y:S04]  /*24460*/  LDL.LU R11, [R1+0x1160] ;  /* 0x00116000010b7983 */ /* 0x000ee80000300800 */
[----:B------:R0:W-:Y:S04]  /*24470*/  STS.U8 [R18+UR8+0x1600], R16 ;  /* 0x0016001012007988 */ /* 0x0001e80008000008 */
[----:B------:R0:W-:Y:S04]  /*24480*/  STS.U8 [R18+UR8+0x1640], R19 ;  /* 0x0016401312007988 */ /* 0x0001e80008000008 */
[----:B------:R1:W-:Y:S04]  /*24490*/  STS.U8 [R18+UR8+0x1700], R20 ;  /* 0x0017001412007988 */ /* 0x0003e80008000008 */
[----:B------:R1:W-:Y:S04]  /*244a0*/  STS.U8 [R18+UR8+0x1740], R23 ;  /* 0x0017401712007988 */ /* 0x0003e80008000008 */
[----:B0-----:R-:W3:Y:S04]  /*244b0*/  LDL.LU R12, [R1+0x1154] ;  /* 0x00115400010c7983 */ /* 0x001ee80000300800 */
[----:B-1----:R-:W3:Y:S04]  /*244c0*/  LDL.LU R15, [R1+0x1150] ;  /* 0x00115000010f7983 */ /* 0x002ee80000300800 */
[----:B------:R0:W-:Y:S04]  /*244d0*/  STS.U8 [R18+UR8+0x1800], R24 ;  /* 0x0018001812007988 */ /* 0x0001e80008000008 */
[----:B------:R-:W3:Y:S04]  /*244e0*/  LDL.LU R16, [R1+0x1144] ;  /* 0x0011440001107983 */ /* 0x000ee80000300800 */
[----:B------:R-:W3:Y:S04]  /*244f0*/  LDL.LU R19, [R1+0x1140] ;  /* 0x0011400001137983 */ /* 0x000ee80000300800 */
[----:B------:R-:W3:Y:S04]  /*24500*/  LDL.LU R20, [R1+0x1134] ;  /* 0x0011340001147983 */ /* 0x000ee80000300800 */
[----:B------:R1:W-:Y:S04]  /*24510*/  STS.U8 [R18+UR8+0x1840], R27 ;  /* 0x0018401b12007988 */ /* 0x0003e80008000008 */
[----:B------:R-:W3:Y:S04]  /*24520*/  LDL.LU R23, [R1+0x1130] ;  /* 0x0011300001177983 */ /* 0x000ee80000300800 */
[----:B------:R1:W-:Y:S04]  /*24530*/  STS.U8 [R18+UR8+0x1900], R28 ;  /* 0x0019001c12007988 */ /* 0x0003e80008000008 */
[----:B0-----:R-:W3:Y:S04]  /*24540*/  LDL.LU R24, [R1+0x1124] ;  /* 0x0011240001187983 */ /* 0x001ee80000300800 */
[----:B-1----:R-:W3:Y:S04]  /*24550*/  LDL.LU R27, [R1+0x1120] ;  /* 0x00112000011b7983 */ /* 0x002ee80000300800 */
[----:B------:R-:W3:Y:S04]  /*24560*/  LDL.LU R28, [R1+0x1114] ;  /* 0x00111400011c7983 */ /* 0x000ee80000300800 */
[----:B--2---:R-:W-:Y:S04]  /*24570*/  STS.U8 [R18+UR8+0x1940], R29 ;  /* 0x0019401d12007988 */ /* 0x004fe80008000008 */
[----:B------:R0:W-:Y:S04]  /*24580*/  STS.U8 [R18+UR8+0x1a00], R26 ;  /* 0x001a001a12007988 */ /* 0x0001e80008000008 */
[----:B------:R1:W-:Y:S04]  /*24590*/  STS.U8 [R18+UR8+0x1a40], R25 ;  /* 0x001a401912007988 */ /* 0x0003e80008000008 */
[----:B------:R2:W-:Y:S04]  /*245a0*/  STS.U8 [R18+UR8+0x1b00], R22 ;  /* 0x001b001612007988 */ /* 0x0005e80008000008 */
[----:B------:R2:W-:Y:S04]  /*245b0*/  STS.U8 [R18+UR8+0x1b40], R21 ;  /* 0x001b401512007988 */ /* 0x0005e80008000008 */
[----:B0-----:R-:W3:Y:S04]  /*245c0*/  LDL.LU R26, [R1+0x1194] ;  /* 0x00119400011a7983 */ /* 0x001ee80000300800 */
[----:B-1----:R-:W3:Y:S04]  /*245d0*/  LDL.LU R25, [R1+0x11a0] ;  /* 0x0011a00001197983 */ /* 0x002ee80000300800 */
[----:B--2---:R-:W2:Y:S04]  /*245e0*/  LDL.LU R22, [R1+0x11a4] ;  /* 0x0011a40001167983 */ /* 0x004ea80000300800 */
[----:B------:R-:W2:Y:S01]  /*245f0*/  LDL.LU R18, [R1+0x3f64] ;  /* 0x003f640001127983 */ /* 0x000ea20000300800 */
[----:B------:R-:W0:Y:S02]  /*24600*/  S2R R29, SR_TID.X ;  /* 0x00000000001d7919 */ /* 0x000e240000002100 */
[----:B0-----:R-:W-:-:S04]  /*24610*/  LOP3.LUT R21, R29, 0x3f, RZ, 0xc0, !PT ;  /* 0x0000003f1d157812 */ /* 0x001fc800078ec0ff */
[----:B------:R-:W-:Y:S01]  /*24620*/  LOP3.LUT R29, R21, 0x10, RZ, 0x3c, !PT ;  /* 0x00000010151d7812 */ /* 0x000fe200078e3cff */
[----:B--2---:R-:W-:Y:S04]  /*24630*/  STS.U8 [R21+UR8+0x1c00], R18 ;  /* 0x001c001215007988 */ /* 0x004fe80008000008 */
[----:B------:R-:W-:Y:S04]  /*24640*/  STS.U8 [R21+UR8+0x1c40], R17 ;  /* 0x001c401115007988 */ /* 0x000fe80008000008 */
[----:B------:R-:W-:Y:S04]  /*24650*/  STS.U8 [R21+UR8+0x1d00], R14 ;  /* 0x001d000e15007988 */ /* 0x000fe80008000008 */
[----:B----4-:R-:W-:Y:S04]  /*24660*/  STS.U8 [R21+UR8+0x1d40], R13 ;  /* 0x001d400d15007988 */ /* 0x010fe80008000008 */
[----:B---3--:R-:W-:Y:S04]  /*24670*/  STS.U8 [R21+UR8+0x1e00], R10 ;  /* 0x001e000a15007988 */ /* 0x008fe80008000008 */
[----:B------:R-:W-:Y:S04]  /*24680*/  STS.U8 [R21+UR8+0x1e40], R9 ;  /* 0x001e400915007988 */ /* 0x000fe80008000008 */
[----:B------:R-:W-:Y:S04]  /*24690*/  STS.U8 [R21+UR8+0x1f00], R6 ;  /* 0x001f000615007988 */ /* 0x000fe80008000008 */
[----:B------:R-:W-:Y:S04]  /*246a0*/  STS.U8 [R21+UR8+0x1f40], R5 ;  /* 0x001f400515007988 */ /* 0x000fe80008000008 */
[----:B------:R-:W-:Y:S04]  /*246b0*/  STS.U8 [R29+UR8+0x80], R22 ;  /* 0x000080161d007988 */ /* 0x000fe80008000008 */
[----:B------:R-:W-:Y:S04]  /*246c0*/  STS.U8 [R29+UR8+0xc0], R25 ;  /* 0x0000c0191d007988 */ /* 0x000fe80008000008 */
[----:B------:R0:W-:Y:S04]  /*246d0*/  STS.U8 [R29+UR8+0x180], R26 ;  /* 0x0001801a1d007988 */ /* 0x0001e80008000008 */
[----:B------:R-:W-:Y:S04]  /*246e0*/  STS.U8 [R29+UR8+0x1c0], R0 ;  /* 0x0001c0001d007988 */ /* 0x000fe80008000008 */
[----:B------:R1:W-:Y:S04]  /*246f0*/  STS.U8 [R29+UR8+0x280], R2 ;  /* 0x000280021d007988 */ /* 0x0003e80008000008 */
[----:B0-----:R-:W2:Y:S04]  /*24700*/  LDL.LU R26, [R1+0x1110] ;  /* 0x00111000011a7983 */ /* 0x001ea80000300800 */
[----:B-1----:R-:W3:Y:S04]  /*24710*/  LDL.LU R2, [R1+0x10f4] ;  /* 0x0010f40001027983 */ /* 0x002ee80000300800 */
[----:B---3--:R0:W-:Y:S04]  /*24720*/  STL [R1+0x3f5c], R2 ;  /* 0x003f5c0201007387 */ /* 0x0081e80000100800 */
[----:B0-----:R-:W3:Y:S04]  /*24730*/  LDL.LU R2, [R1+0x1100] ;  /* 0x0011000001027983 */ /* 0x001ee80000300800 */
        /* <DEDUP_REMOVED lines=13> */
[----:B---3--:R0:W-:Y:S04]  /*24810*/  STL [R1+0x3f60], R2 ;  /* 0x003f600201007387 */ /* 0x0081e80000100800 */
[----:B0-----:R-:W3:Y:S04]  /*24820*/  LDL.LU R2, [R1+0x1104] ;  /* 0x0011040001027983 */ /* 0x001ee80000300800 */
        /* <DEDUP_REMOVED lines=12> */
[----:B------:R0:W-:Y:S04]  /*248f0*/  STS.U8 [R29+UR8+0x980], R28 ;  /* 0x0009801c1d007988 */ /* 0x0001e80008000008 */
[----:B------:R-:W4:Y:S04]  /*24900*/  LDL.LU R27, [R1+0x74] ;  /* 0x00007400011b7983 */ /* 0x000f280000300800 */
[----:B0-----:R-:W4:Y:S04]  /*24910*/  LDL.LU R28, [R1+0x68] ;  /* 0x00006800011c7983 */ /* 0x001f280000300800 */
        /* <DEDUP_REMOVED lines=11> */
[----:B--2---:R0:W-:Y:S04]  /*249d0*/  STS.U8 [R29+UR8+0x9c0], R26 ;  /* 0x0009c01a1d007988 */ /* 0x0041e80008000008 */
[----:B------:R-:W2:Y:S04]  /*249e0*/  LDL.LU R25, [R1+0x8] ;  /* 0x0000080001197983 */ /* 0x000ea80000300800 */
[----:B0-----:R-:W2:Y:S04]  /*249f0*/  LDL.LU R26, [R1+0x4] ;  /* 0x00000400011a7983 */ /* 0x001ea80000300800 */
[----:B---3--:R0:W-:Y:S04]  /*24a00*/  STS.U8 [R29+UR8+0xa80], R2 ;  /* 0x000a80021d007988 */ /* 0x0081e80008000008 */
[----:B0-----:R-:W3:Y:S04]  /*24a10*/  LDL.LU R2, [R1+0x3f60] ;  /* 0x003f600001027983 */ /* 0x001ee80000300800 */
[----:B---3--:R0:W-:Y:S04]  /*24a20*/  STS.U8 [R29+UR8+0xac0], R2 ;  /* 0x000ac0021d007988 */ /* 0x0081e80008000008 */
[----:B0-----:R-:W3:Y:S04]  /*24a30*/  LDL.LU R2, [R1+0x3f5c] ;  /* 0x003f5c0001027983 */ /* 0x001ee80000300800 */
[----:B---3--:R0:W-:Y:S04]  /*24a40*/  STS.U8 [R29+UR8+0xb80], R2 ;  /* 0x000b80021d007988 */ /* 0x0081e80008000008 */
[----:B----4-:R1:W-:Y:S04]  /*24a50*/  STS.U8 [R29+UR8+0xbc0], R3 ;  /* 0x000bc0031d007988 */ /* 0x0103e80008000008 */
[----:B------:R3:W-:Y:S04]  /*24a60*/  STS.U8 [R29+UR8+0xc80], R4 ;  /* 0x000c80041d007988 */ /* 0x0007e80008000008 */
[----:B------:R4:W-:Y:S04]  /*24a70*/  STS.U8 [R29+UR8+0xcc0], R7 ;  /* 0x000cc0071d007988 */ /* 0x0009e80008000008 */
[----:B------:R1:W-:Y:S04]  /*24a80*/  STS.U8 [R29+UR8+0xd80], R8 ;  /* 0x000d80081d007988 */ /* 0x0003e80008000008 */
[----:B------:R2:W-:Y:S04]  /*24a90*/  STS.U8 [R29+UR8+0xdc0], R11 ;  /* 0x000dc00b1d007988 */ /* 0x0005e80008000008 */
[----:B0-----:R-:W2:Y:S04]  /*24aa0*/  LDL.LU R2, [R1+0x3f58] ;  /* 0x003f580001027983 */ /* 0x001ea80000300800 */
[----:B-1----:R-:W2:Y:S04]  /*24ab0*/  LDL.LU R3, [R1+0x3f54] ;  /* 0x003f540001037983 */ /* 0x002ea80000300800 */
[----:B---3--:R-:W3:Y:S04]  /*24ac0*/  LDL.LU R4, [R1+0x3f50] ;  /* 0x003f500001047983 */ /* 0x008ee80000300800 */
[----:B----4-:R-:W4:Y:S04]  /*24ad0*/  LDL.LU R7, [R1+0x3f4c] ;  /* 0x003f4c0001077983 */ /* 0x010f280000300800 */
[----:B------:R-:W3:Y:S04]  /*24ae0*/  LDL.LU R8, [R1+0x3f48] ;  /* 0x003f480001087983 */ /* 0x000ee80000300800 */
[----:B--2---:R-:W2:Y:S04]  /*24af0*/  LDL.LU R11, [R1+0x3f44] ;  /* 0x003f4400010b7983 */ /* 0x004ea80000300800 */
        /* <DEDUP_REMOVED lines=15> */
[----:B0-----:R-:W2:Y:S04]  /*24bf0*/  LDL.LU R24, [R1+0x3f28] ;  /* 0x003f280001187983 */ /* 0x001ea80000300800 */
[----:B-1----:R-:W2:Y:S04]  /*24c00*/  LDL.LU R27, [R1+0x3f24] ;  /* 0x003f2400011b7983 */ /* 0x002ea80000300800 */
[----:B------:R-:W2:Y:S04]  /*24c10*/  LDL.LU R28, [R1+0x3f20] ;  /* 0x003f2000011c7983 */ /* 0x000ea80000300800 */
[----:B------:R-:W-:Y:S04]  /*24c20*/  STS.U8 [R29+UR8+0x12c0], R5 ;  /* 0x0012c0051d007988 */ /* 0x000fe80008000008 */
[----:B------:R-:W-:Y:S04]  /*24c30*/  STS.U8 [R29+UR8+0x1380], R6 ;  /* 0x001380061d007988 */ /* 0x000fe80008000008 */
[----:B------:R0:W-:Y:S04]  /*24c40*/  STS.U8 [R29+UR8+0x13c0], R0 ;  /* 0x0013c0001d007988 */ /* 0x0001e80008000008 */
[----:B0-----:R-:W3:Y:S04]  /*24c50*/  LDL.LU R0, [R1+0x11a8] ;  /* 0x0011a80001007983 */ /* 0x001ee80000300800 */
[----:B------:R-:W-:Y:S04]  /*24c60*/  STS.U8 [R29+UR8+0x1480], R9 ;  /* 0x001480091d007988 */ /* 0x000fe80008000008 */
[----:B------:R-:W-:Y:S04]  /*24c70*/  STS.U8 [R29+UR8+0x14c0], R10 ;  /* 0x0014c00a1d007988 */ /* 0x000fe80008000008 */
[----:B------:R-:W-:Y:S04]  /*24c80*/  STS.U8 [R29+UR8+0x1580], R13 ;  /* 0x0015800d1d007988 */ /* 0x000fe80008000008 */
[----:B------:R-:W-:Y:S04]  /*24c90*/  STS.U8 [R29+UR8+0x15c0], R14 ;  /* 0x0015c00e1d007988 */ /* 0x000fe80008000008 */
[----:B------:R0:W-:Y:S04]  /*24ca0*/  STS.U8 [R29+UR8+0x1680], R17 ;  /* 0x001680111d007988 */ /* 0x0001e80008000008 */
[----:B------:R1:W-:Y:S04]  /*24cb0*/  STS.U8 [R29+UR8+0x16c0], R18 ;  /* 0x0016c0121d007988 */ /* 0x0003e80008000008 */
[----:B------:R0:W-:Y:S04]  /*24cc0*/  STS.U8 [R29+UR8+0x1780], R21 ;  /* 0x001780151d007988 */ /* 0x0001e80008000008 */
[----:B------:R0:W-:Y:S04]  /*24cd0*/  STS.U8 [R29+UR8+0x17c0], R22 ;  /* 0x0017c0161d007988 */ /* 0x0001e80008000008 */
[----:B------:R1:W-:Y:S04]  /*24ce0*/  STS.U8 [R29+UR8+0x1880], R25 ;  /* 0x001880191d007988 */ /* 0x0003e80008000008 */
[----:B------:R1:W-:Y:S04]  /*24cf0*/  STS.U8 [R29+UR8+0x18c0], R26 ;  /* 0x0018c01a1d007988 */ /* 0x0003e80008000008 */
[----:B0-----:R-:W4:Y:S04]  /*24d00*/  LDL.LU R17, [R1+0x11b8] ;  /* 0x0011b80001117983 */ /* 0x001f280000300800 */
[----:B-1----:R-:W4:Y:S04]  /*24d10*/  LDL.LU R18, [R1+0x11b4] ;  /* 0x0011b40001127983 */ /* 0x002f280000300800 */
[----:B------:R-:W4:Y:S04]  /*24d20*/  LDL.LU R21, [R1+0x11c0] ;  /* 0x0011c00001157983 */ /* 0x000f280000300800 */
[----:B------:R-:W4:Y:S04]  /*24d30*/  LDL.LU R22, [R1+0x11bc] ;  /* 0x0011bc0001167983 */ /* 0x000f280000300800 */
[----:B------:R-:W4:Y:S04]  /*24d40*/  LDL.LU R25, [R1+0x11c8] ;  /* 0x0011c80001197983 */ /* 0x000f280000300800 */
[----:B------:R-:W4:Y:S04]  /*24d50*/  LDL.LU R26, [R1+0x11c4] ;  /* 0x0011c400011a7983 */ /* 0x000f280000300800 */
[----:B------:R-:W4:Y:S04]  /*24d60*/  LDL R5, [R1+0x10b8] ;  /* 0x0010b80001057983 */ /* 0x000f280000100800 */
[----:B--2---:R-:W-:Y:S04]  /*24d70*/  STS.U8 [R29+UR8+0x1980], R28 ;  /* 0x0019801c1d007988 */ /* 0x004fe80008000008 */
        /* <DEDUP_REMOVED lines=9> */
[----:B---3--:R-:W-:Y:S04]  /*24e10*/  STS.U8 [R29+UR8+0x1e80], R8 ;  /* 0x001e80081d007988 */ /* 0x008fe80008000008 */
[----:B----4-:R-:W-:Y:S04]  /*24e20*/  STS.U8 [R29+UR8+0x1ec0], R7 ;  /* 0x001ec0071d007988 */ /* 0x010fe80008000008 */
[----:B------:R-:W-:Y:S04]  /*24e30*/  STS.U8 [R29+UR8+0x1f80], R4 ;  /* 0x001f80041d007988 */ /* 0x000fe80008000008 */
[----:B------:R-:W-:Y:S01]  /*24e40*/  STS.U8 [R29+UR8+0x1fc0], R0 ;  /* 0x001fc0001d007988 */ /* 0x000fe20008000008 */
[----:B------:R-:W-:Y:S06]  /*24e50*/  BAR.SYNC.DEFER_BLOCKING 0x0 ;  /* 0x0000000000007b1d */ /* 0x000fec0000010000 */
[----:B------:R-:W0:Y:S04]  /*24e60*/  LDSM.16.M88.4 R12, [R5+UR9] ;  /* 0x00000009050c783b */ /* 0x000e280008000200 */
[----:B0-----:R-:W-:Y:S01]  /*24e70*/  STL.64 [R1+0x20], R12 ;  /* 0x0000200c01007387 */ /* 0x001fe20000100a00 */
[----:B------:R-:W-:-:S02]  /*24e80*/  IMAD.MOV.U32 R29, RZ, RZ, R12 ;  /* 0x000000ffff1d7224 */ /* 0x000fc400078e000c */
[----:B------:R-:W-:Y:S02]  /*24e90*/  IMAD.MOV.U32 R28, RZ, RZ, R13 ;  /* 0x000000ffff1c7224 */ /* 0x000fe400078e000d */
[----:B------:R-:W-:Y:S01]  /*24ea0*/  IMAD.MOV.U32 R8, RZ, RZ, R14 ;  /* 0x000000ffff087224 */ /* 0x000fe200078e000e */
[----:B------:R-:W-:Y:S01]  /*24eb0*/  STL.64 [R1+0x28], R14 ;  /* 0x0000280e01007387 */ /* 0x000fe20000100a00 */
[----:B------:R-:W-:-:S03]  /*24ec0*/  IMAD.MOV.U32 R9, RZ, RZ, R15 ;  /* 0x000000ffff097224 */ /* 0x000fc600078e000f */
[----:B------:R-:W0:Y:S02]  /*24ed0*/  LDSM.16.M88.4 R12, [R5+UR9+0x400] ;  /* 0x00040009050c783b */ /* 0x000e240008000200 */
[----:B0-----:R-:W-:Y:S02]  /*24ee0*/  IMAD.MOV.U32 R11, RZ, RZ, R12 ;  /* 0x000000ffff0b7224 */ /* 0x001fe400078e000c */
[----:B------:R-:W-:Y:S01]  /*24ef0*/  IMAD.MOV.U32 R10, RZ, RZ, R14 ;  /* 0x000000ffff0a7224 */ /* 0x000fe200078e000e */
[----:B------:R-:W-:Y:S04]  /*24f00*/  STL.64 [R1+0x30], R12 ;  /* 0x0000300c01007387 */ /* 0x000fe80000100a00 */
[----:B------:R0:W-:Y:S04]  /*24f10*/  STL.64 [R1+0x38], R14 ;  /* 0x0000380e01007387 */ /* 0x0001e80000100a00 */
[----:B------:R-:W-:Y:S04]  /*24f20*/  STL.64 [R1+0x3f18], R10 ;  /* 0x003f180a01007387 */ /* 0x000fe80000100a00 */
[----:B------:R-:W-:Y:S04]  /*24f30*/  STL.64 [R1+0x3f10], R8 ;  /* 0x003f100801007387 */ /* 0x000fe80000100a00 */
[----:B------:R-:W1:Y:S01]  /*24f40*/  LDSM.16.M88.4 R8, [R5+UR9+0x800] ;  /* 0x000800090508783b */ /* 0x000e620008000200 */
[----:B------:R-:W-:-:S02]  /*24f50*/  IMAD.MOV.U32 R0, RZ, RZ, R13 ;  /* 0x000000ffff007224 */ /* 0x000fc400078e000d */
[----:B------:R-:W-:Y:S02]  /*24f60*/  IMAD.MOV.U32 R7, RZ, RZ, R15 ;  /* 0x000000ffff077224 */ /* 0x000fe400078e000f */
[----:B0-----:R-:W-:Y:S02]  /*24f70*/  IMAD R14, R22, 0x100, R21 ;  /* 0x00000100160e7824 */ /* 0x001fe400078e0215 */
[----:B------:R-:W-:Y:S01]  /*24f80*/  IMAD R13, R18, 0x100, R17 ;  /* 0x00000100120d7824 */ /* 0x000fe200078e0211 */
[----:B------:R-:W2:Y:S04]  /*24f90*/  LDL.LU.64 R20, [R1+0x100] ;  /* 0x0001000001147983 */ /* 0x000ea80000300a00 */
[----:B------:R-:W2:Y:S01]  /*24fa0*/  LDL.LU.64 R22, [R1+0x108] ;  /* 0x0001080001167983 */ /* 0x000ea20000300a00 */
[----:B------:R-:W-:-:S03]  /*24fb0*/  IMAD R15, R26, 0x100, R25 ;  /* 0x000001001a0f7824 */ /* 0x000fc600078e0219 */
[----:B------:R-:W3:Y:S04]  /*24fc0*/  LDL.LU.64 R16, [R1+0xf0] ;  /* 0x0000f00001107983 */ /* 0x000ee80000300a00 */
[----:B------:R-:W3:Y:S01]  /*24fd0*/  LDL.LU.64 R18, [R1+0xf8] ;  /* 0x0000f80001127983 */ /* 0x000ee20000300a00 */
[----:B-1----:R-:W-:Y:S02]  /*24fe0*/  IMAD.MOV.U32 R25, RZ, RZ, R10 ;  /* 0x000000ffff197224 */ /* 0x002fe400078e000a */
[----:B------:R-:W-:Y:S01]  /*24ff0*/  IMAD.MOV.U32 R24, RZ, RZ, R11 ;  /* 0x000000ffff187224 */ /* 0x000fe200078e000b */
[----:B------:R-:W-:Y:S04]  /*25000*/  STL.64 [R1+0x40], R8 ;  /* 0x0000400801007387 */ /* 0x000fe80000100a00 */
[----:B------:R0:W-:Y:S01]  /*25010*/  STL.64 [R1+0x48], R10 ;  /* 0x0000480a01007387 */ /* 0x0001e20000100a00 */
[----:B------:R-:W-:-:S02]  /*25020*/  IMAD.MOV.U32 R6, RZ, RZ, R8 ;  /* 0x000000ffff067224 */ /* 0x000fc400078e0008 */
[----:B------:R-:W-:Y:S01]  /*25030*/  IMAD.MOV.U32 R4, RZ, RZ, R9 ;  /* 0x000000ffff047224 */ /* 0x000fe200078e0009 */
[----:B0-----:R-:W4:Y:S04]  /*25040*/  LDL.LU.64 R10, [R1+0x3f18] ;  /* 0x003f1800010a7983 */ /* 0x001f280000300a00 */
[----:B------:R-:W2:Y:S04]  /*25050*/  LDL.LU.64 R8, [R1+0x3f10] ;  /* 0x003f100001087983 */ /* 0x000ea80000300a00 */
[----:B------:R0:W-:Y:S04]  /*25060*/  STL.64 [R1+0x3f08], R24 ;  /* 0x003f081801007387 */ /* 0x0001e80000100a00 */
[----:B0-----:R-:W3:Y:S04]  /*25070*/  LDL.LU.64 R24, [R1+0xd0] ;  /* 0x0000d00001187983 */ /* 0x001ee80000300a00 */
[----:B------:R-:W3:Y:S01]  /*25080*/  LDL.LU.64 R26, [R1+0xd8] ;  /* 0x0000d800011a7983 */ /* 0x000ee20000300a00 */
[----:B------:R-:W-:Y:S01]  /*25090*/  IMAD R12, R2, 0x100, R3 ;  /* 0x00000100020c7824 */ /* 0x000fe200078e0203 */
[----:B------:R-:W-:-:S02]  /*250a0*/  F2FP.F16.E5M2.UNPACK_B R13, R13 ;  /* 0x0000000dff0d723e */ /* 0x000fc400020004ff */
[----:B------:R-:W-:Y:S02]  /*250b0*/  F2FP.F16.E5M2.UNPACK_B R14, R14 ;  /* 0x0000000eff0e723e */ /* 0x000fe400020004ff */
[----:B------:R-:W-:Y:S02]  /*250c0*/  F2FP.F16.E5M2.UNPACK_B R15, R15 ;  /* 0x0000000fff0f723e */ /* 0x000fe400020004ff */
[----:B------:R-:W-:Y:S02]  /*250d0*/  F2FP.F16.E5M2.UNPACK_B R2, R29 ;  /* 0x0000001dff02723e */ /* 0x000fe400020004ff */
[----:B------:R-:W-:Y:S02]  /*250e0*/  F2FP.F16.E5M2.UNPACK_B R12, R12 ;  /* 0x0000000cff0c723e */ /* 0x000fe400020004ff */
[----:B------:R-:W-:-:S05]  /*250f0*/  F2FP.F16.E5M2.UNPACK_B R3, R28 ;  /* 0x0000001cff03723e */ /* 0x000fca00020004ff */
[----:B------:R-:W-:Y:S01]  /*25100*/  STL.64 [R1+0x18], R2 ;  /* 0x0000180201007387 */ /* 0x000fe20000100a00 */
[----:B--2---:R-:W-:Y:S01]  /*25110*/  F2FP.F16.E5M2.UNPACK_B R8, R8 ;  /* 0x00000008ff08723e */ /* 0x004fe200020004ff */
[----:B---3--:R-:W-:Y:S01]  /*25120*/  HMMA.16816.F32 R24, R12, R2, R24 ;  /* 0x000000020c18723c */ /* 0x008fe20000001818 */
[----:B------:R-:W-:-:S07]  /*25130*/  F2FP.F16.E5M2.UNPACK_B R9, R9 ;  /* 0x00000009ff09723e */ /* 0x000fce00020004ff */
[----:B------:R-:W-:Y:S11]  /*25140*/  HMMA.16816.F32 R20, R12, R8, R20 ;  /* 0x000000080c14723c */ /* 0x000ff60000001814 */
[----:B------:R0:W-:Y:S04]  /*25150*/  STL.64 [R1+0xd0], R24 ;  /* 0x0000d01801007387 */ /* 0x0001e80000100a00 */
[----:B------:R1:W-:Y:S04]  /*25160*/  STL.64 [R1+0xd8], R26 ;  /* 0x0000d81a01007387 */ /* 0x0003e80000100a00 */
[----:B------:R-:W-:Y:S04]  /*25170*/  STL.64 [R1+0x10], R8 ;  /* 0x0000100801007387 */ /* 0x000fe80000100a00 */
[----:B0-----:R-:W2:Y:S04]  /*25180*/  LDL.LU.64 R24, [R1+0x120] ;  /* 0x0001200001187983 */ /* 0x001ea80000300a00 */
[----:B-1----:R-:W2:Y:S01]  /*25190*/  LDL.LU.64 R26, [R1+0x128] ;  /* 0x00012800011a7983 */ /* 0x002ea20000300a00 */
[----:B----4-:R-:W-:-:S02]  /*251a0*/  F2FP.F16.E5M2.UNPACK_B R2, R11 ;  /* 0x0000000bff02723e */ /* 0x010fc400020004ff */
[----:B------:R-:W-:Y:S01]  /*251b0*/  F2FP.F16.E5M2.UNPACK_B R3, R0 ;  /* 0x00000000ff03723e */ /* 0x000fe200020004ff */
[----:B------:R-:W-:Y:S04]  /*251c0*/  STL.64 [R1+0x100], R20 ;  /* 0x0001001401007387 */ /* 0x000fe80000100a00 */
[----:B------:R0:W-:Y:S02]  /*251d0*/  STL.64 [R1+0x108], R22 ;  /* 0x0001081601007387 */ /* 0x0001e40000100a00 */
[----:B0-----:R-:W-:Y:S02]  /*251e0*/  HMMA.16816.F32 R20, R12, R2, R16 ;  /* 0x000000020c14723c */ /* 0x001fe40000001810 */
[----:B------:R-:W-:Y:S04]  /*251f0*/  STL [R1+0x8], R2 ;  /* 0x0000080201007387 */ /* 0x000fe80000100800 */
[----:B------:R-:W-:Y:S04]  /*25200*/  STL [R1+0xc], R3 ;  /* 0x00000c0301007387 */ /* 0x000fe80000100800 */
[----:B------:R-:W3:Y:S09]  /*25210*/  LDL.LU.64 R16, [R1+0x140] ;  /* 0x0001400001107983 */ /* 0x000ef20000300a00 */
[----:B------:R-:W-:Y:S04]  /*25220*/  STL.64 [R1+0xf0], R20 ;  /* 0x0000f01401007387 */ /* 0x000fe80000100a00 */
[----:B------:R-:W-:Y:S04]  /*25230*/  STL.64 [R1+0xf8], R22 ;  /* 0x0000f81601007387 */ /* 0x000fe80000100a00 */
[----:B------:R-:W3:Y:S04]  /*25240*/  LDL.LU.64 R18, [R1+0x148] ;  /* 0x0001480001127983 */ /* 0x000ee80000300a00 */
[----:B------:R-:W0:Y:S01]  /*25250*/  LDSM.16.M88.4 R20, [R5+UR9+0xc00] ;  /* 0x000c00090514783b */ /* 0x000e220008000200 */
[----:B------:R-:W-:-:S02]  /*25260*/  IMAD.MOV.U32 R0, RZ, RZ, R3 ;  /* 0x000000ffff007224 */ /* 0x000fc400078e0003 */
[----:B0-----:R-:W-:Y:S02]  /*25270*/  IMAD.MOV.U32 R3, RZ, RZ, R20 ;  /* 0x000000ffff037224 */ /* 0x001fe400078e0014 */
[----:B------:R-:W-:Y:S01]  /*25280*/  IMAD.MOV.U32 R2, RZ, RZ, R21 ;  /* 0x000000ffff027224 */ /* 0x000fe200078e0015 */
[----:B------:R0:W-:Y:S02]  /*25290*/  STL.64 [R1+0x50], R20 ;  /* 0x0000501401007387 */ /* 0x0001e40000100a00 */
[----:B0-----:R-:W-:Y:S02]  /*252a0*/  F2FP.F16.E5M2.UNPACK_B R20, R10 ;  /* 0x0000000aff14723e */ /* 0x001fe400020004ff */
[----:B------:R-:W-:Y:S01]  /*252b0*/  F2FP.F16.E5M2.UNPACK_B R21, R7 ;  /* 0x00000007ff15723e */ /* 0x000fe200020004ff */
[----:B------:R-:W-:Y:S02]  /*252c0*/  IMAD.MOV.U32 R9, RZ, RZ, R22 ;  /* 0x000000ffff097224 */ /* 0x000fe400078e0016 */
[----:B------:R-:W-:Y:S01]  /*252d0*/  IMAD.MOV.U32 R8, RZ, RZ, R23 ;  /* 0x000000ffff087224 */ /* 0x000fe200078e0017 */
[----:B------:R-:W-:Y:S04]  /*252e0*/  STL.64 [R1+0x58], R22 ;  /* 0x0000581601007387 */ /* 0x000fe80000100a00 */
[----:B------:R0:W-:Y:S04]  /*252f0*/  STL.64 [R1+0x3f00], R8 ;  /* 0x003f000801007387 */ /* 0x0001e80000100a00 */
[----:B0-----:R-:W4:Y:S04]  /*25300*/  LDL.LU.64 R8, [R1+0x160] ;  /* 0x0001600001087983 */ /* 0x001f280000300a00 */
[----:B------:R-:W4:Y:S04]  /*25310*/  LDL.LU.64 R10, [R1+0x168] ;  /* 0x00016800010a7983 */ /* 0x000f280000300a00 */
[----:B------:R0:W-:Y:S01]  /*25320*/  STL.64 [R1], R20 ;  /* 0x0000001401007387 */ /* 0x0001e20000100a00 */
[----:B------:R-:W-:-:S02]  /*25330*/  F2FP.F16.E5M2.UNPACK_B R28, R6 ;  /* 0x00000006ff1c723e */ /* 0x000fc400020004ff */
[----:B------:R-:W-:Y:S01]  /*25340*/  F2FP.F16.E5M2.UNPACK_B R29, R4 ;  /* 0x00000004ff1d723e */ /* 0x000fe200020004ff */
[----:B--2---:R-:W-:Y:S01]  /*25350*/  HMMA.16816.F32 R24, R12, R20, R24 ;  /* 0x000000140c18723c */ /* 0x004fe20000001818 */
[----:B0-----:R-:W2:Y:S04]  /*25360*/  LDL.LU.64 R20, [R1+0x180] ;  /* 0x0001800001147983 */ /* 0x001ea80000300a00 */
[----:B------:R-:W2:-:S14]  /*25370*/  LDL.LU.64 R22, [R1+0x188] ;  /* 0x0001880001167983 */ /* 0x000e9c0000300a00 */
[----:B------:R-:W-:Y:S04]  /*25380*/  STL.64 [R1+0x120], R24 ;  /* 0x0001201801007387 */ /* 0x000fe80000100a00 */
[----:B------:R-:W-:Y:S04]  /*25390*/  STL.64 [R1+0x128], R26 ;  /* 0x0001281a01007387 */ /* 0x000fe80000100a00 */
[----:B------:R-:W0:Y:S01]  /*253a0*/  LDSM.16.M88.4 R24, [R5+UR9+0x1000] ;  /* 0x001000090518783b */ /* 0x000e220008000200 */
[----:B---3--:R-:W-:-:S15]  /*253b0*/  HMMA.16816.F32 R16, R12, R28, R16 ;  /* 0x0000001c0c10723c */ /* 0x008fde0000001810 */
[----:B------:R-:W-:-:S04]  /*253c0*/  NOP ;  /* 0x0000000000007918 */ /* 0x000fc80000000000 */
[----:B------:R-:W-:Y:S04]  /*253d0*/  STL.64 [R1+0x140], R16 ;  /* 0x0001401001007387 */ /* 0x000fe80000100a00 */
[----:B------:R-:W-:Y:S04]  /*253e0*/  STL.64 [R1+0x148], R18 ;  /* 0x0001481201007387 */ /* 0x000fe80000100a00 */
[----:B0-----:R0:W-:Y:S01]  /*253f0*/  STL.64 [R1+0x60], R24 ;  /* 0x0000601801007387 */ /* 0x0011e20000100a00 */
[----:B------:R-:W-:Y:S02]  /*25400*/  IMAD.MOV.U32 R7, RZ, RZ, R24 ;  /* 0x000000ffff077224 */ /* 0x000fe400078e0018 */
[----:B------:R-:W-:Y:S01]  /*25410*/  IMAD.MOV.U32 R6, RZ, RZ, R25 ;  /* 0x000000ffff067224 */ /* 0x000fe200078e0019 */
[----:B------:R-:W-:Y:S04]  /*25420*/  STL.64 [R1+0x68], R26 ;  /* 0x0000681a01007387 */ /* 0x000fe80000100a00 */
[----:B0-----:R-:W3:Y:S01]  /*25430*/  LDL.LU.64 R24, [R1+0x3f08] ;  /* 0x003f080001187983 */ /* 0x001ee20000300a00 */
[----:B------:R-:W-:-:S02]  /*25440*/  IMAD.MOV.U32 R16, RZ, RZ, R26 ;  /* 0x000000ffff107224 */ /* 0x000fc400078e001a */
[----:B------:R-:W-:-:S03]  /*25450*/  IMAD.MOV.U32 R4, RZ, RZ, R27 ;  /* 0x000000ffff047224 */ /* 0x000fc600078e001b */
[----:B------:R0:W-:Y:S04]  /*25460*/  STL [R1+0x3ef8], R16 ;  /* 0x003ef81001007387 */ /* 0x0001e80000100800 */
[----:B0-----:R-:W2:Y:S04]  /*25470*/  LDL.LU.64 R16, [R1+0x1a0] ;  /* 0x0001a00001107983 */ /* 0x001ea80000300a00 */
[----:B------:R-:W2:Y:S01]  /*25480*/  LDL.LU.64 R18, [R1+0x1a8] ;  /* 0x0001a80001127983 */ /* 0x000ea20000300a00 */
[----:B---3--:R-:W-:Y:S02]  /*25490*/  F2FP.F16.E5M2.UNPACK_B R26, R25 ;  /* 0x00000019ff1a723e */ /* 0x008fe400020004ff */
[----:B------:R-:W-:-:S02]  /*254a0*/  F2FP.F16.E5M2.UNPACK_B R27, R24 ;  /* 0x00000018ff1b723e */ /* 0x000fc400020004ff */
[----:B------:R-:W-:Y:S02]  /*254b0*/  F2FP.F16.E5M2.UNPACK_B R24, R3 ;  /* 0x00000003ff18723e */ /* 0x000fe400020004ff */
[----:B------:R-:W-:-:S03]  /*254c0*/  F2FP.F16.E5M2.UNPACK_B R25, R2 ;  /* 0x00000002ff19723e */ /* 0x000fc600020004ff */
[C---:B----4-:R-:W-:Y:S08]  /*254d0*/  HMMA.16816.F32 R8, R12.reuse, R26, R8 ;  /* 0x0000001a0c08723c */ /* 0x050ff00000001808 */
[----:B--2---:R-:W-:Y:S11]  /*254e0*/  HMMA.16816.F32 R20, R12, R24, R20 ;  /* 0x000000180c14723c */ /* 0x004ff60000001814 */
[----:B------:R0:W-:Y:S04]  /*254f0*/  STL.64 [R1+0x160], R8 ;  /* 0x0001600801007387 */ /* 0x0001e80000100a00 */
[----:B------:R-:W-:Y:S04]  /*25500*/  STL.64 [R1+0x168], R10 ;  /* 0x0001680a01007387 */ /* 0x000fe80000100a00 */
[----:B0-----:R-:W2:Y:S04]  /*25510*/  LDL.LU.64 R8, [R1+0x3f00] ;  /* 0x003f000001087983 */ /* 0x001ea80000300a00 */
[----:B------:R-:W-:Y:S04]  /*25520*/  STL.64 [R1+0x3e78], R26 ;  /* 0x003e781a01007387 */ /* 0x000fe80000100a00 */
[----:B------:R0:W-:Y:S04]  /*25530*/  STL.64 [R1+0x3e70], R24 ;  /* 0x003e701801007387 */ /* 0x0001e80000100a00 */
[----:B------:R-:W-:Y:S04]  /*25540*/  STL.64 [R1+0x180], R20 ;  /* 0x0001801401007387 */ /* 0x000fe80000100a00 */
[----:B------:R-:W-:Y:S04]  /*25550*/  STL.64 [R1+0x188], R22 ;  /* 0x0001881601007387 */ /* 0x000fe80000100a00 */
[----:B------:R-:W1:Y:S04]  /*25560*/  LDSM.16.M88.4 R20, [R5+UR9+0x1400] ;  /* 0x001400090514783b */ /* 0x000e680008000200 */
[----:B0-----:R-:W3:Y:S04]  /*25570*/  LDL.LU.64 R24, [R1+0x1c0] ;  /* 0x0001c00001187983 */ /* 0x001ee80000300a00 */
[----:B------:R-:W3:Y:S04]  /*25580*/  LDL.LU.64 R26, [R1+0x1c8] ;  /* 0x0001c800011a7983 */ /* 0x000ee80000300a00 */
[----:B-1----:R0:W-:Y:S01]  /*25590*/  STL.64 [R1+0x70], R20 ;  /* 0x0000701401007387 */ /* 0x0021e20000100a00 */
[----:B------:R-:W-:-:S03]  /*255a0*/  IMAD.MOV.U32 R10, RZ, RZ, R22 ;  /* 0x000000ffff0a7224 */ /* 0x000fc600078e0016 */
[----:B------:R2:W-:Y:S01]  /*255b0*/  STL.64 [R1+0x78], R22 ;  /* 0x0000781601007387 */ /* 0x0005e20000100a00 */
[----:B------:R-:W-:Y:S02]  /*255c0*/  IMAD.MOV.U32 R11, RZ, RZ, R23 ;  /* 0x000000ffff0b7224 */ /* 0x000fe400078e0017 */
[----:B------:R-:W-:Y:S02]  /*255d0*/  IMAD.MOV.U32 R3, RZ, RZ, R20 ;  /* 0x000000ffff037224 */ /* 0x000fe400078e0014 */
[----:B------:R-:W-:Y:S01]  /*255e0*/  IMAD.MOV.U32 R2, RZ, RZ, R21 ;  /* 0x000000ffff027224 */ /* 0x000fe200078e0015 */
[----:B0-----:R-:W-:Y:S02]  /*255f0*/  F2FP.F16.E5M2.UNPACK_B R20, R7 ;  /* 0x00000007ff14723e */ /* 0x001fe400020004ff */
[----:B------:R-:W-:Y:S02]  /*25600*/  F2FP.F16.E5M2.UNPACK_B R21, R6 ;  /* 0x00000006ff15723e */ /* 0x000fe400020004ff */
[----:B--2---:R-:W-:-:S02]  /*25610*/  F2FP.F16.E5M2.UNPACK_B R22, R9 ;  /* 0x00000009ff16723e */ /* 0x004fc400020004ff */
[----:B------:R-:W-:-:S07]  /*25620*/  F2FP.F16.E5M2.UNPACK_B R23, R8 ;  /* 0x00000008ff17723e */ /* 0x000fce00020004ff */
[C---:B------:R-:W-:Y:S08]  /*25630*/  HMMA.16816.F32 R16, R12.reuse, R22, R16 ;  /* 0x000000160c10723c */ /* 0x040ff00000001810 */
[----:B---3--:R-:W-:Y:S11]  /*25640*/  HMMA.16816.F32 R24, R12, R20, R24 ;  /* 0x000000140c18723c */ /* 0x008ff60000001818 */
[----:B------:R0:W-:Y:S04]  /*25650*/  STL.64 [R1+0x1a0], R16 ;  /* 0x0001a01001007387 */ /* 0x0001e80000100a00 */
[----:B------:R-:W-:Y:S04]  /*25660*/  STL.64 [R1+0x1a8], R18 ;  /* 0x0001a81201007387 */ /* 0x000fe80000100a00 */
[----:B0-----:R-:W2:Y:S04]  /*25670*/  LDL.LU R16, [R1+0x3ef8] ;  /* 0x003ef80001107983 */ /* 0x001ea80000300800 */
[----:B------:R0:W-:Y:S04]  /*25680*/  STL.64 [R1+0x1c0], R24 ;  /* 0x0001c01801007387 */ /* 0x0001e80000100a00 */
[----:B------:R1:W-:Y:S04]  /*25690*/  STL.64 [R1+0x1c8], R26 ;  /* 0x0001c81a01007387 */ /* 0x0003e80000100a00 */
[----:B0-----:R-:W3:Y:S04]  /*256a0*/  LDL.LU R24, [R1+0x1204] ;  /* 0x0012040001187983 */ /* 0x001ee80000300800 */
[----:B------:R-:W3:Y:S04]  /*256b0*/  LDL.LU R25, [R1+0x1200] ;  /* 0x0012000001197983 */ /* 0x000ee80000300800 */
[----:B-1----:R-:W4:Y:S04]  /*256c0*/  LDL.LU R26, [R1+0x120c] ;  /* 0x00120c00011a7983 */ /* 0x002f280000300800 */
[----:B------:R-:W4:Y:S04]  /*256d0*/  LDL.LU R27, [R1+0x1208] ;  /* 0x00120800011b7983 */ /* 0x000f280000300800 */
[----:B----4-:R-:W-:Y:S04]  /*256e0*/  STL.64 [R1+0x3ed0], R26 ;  /* 0x003ed01a01007387 */ /* 0x010fe80000100a00 */
[----:B---3--:R-:W-:Y:S04]  /*256f0*/  STL.64 [R1+0x3ec8], R24 ;  /* 0x003ec81801007387 */ /* 0x008fe80000100a00 */
[----:B------:R0:W-:Y:S04]  /*25700*/  STL.64 [R1+0x3e58], R22 ;  /* 0x003e581601007387 */ /* 0x0001e80000100a00 */
[----:B------:R-:W1:Y:S04]  /*25710*/  LDSM.16.M88.4 R24, [R5+UR9+0x1800] ;  /* 0x001800090518783b */ /* 0x000e680008000200 */
[----:B0-----:R-:W3:Y:S04]  /*25720*/  LDL.LU R22, [R1+0x11fc] ;  /* 0x0011fc0001167983 */ /* 0x001ee80000300800 */
[----:B------:R-:W3:Y:S04]  /*25730*/  LDL.LU R23, [R1+0x11f8] ;  /* 0x0011f80001177983 */ /* 0x000ee80000300800 */
[----:B------:R0:W-:Y:S04]  /*25740*/  STL.64 [R1+0x3e50], R20 ;  /* 0x003e501401007387 */ /* 0x0001e80000100a00 */
[----:B0-----:R-:W4:Y:S04]  /*25750*/  LDL.LU R20, [R1+0x11f4] ;  /* 0x0011f40001147983 */ /* 0x001f280000300800 */
[----:B------:R-:W4:Y:S04]  /*25760*/  LDL.LU R21, [R1+0x11f0] ;  /* 0x0011f00001157983 */ /* 0x000f280000300800 */
[----:B---3--:R-:W-:Y:S04]  /*25770*/  STL.64 [R1+0x3ee0], R22 ;  /* 0x003ee01601007387 */ /* 0x008fe80000100a00 */
[----:B----4-:R0:W-:Y:S04]  /*25780*/  STL.64 [R1+0x3ed8], R20 ;  /* 0x003ed81401007387 */ /* 0x0101e80000100a00 */
[----:B0-----:R-:W3:Y:S04]  /*25790*/  LDL.LU.64 R20, [R1+0x1e0] ;  /* 0x0001e00001147983 */ /* 0x001ee80000300a00 */
[----:B------:R-:W3:Y:S01]  /*257a0*/  LDL.LU.64 R22, [R1+0x1e8] ;  /* 0x0001e80001167983 */ /* 0x000ee20000300a00 */
[----:B--2---:R-:W-:-:S02]  /*257b0*/  F2FP.F16.E5M2.UNPACK_B R18, R16 ;  /* 0x00000010ff12723e */ /* 0x004fc400020004ff */
[----:B------:R-:W-:Y:S01]  /*257c0*/  F2FP.F16.E5M2.UNPACK_B R19, R4 ;  /* 0x00000004ff13723e */ /* 0x000fe200020004ff */
[----:B-1----:R0:W-:Y:S01]  /*257d0*/  STL.64 [R1+0x80], R24 ;  /* 0x0000801801007387 */ /* 0x0021e20000100a00 */
[----:B------:R-:W-:Y:S02]  /*257e0*/  IMAD.MOV.U32 R8, RZ, RZ, R24 ;  /* 0x000000ffff087224 */ /* 0x000fe400078e0018 */
[----:B------:R-:W-:Y:S01]  /*257f0*/  IMAD.MOV.U32 R9, RZ, RZ, R25 ;  /* 0x000000ffff097224 */ /* 0x000fe200078e0019 */
[----:B------:R1:W-:Y:S01]  /*25800*/  STL.64 [R1+0x88], R26 ;  /* 0x0000881a01007387 */ /* 0x0003e20000100a00 */
[----:B------:R-:W-:Y:S02]  /*25810*/  IMAD.MOV.U32 R6, RZ, RZ, R26 ;  /* 0x000000ffff067224 */ /* 0x000fe400078e001a */
[----:B------:R-:W-:Y:S01]  /*25820*/  IMAD.MOV.U32 R7, RZ, RZ, R27 ;  /* 0x000000ffff077224 */ /* 0x000fe200078e001b */
[----:B0-----:R-:W2:Y:S04]  /*25830*/  LDL.LU.64 R24, [R1+0x200] ;  /* 0x0002000001187983 */ /* 0x001ea80000300a00 */
[----:B-1----:R-:W2:Y:S01]  /*25840*/  LDL.LU.64 R26, [R1+0x208] ;  /* 0x00020800011a7983 */ /* 0x002ea20000300a00 */
[----:B---3--:R-:W-:-:S15]  /*25850*/  HMMA.16816.F32 R20, R12, R18, R20 ;  /* 0x000000120c14723c */ /* 0x008fde0000001814 */
[----:B------:R-:W-:-:S04]  /*25860*/  NOP ;  /* 0x0000000000007918 */ /* 0x000fc80000000000 */
[----:B------:R-:W-:Y:S04]  /*25870*/  STL.64 [R1+0x1e0], R20 ;  /* 0x0001e01401007387 */ /* 0x000fe80000100a00 */
[----:B------:R-:W-:Y:S04]  /*25880*/  STL.64 [R1+0x1e8], R22 ;  /* 0x0001e81601007387 */ /* 0x000fe80000100a00 */
[----:B------:R-:W0:Y:S02]  /*25890*/  LDSM.16.M88.4 R20, [R5+UR9+0x1c00] ;  /* 0x001c00090514783b */ /* 0x000e240008000200 */
[----:B0-----:R-:W-:-:S02]  /*258a0*/  IMAD.MOV.U32 R4, RZ, RZ, R20 ;  /* 0x000000ffff047224 */ /* 0x001fc400078e0014 */
[----:B------:R-:W-:Y:S01]  /*258b0*/  IMAD.MOV.U32 R5, RZ, RZ, R21 ;  /* 0x000000ffff057224 */ /* 0x000fe200078e0015 */
[----:B------:R-:W-:Y:S04]  /*258c0*/  STL.64 [R1+0xa0], R20 ;  /* 0x0000a01401007387 */ /* 0x000fe80000100a00 */
[----:B------:R-:W-:Y:S04]  /*258d0*/  STL.64 [R1+0xa8], R22 ;  /* 0x0000a81601007387 */ /* 0x000fe80000100a00 */
[----:B------:R-:W-:Y:S04]  /*258e0*/  STL.64 [R1+0x3ef0], R6 ;  /* 0x003ef00601007387 */ /* 0x000fe80000100a00 */
[----:B------:R0:W-:Y:S04]  /*258f0*/  STL.64 [R1+0x3ee8], R4 ;  /* 0x003ee80401007387 */ /* 0x0001e80000100a00 */
[----:B0-----:R-:W3:Y:S04]  /*25900*/  LDL.LU.64 R4, [R1+0x220] ;  /* 0x0002200001047983 */ /* 0x001ee80000300a00 */
[----:B------:R-:W3:Y:S01]  /*25910*/  LDL.LU.64 R6, [R1+0x228] ;  /* 0x0002280001067983 */ /* 0x000ee20000300a00 */
[----:B------:R-:W-:-:S02]  /*25920*/  F2FP.F16.E5M2.UNPACK_B R16, R3 ;  /* 0x00000003ff10723e */ /* 0x000fc400020004ff */
[----:B------:R-:W-:Y:S02]  /*25930*/  F2FP.F16.E5M2.UNPACK_B R17, R2 ;  /* 0x00000002ff11723e */ /* 0x000fe400020004ff */
[----:B------:R-:W-:Y:S02]  /*25940*/  F2FP.F16.E5M2.UNPACK_B R10, R10 ;  /* 0x0000000aff0a723e */ /* 0x000fe400020004ff */
[----:B------:R-:W-:Y:S01]  /*25950*/  F2FP.F16.E5M2.UNPACK_B R11, R11 ;  /* 0x0000000bff0b723e */ /* 0x000fe200020004ff */
[----:B------:R-:W4:Y:S02]  /*25960*/  LDL.LU.64 R20, [R1+0x240] ;  /* 0x0002400001147983 */ /* 0x000f240000300a00 */
[----:B--2---:R-:W-:Y:S01]  /*25970*/  HMMA.16816.F32 R24, R12, R16, R24 ;  /* 0x000000100c18723c */ /* 0x004fe20000001818 */
[----:B------:R-:W-:Y:S02]  /*25980*/  IMAD.MOV.U32 R2, RZ, RZ, R22 ;  /* 0x000000ffff027224 */ /* 0x000fe400078e0016 */
[----:B------:R-:W-:-:S02]  /*25990*/  IMAD.MOV.U32 R3, RZ, RZ, R23 ;  /* 0x000000ffff037224 */ /* 0x000fc400078e0017 */
[----:B------:R-:W4:-:S14]  /*259a0*/  LDL.LU.64 R22, [R1+0x248] ;  /* 0x0002480001167983 */ /* 0x000f1c0000300a00 */
[----:B------:R0:W-:Y:S04]  /*259b0*/  STL.64 [R1+0x200], R24 ;  /* 0x0002001801007387 */ /* 0x0001e80000100a00 */
[----:B------:R1:W-:Y:S04]  /*259c0*/  STL.64 [R1+0x208], R26 ;  /* 0x0002081a01007387 */ /* 0x0003e80000100a00 */
[----:B0-----:R-:W2:Y:S04]  /*259d0*/  LDL.LU.64 R24, [R1+0x260] ;  /* 0x0002600001187983 */ /* 0x001ea80000300a00 */
[----:B-1----:R-:W2:Y:S04]  /*259e0*/  LDL.LU.64 R26, [R1+0x268] ;  /* 0x00026800011a7983 */ /* 0x002ea80000300a00 */
[----:B------:R-:W-:Y:S04]  /*259f0*/  STL.64 [R1+0x3e68], R18 ;  /* 0x003e681201007387 */ /* 0x000fe80000100a00 */
[----:B------:R0:W-:Y:S04]  /*25a00*/  STL.64 [R1+0x3e60], R16 ;  /* 0x003e601001007387 */ /* 0x0001e80000100a00 */
[----:B0-----:R-:W2:Y:S04]  /*25a10*/  LDL.LU.64 R16, [R1+0x360] ;  /* 0x0003600001107983 */ /* 0x001ea80000300a00 */
[----:B------:R-:W2:Y:S01]  /*25a20*/  LDL.LU.64 R18, [R1+0x368] ;  /* 0x0003680001127983 */ /* 0x000ea20000300a00 */
[----:B---3--:R-:W-:-:S15]  /*25a30*/  HMMA.16816.F32 R4, R12, R10, R4 ;  /* 0x0000000a0c04723c */ /* 0x008fde0000001804 */
[----:B------:R-:W-:-:S04]  /*25a40*/  NOP ;  /* 0x0000000000007918 */ /* 0x000fc80000000000 */
[----:B------:R-:W-:Y:S04]  /*25a50*/  STL.64 [R1+0x220], R4 ;  /* 0x0002200401007387 */ /* 0x000fe80000100a00 */
[----:B------:R0:W-:Y:S04]  /*25a60*/  STL.64 [R1+0x228], R6 ;  /* 0x0002280601007387 */ /* 0x0001e80000100a00 */
[----:B0-----:R-:W3:Y:S01]  /*25a70*/  LDL.LU.64 R6, [R1+0x3ef0] ;  /* 0x003ef00001067983 */ /* 0x001ee20000300a00 */
[----:B------:R-:W-:Y:S02]  /*25a80*/  F2FP.F16.E5M2.UNPACK_B R8, R8 ;  /* 0x00000008ff08723e */ /* 0x000fe400020004ff */
[----:B------:R-:W-:Y:S01]  /*25a90*/  F2FP.F16.E5M2.UNPACK_B R9, R9 ;  /* 0x00000009ff09723e */ /* 0x000fe200020004ff */
[----:B------:R-:W2:Y:S06]  /*25aa0*/  LDL.LU.64 R4, [R1+0x3ee8] ;  /* 0x003ee80001047983 */ /* 0x000eac0000300a00 */
[----:B----4-:R-:W-:-:S15]  /*25ab0*/  HMMA.16816.F32 R20, R12, R8, R20 ;  /* 0x000000080c14723c */ /* 0x010fde0000001814 */
[----:B------:R-:W-:-:S04]  /*25ac0*/  NOP ;  /* 0x0000000000007918 */ /* 0x000fc80000000000 */
[----:B------:R-:W-:Y:S04]  /*25ad0*/  STL.64 [R1+0x240], R20 ;  /* 0x0002401401007387 */ /* 0x000fe80000100a00 */
[----:B------:R0:W-:Y:S04]  /*25ae0*/  STL.64 [R1+0x248], R22 ;  /* 0x0002481601007387 */ /* 0x0001e80000100a00 */
[----:B0-----:R-:W4:Y:S04]  /*25af0*/  LDL.LU.64 R22, [R1+0x3ee0] ;  /* 0x003ee00001167983 */ /* 0x001f280000300a00 */
[----:B------:R-:W4:Y:S04]  /*25b00*/  LDL.LU.64 R20, [R1+0x3ed8] ;  /* 0x003ed80001147983 */ /* 0x000f280000300a00 */
[----:B------:R-:W-:Y:S04]  /*25b10*/  STL.64 [R1+0x3e38], R10 ;  /* 0x003e380a01007387 */ /* 0x000fe80000100a00 */
[----:B------:R0:W-:Y:S04]  /*25b20*/  STL.64 [R1+0x3e30], R8 ;  /* 0x003e300801007387 */ /* 0x0001e80000100a00 */
[----:B0-----:R-:W4:Y:S04]  /*25b30*/  LDL.LU.64 R8, [R1+0x370] ;  /* 0x0003700001087983 */ /* 0x001f280000300a00 */
[----:B------:R-:W4:Y:S01]  /*25b40*/  LDL.LU.64 R10, [R1+0x378] ;  /* 0x00037800010a7983 */ /* 0x000f220000300a00 */
[----:B---3--:R-:W-:-:S02]  /*25b50*/  F2FP.F16.E5M2.UNPACK_B R6, R6 ;  /* 0x00000006ff06723e */ /* 0x008fc400020004ff */
[----:B------:R-:W-:-:S07]  /*25b60*/  F2FP.F16.E5M2.UNPACK_B R7, R7 ;  /* 0x00000007ff07723e */ /* 0x000fce00020004ff */
[----:B--2---:R-:W-:-:S15]  /*25b70*/  HMMA.16816.F32 R24, R12, R6, R24 ;  /* 0x000000060c18723c */ /* 0x004fde0000001818 */
[----:B------:R-:W-:-:S04]  /*25b80*/  NOP ;  /* 0x0000000000007918 */ /* 0x000fc80000000000 */
[----:B------:R-:W-:Y:S04]  /*25b90*/  STL.64 [R1+0x260], R24 ;  /* 0x0002601801007387 */ /* 0x000fe80000100a00 */
[----:B------:R0:W-:Y:S04]  /*25ba0*/  STL.64 [R1+0x268], R26 ;  /* 0x0002681a01007387 */ /* 0x0001e80000100a00 */
[----:B0-----:R-:W2:Y:S04]  /*25bb0*/  LDL.LU.64 R26, [R1+0x3ed0] ;  /* 0x003ed000011a7983 */ /* 0x001ea80000300a00 */
[----:B------:R-:W3:Y:S01]  /*25bc0*/  LDL.LU.64 R24, [R1+0x3ec8] ;  /* 0x003ec80001187983 */ /* 0x000ee20000300a00 */
[----:B------:R-:W-:-:S02]  /*25bd0*/  F2FP.F16.E5M2.UNPACK_B R4, R4 ;  /* 0x00000004ff04723e */ /* 0x000fc400020004ff */
[----:B------:R-:W-:Y:S02]  /*25be0*/  F2FP.F16.E5M2.UNPACK_B R5, R5 ;  /* 0x00000005ff05723e */ /* 0x000fe400020004ff */
[----:B------:R-:W-:Y:S02]  /*25bf0*/  F2FP.F16.E5M2.UNPACK_B R2, R2 ;  /* 0x00000002ff02723e */ /* 0x000fe400020004ff */
[----:B------:R-:W-:Y:S01]  /*25c00*/  F2FP.F16.E5M2.UNPACK_B R3, R3 ;  /* 0x00000003ff03723e */ /* 0x000fe200020004ff */
[----:B------:R-:W-:Y:S04]  /*25c10*/  STL.64 [R1+0x3e28], R6 ;  /* 0x003e280601007387 */ /* 0x000fe80000100a00 */
[----:B------:R0:W-:Y:S01]  /*25c20*/  STL.64 [R1+0x3e20], R4 ;  /* 0x003e200401007387 */ /* 0x0001e20000100a00 */
[C---:B----4-:R-:W-:Y:S08]  /*25c30*/  HMMA.16816.F32 R8, R12.reuse, R4, R8 ;  /* 0x000000040c08723c */ /* 0x050ff00000001808 */
[----:B0-----:R-:W-:Y:S11]  /*25c40*/  HMMA.16816.F32 R4, R12, R2, R16 ;  /* 0x000000020c04723c */ /* 0x001ff60000001810 */
[----:B------:R-:W-:Y:S04]  /*25c50*/  STL.64 [R1+0x370], R8 ;  /* 0x0003700801007387 */ /* 0x000fe80000100a00 */
[----:B------:R0:W-:Y:S04]  /*25c60*/  STL.64 [R1+0x378], R10 ;  /* 0x0003780a01007387 */ /* 0x0001e80000100a00 */
[----:B------:R1:W-:Y:S04]  /*25c70*/  STL.64 [R1+0x360], R4 ;  /* 0x0003600401007387 */ /* 0x0003e80000100a00 */
[----:B------:R4:W-:Y:S04]  /*25c80*/  STL.64 [R1+0x368], R6 ;  /* 0x0003680601007387 */ /* 0x0009e80000100a00 */
[----:B0-----:R-:W3:Y:S04]  /*25c90*/  LDL R10, [R1+0x18] ;  /* 0x00001800010a7983 */ /* 0x001ee80000100800 */
[----:B------:R-:W3:Y:S04]  /*25ca0*/  LDL R11, [R1+0x1c] ;  /* 0x00001c00010b7983 */ /* 0x000ee80000100800 */
[----:B-1----:R-:W3:Y:S04]  /*25cb0*/  LDL.LU.64 R4, [R1+0x1090] ;  /* 0x0010900001047983 */ /* 0x002ee80000300a00 */
[----:B----4-:R-:W4:Y:S01]  /*25cc0*/  LDL.LU.64 R6, [R1+0x1098] ;  /* 0x0010980001067983 */ /* 0x010f220000300a00 */
[----:B--2---:R-:W-:-:S02]  /*25cd0*/  IMAD R15, R27, 0x100, R26 ;  /* 0x000001001b0f7824 */ /* 0x004fc400078e021a */
[----:B---3--:R-:W-:Y:S02]  /*25ce0*/  IMAD R14, R25, 0x100, R24 ;  /* 0x00000100190e7824 */ /* 0x008fe400078e0218 */
[----:B------:R-:W2:Y:S04]  /*25cf0*/  LDL.LU.64 R24, [R1+0x1050] ;  /* 0x0010500001187983 */ /* 0x000ea80000300a00 */
[----:B------:R-:W3:Y:S04]  /*25d00*/  LDL.LU.64 R26, [R1+0x1058] ;  /* 0x00105800011a7983 */ /* 0x000ee80000300a00 */
[----:B---3--:R0:W-:Y:S04]  /*25d10*/  STL.64 [R1+0x3e88], R26 ;  /* 0x003e881a01007387 */ /* 0x0081e80000100a00 */
[----:B0-----:R-:W3:Y:S04]  /*25d20*/  LDL R26, [R1] ;  /* 0x00000000011a7983 */ /* 0x001ee80000100800 */
[----:B------:R-:W3:Y:S04]  /*25d30*/  LDL R27, [R1+0x4] ;  /* 0x00000400011b7983 */ /* 0x000ee80000100800 */
[----:B--2---:R0:W-:Y:S04]  /*25d40*/  STL.64 [R1+0x3e80], R24 ;  /* 0x003e801801007387 */ /* 0x0041e80000100a00 */
[----:B0-----:R-:W2:Y:S04]  /*25d50*/  LDL R24, [R1+0x8] ;  /* 0x0000080001187983 */ /* 0x001ea80000100800 */
[----:B---3--:R0:W-:Y:S04]  /*25d60*/  STL.64 [R1+0x3ea0], R26 ;  /* 0x003ea01a01007387 */ /* 0x0081e80000100a00 */
[----:B0-----:R-:W3:Y:S04]  /*25d70*/  LDL.64 R26, [R1+0x10] ;  /* 0x00001000011a7983 */ /* 0x001ee80000100a00 */
[----:B------:R-:W2:Y:S04]  /*25d80*/  LDL.LU.64 R16, [R1+0x1040] ;  /* 0x0010400001107983 */ /* 0x000ea80000300a00 */
[----:B------:R-:W2:Y:S04]  /*25d90*/  LDL.LU.64 R18, [R1+0x1048] ;  /* 0x0010480001127983 */ /* 0x000ea80000300a00 */
[----:B--2---:R-:W-:Y:S04]  /*25da0*/  STL.64 [R1+0x3e98], R18 ;  /* 0x003e981201007387 */ /* 0x004fe80000100a00 */
[----:B------:R0:W-:Y:S04]  /*25db0*/  STL.64 [R1+0x3e90], R16 ;  /* 0x003e901001007387 */ /* 0x0001e80000100a00 */
[----:B0-----:R-:W2:Y:S04]  /*25dc0*/  LDL.LU.64 R16, [R1+0x1060] ;  /* 0x0010600001107983 */ /* 0x001ea80000300a00 */
[----:B------:R-:W2:Y:S04]  /*25dd0*/  LDL.LU.64 R18, [R1+0x1068] ;  /* 0x0010680001127983 */ /* 0x000ea80000300a00 */
[----:B--2---:R-:W-:Y:S04]  /*25de0*/  STL.64 [R1+0x3eb0], R18 ;  /* 0x003eb01201007387 */ /* 0x004fe80000100a00 */
[----:B------:R0:W-:Y:S04]  /*25df0*/  STL.64 [R1+0x3ea8], R16 ;  /* 0x003ea81001007387 */ /* 0x0001e80000100a00 */
[----:B0-----:R-:W2:Y:S04]  /*25e00*/  LDL.LU.64 R16, [R1+0x1070] ;  /* 0x0010700001107983 */ /* 0x001ea80000300a00 */
[----:B------:R-:W2:Y:S01]  /*25e10*/  LDL.LU.64 R18, [R1+0x1078] ;  /* 0x0010780001127983 */ /* 0x000ea20000300a00 */
[----:B------:R-:W-:-:S02]  /*25e20*/  IMAD R12, R21, 0x100, R20 ;  /* 0x00000100150c7824 */ /* 0x000fc400078e0214 */
[----:B------:R-:W-:Y:S01]  /*25e30*/  IMAD R13, R23, 0x100, R22 ;  /* 0x00000100170d7824 */ /* 0x000fe200078e0216 */
[----:B------:R-:W-:Y:S02]  /*25e40*/  F2FP.F16.E5M2.UNPACK_B R14, R14 ;  /* 0x0000000eff0e723e */ /* 0x000fe400020004ff */
[----:B------:R-:W-:Y:S02]  /*25e50*/  F2FP.F16.E5M2.UNPACK_B R15, R15 ;  /* 0x0000000fff0f723e */ /* 0x000fe400020004ff */
[----:B------:R-:W-:Y:S02]  /*25e60*/  F2FP.F16.E5M2.UNPACK_B R12, R12 ;  /* 0x0000000cff0c723e */ /* 0x000fe400020004ff */
[----:B------:R-:W-:Y:S01]  /*25e70*/  F2FP.F16.E5M2.UNPACK_B R13, R13 ;  /* 0x0000000dff0d723e */ /* 0x000fe200020004ff */
[----:B--2---:R-:W-:Y:S04]  /*25e80*/  STL.64 [R1+0x3ec0], R18 ;  /* 0x003ec01201007387 */ /* 0x004fe80000100a00 */
[----:B------:R0:W-:Y:S04]  /*25e90*/  STL.64 [R1+0x3eb8], R16 ;  /* 0x003eb81001007387 */ /* 0x0001e80000100a00 */
[----:B0-----:R-:W3:Y:S04]  /*25ea0*/  LDL.LU.64 R16, [R1+0x1080] ;  /* 0x0010800001107983 */ /* 0x001ee80000300a00 */
[----:B------:R-:W3:Y:S01]  /*25eb0*/  LDL.LU.64 R18, [R1+0x1088] ;  /* 0x0010880001127983 */ /* 0x000ee20000300a00 */
[C---:B----4-:R-:W-:Y:S03]  /*25ec0*/  HMMA.16816.F32 R4, R12.reuse, R10, R4 ;  /* 0x0000000a0c04723c */ /* 0x050fe60000001804 */
[----:B------:R-:W2:Y:S04]  /*25ed0*/  LDL.LU.64 R20, [R1+0x1030] ;  /* 0x0010300001147983 */ /* 0x000ea80000300a00 */
[----:B------:R-:W2:Y:S04]  /*25ee0*/  LDL.LU.64 R22, [R1+0x1038] ;  /* 0x0010380001167983 */ /* 0x000ea80000300a00 */
[----:B------:R-:W4:Y:S04]  /*25ef0*/  LDL.LU.64 R8, [R1+0x1020] ;  /* 0x0010200001087983 */ /* 0x000f280000300a00 */
[----:B------:R-:W4:Y:S04]  /*25f00*/  LDL.LU.64 R10, [R1+0x1028] ;  /* 0x00102800010a7983 */ /* 0x000f280000300a00 */
[----:B------:R0:W-:Y:S04]  /*25f10*/  STL.64 [R1+0x1090], R4 ;  /* 0x0010900401007387 */ /* 0x0001e80000100a00 */
[----:B------:R1:W-:Y:S04]  /*25f20*/  STL.64 [R1+0x1098], R6 ;  /* 0x0010980601007387 */ /* 0x0003e80000100a00 */
[----:B0-----:R-:W2:Y:S04]  /*25f30*/  LDL.LU.64 R4, [R1+0x1010] ;  /* 0x0010100001047983 */ /* 0x001ea80000300a00 */
[----:B-1----:R-:W2:Y:S01]  /*25f40*/  LDL.LU.64 R6, [R1+0x1018] ;  /* 0x0010180001067983 */ /* 0x002ea20000300a00 */
[----:B---3--:R-:W-:-:S15]  /*25f50*/  HMMA.16816.F32 R16, R12, R26, R16 ;  /* 0x0000001a0c10723c */ /* 0x008fde0000001810 */
[----:B------:R-:W-:-:S04]  /*25f60*/  NOP ;  /* 0x0000000000007918 */ /* 0x000fc80000000000 */
[----:B------:R-:W-:Y:S04]  /*25f70*/  STL.64 [R1+0x1080], R16 ;  /* 0x0010801001007387 */ /* 0x000fe80000100a00 */
[----:B------:R0:W-:Y:S04]  /*25f80*/  STL.64 [R1+0x1088], R18 ;  /* 0x0010881201007387 */ /* 0x0001e80000100a00 */
[----:B0-----:R-:W3:Y:S04]  /*25f90*/  LDL.LU.64 R18, [R1+0x3ec0] ;  /* 0x003ec00001127983 */ /* 0x001ee80000300a00 */
[----:B------:R-:W3:Y:S01]  /*25fa0*/  LDL.LU.64 R16, [R1+0x3eb8] ;  /* 0x003eb80001107983 */ /* 0x000ee20000300a00 */
[----:B------:R-:W-:-:S02]  /*25fb0*/  IMAD.MOV.U32 R25, RZ, RZ, R0 ;  /* 0x000000ffff197224 */ /* 0x000fc400078e0000 */
[----:B------:R-:W-:-:S05]  /*25fc0*/  IMAD.MOV.U32 R0, RZ, RZ, R27 ;  /* 0x000000ffff007224 */ /* 0x000fca00078e001b */
[----:B---3--:R-:W-:Y:S01]  /*25fd0*/  HMMA.16816.F32 R24, R12, R24, R16 ;  /* 0x000000180c18723c */ /* 0x008fe20000001810 */
[----:B------:R-:W3:Y:S04]  /*25fe0*/  LDL.LU.64 R18, [R1+0x3eb0] ;  /* 0x003eb00001127983 */ /* 0x000ee80000300a00 */
[----:B------:R-:W3:-:S14]  /*25ff0*/  LDL.LU.64 R16, [R1+0x3ea8] ;  /* 0x003ea80001107983 */ /* 0x000edc0000300a00 */
[----:B------:R-:W-:Y:S04]  /*26000*/  STL.64 [R1+0x1070], R24 ;  /* 0x0010701801007387 */ /* 0x000fe80000100a00 */
[----:B------:R0:W-:Y:S04]  /*26010*/  STL.64 [R1+0x1078], R26 ;  /* 0x0010781a01007387 */ /* 0x0001e80000100a00 */
[----:B0-----:R-:W3:Y:S02]  /*26020*/  LDL.LU.64 R26, [R1+0x3ea0] ;  /* 0x003ea000011a7983 */ /* 0x001ee40000300a00 */
[----:B---3--:R-:W-:Y:S02]  /*26030*/  HMMA.16816.F32 R24, R12, R26, R16 ;  /* 0x0000001a0c18723c */ /* 0x008fe40000001810 */
[----:B------:R-:W3:Y:S04]  /*26040*/  LDL.LU.64 R18, [R1+0x3e98] ;  /* 0x003e980001127983 */ /* 0x000ee80000300a00 */
[----:B------:R-:W3:-:S13]  /*26050*/  LDL.LU.64 R16, [R1+0x3e90] ;  /* 0x003e900001107983 */ /* 0x000eda0000300a00 */
[----:B------:R-:W-:Y:S04]  /*26060*/  STL.64 [R1+0x1060], R24 ;  /* 0x0010601801007387 */ /* 0x000fe80000100a00 */
[----:B------:R0:W-:Y:S04]  /*26070*/  STL.64 [R1+0x1068], R26 ;  /* 0x0010681a01007387 */ /* 0x0001e80000100a00 */
[----:B0-----:R-:W2:Y:S04]  /*26080*/  LDL.LU.64 R26, [R1+0x3e88] ;  /* 0x003e8800011a7983 */ /* 0x001ea80000300a00 */
[----:B------:R-:W2:Y:S02]  /*26090*/  LDL.LU.64 R24, [R1+0x3e80] ;  /* 0x003e800001187983 */ /* 0x000ea40000300a00 */
[----:B--2---:R-:W-:-:S15]  /*260a0*/  HMMA.16816.F32 R24, R12, R28, R24 ;  /* 0x0000001c0c18723c */ /* 0x004fde0000001818 */
[----:B------:R-:W-:-:S04]  /*260b0*/  NOP ;  /* 0x0000000000007918 */ /* 0x000fc80000000000 */
[----:B------:R-:W-:Y:S04]  /*260c0*/  STL.64 [R1+0x1050], R24 ;  /* 0x0010501801007387 */ /* 0x000fe80000100a00 */
[----:B------:R0:W-:Y:S04]  /*260d0*/  STL.64 [R1+0x1058], R26 ;  /* 0x0010581a01007387 */ /* 0x0001e80000100a00 */
[----:B0-----:R-:W3:Y:S04]  /*260e0*/  LDL.LU.64 R26, [R1+0x3e78] ;  /* 0x003e7800011a7983 */ /* 0x001ee80000300a00 */
[----:B------:R-:W2:Y:S04]  /*260f0*/  LDL.LU.64 R24, [R1+0x3e70] ;  /* 0x003e700001187983 */ /* 0x000ea80000300a00 */
[----:B------:R-:W-:Y:S01]  /*26100*/  STL.64 [R1+0x3da8], R28 ;  /* 0x003da81c01007387 */ /* 0x000fe20000100a00 */
[C---:B---3--:R-:W-:Y:S08]  /*26110*/  HMMA.16816.F32 R16, R12.reuse, R26, R16 ;  /* 0x0000001a0c10723c */ /* 0x048ff00000001810 */
[C---:B--2---:R-:W-:Y:S11]  /*26120*/  HMMA.16816.F32 R20, R12.reuse, R24, R20 ;  /* 0x000000180c14723c */ /* 0x044ff60000001814 */
[----:B------:R-:W-:Y:S04]  /*26130*/  STL.64 [R1+0x1040], R16 ;  /* 0x0010401001007387 */ /* 0x000fe80000100a00 */
[----:B------:R0:W-:Y:S04]  /*26140*/  STL.64 [R1+0x1048], R18 ;  /* 0x0010481201007387 */ /* 0x0001e80000100a00 */
[----:B0-----:R-:W2:Y:S04]  /*26150*/  LDL.LU.64 R18, [R1+0x3e68] ;  /* 0x003e680001127983 */ /* 0x001ea80000300a00 */
[----:B------:R-:W3:Y:S04]  /*26160*/  LDL.LU.64 R16, [R1+0x3e60] ;  /* 0x003e600001107983 */ /* 0x000ee80000300a00 */
[----:B------:R-:W-:Y:S04]  /*26170*/  STL.64 [R1+0x1030], R20 ;  /* 0x0010301401007387 */ /* 0x000fe80000100a00 */
[----:B------:R0:W-:Y:S04]  /*26180*/  STL.64 [R1+0x1038], R22 ;  /* 0x0010381601007387 */ /* 0x0001e80000100a00 */
[----:B0-----:R-:W4:Y:S04]  /*26190*/  LDL.LU.64 R22, [R1+0x3e58] ;  /* 0x003e580001167983 */ /* 0x001f280000300a00 */
[----:B------:R-:W2:Y:S04]  /*261a0*/  LDL.LU.64 R20, [R1+0x3e50] ;  /* 0x003e500001147983 */ /* 0x000ea80000300a00 */
[----:B------:R0:W-:Y:S04]  /*261b0*/  STL.64 [R1+0x3da0], R26 ;  /* 0x003da01a01007387 */ /* 0x0001e80000100a00 */
[----:B0-----:R-:W2:Y:S04]  /*261c0*/  LDL.64 R26, [R1+0x18] ;  /* 0x00001800011a7983 */ /* 0x001ea80000100a00 */
[----:B------:R0:W-:Y:S04]  /*261d0*/  STL.64 [R1+0x3d98], R24 ;  /* 0x003d981801007387 */ /* 0x0001e80000100a00 */
[----:B0-----:R-:W3:Y:S04]  /*261e0*/  LDL.LU R24, [R1+0x122c] ;  /* 0x00122c0001187983 */ /* 0x001ee80000300800 */
[----:B------:R-:W3:Y:S04]  /*261f0*/  LDL.LU R25, [R1+0x1228] ;  /* 0x0012280001197983 */ /* 0x000ee80000300800 */
[----:B--2---:R-:W-:Y:S04]  /*26200*/  STL.64 [R1+0x3df8], R26 ;  /* 0x003df81a01007387 */ /* 0x004fe80000100a00 */
[----:B---3--:R4:W-:Y:S02]  /*26210*/  STL.64 [R1+0x3df0], R24 ;  /* 0x003df01801007387 */ /* 0x0089e40000100a00 */
[----:B----4-:R-:W-:Y:S02]  /*26220*/  HMMA.16816.F32 R24, R12, R22, R8 ;  /* 0x000000160c18723c */ /* 0x010fe40000001808 */
[----:B------:R-:W2:-:S15]  /*26230*/  LDL.LU.64 R8, [R1+0xff0] ;  /* 0x000ff00001087983 */ /* 0x000e9e0000300a00 */
[----:B------:R-:W-:Y:S02]  /*26240*/  NOP ;  /* 0x0000000000007918 */ /* 0x000fe40000000000 */
[----:B------:R-:W-:Y:S04]  /*26250*/  STL.64 [R1+0x1020], R24 ;  /* 0x0010201801007387 */ /* 0x000fe80000100a00 */
[----:B------:R-:W-:Y:S04]  /*26260*/  STL.64 [R1+0x1028], R26 ;  /* 0x0010281a01007387 */ /* 0x000fe80000100a00 */
[----:B------:R-:W3:Y:S01]  /*26270*/  LDL.LU.64 R10, [R1+0xff8] ;  /* 0x000ff800010a7983 */ /* 0x000ee20000300a00 */
[----:B------:R-:W-:-:S15]  /*26280*/  HMMA.16816.F32 R4, R12, R20, R4 ;  /* 0x000000140c04723c */ /* 0x000fde0000001804 */
[----:B------:R-:W-:-:S04]  /*26290*/  NOP ;  /* 0x0000000000007918 */ /* 0x000fc80000000000 */
[----:B------:R-:W-:Y:S04]  /*262a0*/  STL.64 [R1+0x1010], R4 ;  /* 0x0010100401007387 */ /* 0x000fe80000100a00 */
[----:B------:R-:W-:Y:S04]  /*262b0*/  STL.64 [R1+0x1018], R6 ;  /* 0x0010180601007387 */ /* 0x000fe80000100a00 */
[----:B---3--:R-:W-:Y:S04]  /*262c0*/  STL.64 [R1+0x3e48], R10 ;  /* 0x003e480a01007387 */ /* 0x008fe80000100a00 */
[----:B--2---:R0:W-:Y:S04]  /*262d0*/  STL.64 [R1+0x3e40], R8 ;  /* 0x003e400801007387 */ /* 0x0041e80000100a00 */
[----:B0-----:R-:W2:Y:S04]  /*262e0*/  LDL.LU.64 R8, [R1+0x1000] ;  /* 0x0010000001087983 */ /* 0x001ea80000300a00 */
[----:B------:R-:W2:Y:S04]  /*262f0*/  LDL.LU.64 R10, [R1+0x1008] ;  /* 0x00100800010a7983 */ /* 0x000ea80000300a00 */
[----:B------:R-:W3:Y:S04]  /*26300*/  LDL.LU.64 R4, [R1+0xfd0] ;  /* 0x000fd00001047983 */ /* 0x000ee80000300a00 */
[----:B------:R-:W3:Y:S04]  /*26310*/  LDL.LU.64 R6, [R1+0xfd8] ;  /* 0x000fd80001067983 */ /* 0x000ee80000300a00 */
[----:B------:R-:W4:Y:S04]  /*26320*/  LDL.LU.64 R24, [R1+0x350] ;  /* 0x0003500001187983 */ /* 0x000f280000300a00 */
[----:B------:R-:W2:Y:S04]  /*26330*/  LDL.LU.64 R26, [R1+0x358] ;  /* 0x00035800011a7983 */ /* 0x000ea80000300a00 */
[----:B--2---:R-:W-:Y:S04]  /*26340*/  STL.64 [R1+0x3e08], R26 ;  /* 0x003e081a01007387 */ /* 0x004fe80000100a00 */
[----:B----4-:R0:W-:Y:S04]  /*26350*/  STL.64 [R1+0x3e00], R24 ;  /* 0x003e001801007387 */ /* 0x0101e80000100a00 */
[----:B0-----:R-:W2:Y:S04]  /*26360*/  LDL.LU.64 R24, [R1+0xfb0] ;  /* 0x000fb00001187983 */ /* 0x001ea80000300a00 */
[----:B------:R-:W4:Y:S01]  /*26370*/  LDL.LU.64 R26, [R1+0xfb8] ;  /* 0x000fb800011a7983 */ /* 0x000f220000300a00 */
[C---:B------:R-:W-:Y:S03]  /*26380*/  HMMA.16816.F32 R8, R12.reuse, R18, R8 ;  /* 0x000000120c08723c */ /* 0x040fe60000001808 */
[----:B----4-:R-:W-:Y:S04]  /*26390*/  STL.64 [R1+0x3e18], R26 ;  /* 0x003e181a01007387 */ /* 0x010fe80000100a00 */
[----:B--2---:R0:W-:Y:S04]  /*263a0*/  STL.64 [R1+0x3e10], R24 ;  /* 0x003e101801007387 */ /* 0x0041e80000100a00 */
[----:B0-----:R-:W2:Y:S04]  /*263b0*/  LDL.LU.64 R24, [R1+0xfc0] ;  /* 0x000fc00001187983 */ /* 0x001ea80000300a00 */
[----:B------:R-:W2:Y:S04]  /*263c0*/  LDL.LU.64 R26, [R1+0xfc8] ;  /* 0x000fc800011a7983 */ /* 0x000ea80000300a00 */
[----:B------:R0:W-:Y:S04]  /*263d0*/  STL.64 [R1+0x3d80], R22 ;  /* 0x003d801601007387 */ /* 0x0001e80000100a00 */
[----:B0-----:R-:W4:Y:S04]  /*263e0*/  LDL.LU R22, [R1+0x1224] ;  /* 0x0012240001167983 */ /* 0x001f280000300800 */
[----:B------:R-:W4:Y:S04]  /*263f0*/  LDL.LU R23, [R1+0x1220] ;  /* 0x0012200001177983 */ /* 0x000f280000300800 */
[----:B------:R0:W-:Y:S04]  /*26400*/  STL.64 [R1+0x3d78], R20 ;  /* 0x003d781401007387 */ /* 0x0001e80000100a00 */
[----:B0-----:R-:W2:Y:S04]  /*26410*/  LDL.LU R20, [R1+0x121c] ;  /* 0x00121c0001147983 */ /* 0x001ea80000300800 */
[----:B------:R-:W2:Y:S04]  /*26420*/  LDL.LU R21, [R1+0x1218] ;  /* 0x0012180001157983 */ /* 0x000ea80000300800 */
        /* <DEDUP_REMOVED lines=8> */
[----:B0-----:R-:W2:Y:S04]  /*264b0*/  LDL.LU.64 R10, [R1+0x3e38] ;  /* 0x003e3800010a7983 */ /* 0x001ea80000300a00 */
[----:B------:R-:W3:Y:S04]  /*264c0*/  LDL.LU.64 R8, [R1+0x3e30] ;  /* 0x003e300001087983 */ /* 0x000ee80000300a00 */
[----:B------:R-:W-:Y:S04]  /*264d0*/  STL.64 [R1+0x3d60], R18 ;  /* 0x003d601201007387 */ /* 0x000fe80000100a00 */
[----:B------:R0:W-:Y:S04]  /*264e0*/  STL.64 [R1+0x3d58], R16 ;  /* 0x003d581001007387 */ /* 0x0001e80000100a00 */
[----:B0-----:R-:W2:Y:S04]  /*264f0*/  LDL.LU.64 R16, [R1+0xfe0] ;  /* 0x000fe00001107983 */ /* 0x001ea80000300a00 */
[----:B------:R-:W2:Y:S01]  /*26500*/  LDL.LU.64 R18, [R1+0xfe8] ;  /* 0x000fe80001127983 */ /* 0x000ea20000300a00 */
[C---:B---3--:R-:W-:Y:S08]  /*26510*/  HMMA.16816.F32 R4, R12.reuse, R8, R4 ;  /* 0x000000080c04723c */ /* 0x048ff00000001804 */
[----:B--2---:R-:W-:-:S15]  /*26520*/  HMMA.16816.F32 R16, R12, R10, R16 ;  /* 0x0000000a0c10723c */ /* 0x004fde0000001810 */
[----:B------:R-:W-:-:S04]  /*26530*/  NOP ;  /* 0x0000000000007918 */ /* 0x000fc80000000000 */
[----:B------:R0:W-:Y:S04]  /*26540*/  STL.64 [R1+0xfe0], R16 ;  /* 0x000fe01001007387 */ /* 0x0001e80000100a00 */
[----:B------:R1:W-:Y:S04]  /*26550*/  STL.64 [R1+0xfe8], R18 ;  /* 0x000fe81201007387 */ /* 0x0003e80000100a00 */
[----:B0-----:R-:W2:Y:S04]  /*26560*/  LDL.LU.64 R16, [R1+0xfa0] ;  /* 0x000fa00001107983 */ /* 0x001ea80000300a00 */
[----:B-1----:R-:W2:Y:S04]  /*26570*/  LDL.LU.64 R18, [R1+0xfa8] ;  /* 0x000fa80001127983 */ /* 0x002ea80000300a00 */
[----:B------:R-:W-:Y:S04]  /*26580*/  STL.64 [R1+0xfd0], R4 ;  /* 0x000fd00401007387 */ /* 0x000fe80000100a00 */
[----:B------:R0:W-:Y:S04]  /*26590*/  STL.64 [R1+0xfd8], R6 ;  /* 0x000fd80601007387 */ /* 0x0001e80000100a00 */
[----:B0-----:R-:W3:Y:S04]  /*265a0*/  LDL.LU.64 R6, [R1+0x3e28] ;  /* 0x003e280001067983 */ /* 0x001ee80000300a00 */
[----:B------:R-:W2:Y:S04]  /*265b0*/  LDL.LU.64 R4, [R1+0x3e20] ;  /* 0x003e200001047983 */ /* 0x000ea80000300a00 */
[----:B------:R0:W-:Y:S04]  /*265c0*/  STL.64 [R1+0x3d70], R10 ;  /* 0x003d700a01007387 */ /* 0x0001e80000100a00 */
[----:B0-----:R-:W2:Y:S04]  /*265d0*/  LDL.LU R10, [R1+0x1214] ;  /* 0x00121400010a7983 */ /* 0x001ea80000300800 */
[----:B------:R-:W2:Y:S04]  /*265e0*/  LDL.LU R11, [R1+0x1210] ;  /* 0x00121000010b7983 */ /* 0x000ea80000300800 */
[----:B------:R-:W-:Y:S01]  /*265f0*/  STL.64 [R1+0x3d68], R8 ;  /* 0x003d680801007387 */ /* 0x000fe20000100a00 */
[----:B---3--:R-:W-:-:S15]  /*26600*/  HMMA.16816.F32 R24, R12, R6, R24 ;  /* 0x000000060c18723c */ /* 0x008fde0000001818 */
[----:B------:R-:W-:-:S04]  /*26610*/  NOP ;  /* 0x0000000000007918 */ /* 0x000fc80000000000 */
        /* <DEDUP_REMOVED lines=9> */
[----:B------:R-:W2:Y:S04]  /*266b0*/  LDL.LU.64 R24, [R1+0x3e00] ;  /* 0x003e000001187983 */ /* 0x000ea80000300a00 */
[----:B------:R-:W3:Y:S04]  /*266c0*/  LDL.64 R28, [R1] ;  /* 0x00000000011c7983 */ /* 0x000ee80000100a00 */
[----:B------:R-:W-:Y:S01]  /*266d0*/  STL [R1+0x3d40], R5 ;  /* 0x003d400501007387 */ /* 0x000fe20000100800 */
[----:B--2---:R-:W-:Y:S03]  /*266e0*/  HMMA.16816.F32 R12, R12, R2, R24 ;  /* 0x000000020c0c723c */ /* 0x004fe60000001818 */
[----:B------:R-:W2:Y:S04]  /*266f0*/  LDL.LU.64 R26, [R1+0x3df8] ;  /* 0x003df800011a7983 */ /* 0x000ea80000300a00 */
[----:B------:R-:W2:-:S12]  /*26700*/  LDL.LU.64 R24, [R1+0x3df0] ;  /* 0x003df00001187983 */ /* 0x000e980000300a00 */
[----:B------:R0:W-:Y:S04]  /*26710*/  STL.64 [R1+0x350], R12 ;  /* 0x0003500c01007387 */ /* 0x0001e80000100a00 */
[----:B------:R4:W-:Y:S01]  /*26720*/  STL.64 [R1+0x358], R14 ;  /* 0x0003580e01007387 */ /* 0x0009e20000100a00 */
[----:B0-----:R-:W-:Y:S02]  /*26730*/  IMAD R12, R11, 0x100, R10 ;  /* 0x000001000b0c7824 */ /* 0x001fe400078e020a */
[----:B------:R-:W-:Y:S02]  /*26740*/  IMAD R13, R21, 0x100, R20 ;  /* 0x00000100150d7824 */ /* 0x000fe400078e0214 */
[----:B----4-:R-:W-:Y:S01]  /*26750*/  IMAD R14, R23, 0x100, R22 ;  /* 0x00000100170e7824 */ /* 0x010fe200078e0216 */
[----:B------:R-:W-:-:S02]  /*26760*/  F2FP.F16.E5M2.UNPACK_B R12, R12 ;  /* 0x0000000cff0c723e */ /* 0x000fc400020004ff */
[----:B------:R-:W-:Y:S02]  /*26770*/  F2FP.F16.E5M2.UNPACK_B R13, R13 ;  /* 0x0000000dff0d723e */ /* 0x000fe400020004ff */
[----:B------:R-:W-:Y:S01]  /*26780*/  F2FP.F16.E5M2.UNPACK_B R14, R14 ;  /* 0x0000000eff0e723e */ /* 0x000fe200020004ff */
[----:B--2---:R-:W-:Y:S02]  /*26790*/  IMAD R15, R25, 0x100, R24 ;  /* 0x00000100190f7824 */ /* 0x004fe400078e0218 */
[----:B------:R-:W2:Y:S03]  /*267a0*/  LDL.LU.64 R24, [R1+0xf60] ;  /* 0x000f600001187983 */ /* 0x000ea60000300a00 */
[----:B------:R-:W-:-:S07]  /*267b0*/  F2FP.F16.E5M2.UNPACK_B R15, R15 ;  /* 0x0000000fff0f723e */ /* 0x000fce00020004ff */
[----:B------:R-:W-:Y:S01]  /*267c0*/  HMMA.16816.F32 R8, R12, R26, R16 ;  /* 0x0000001a0c08723c */ /* 0x000fe20000001810 */
[----:B------:R-:W-:-:S15]  /*267d0*/  IMAD.MOV.U32 R5, RZ, RZ, R26 ;  /* 0x000000ffff057224 */ /* 0x000fde00078e001a */
[----:B------:R-:W-:-:S03]  /*267e0*/  NOP ;  /* 0x0000000000007918 */ /* 0x000fc60000000000 */
[----:B------:R-:W-:Y:S04]  /*267f0*/  STL.64 [R1+0xfa0], R8 ;  /* 0x000fa00801007387 */ /* 0x000fe80000100a00 */
[----:B------:R-:W-:Y:S04]  /*26800*/  STL.64 [R1+0xfa8], R10 ;  /* 0x000fa80a01007387 */ /* 0x000fe80000100a00 */
[----:B------:R-:W4:Y:S04]  /*26810*/  LDL.LU.64 R26, [R1+0xf68] ;  /* 0x000f6800011a7983 */ /* 0x000f280000300a00 */
[----:B----4-:R-:W-:Y:S04]  /*26820*/  STL.64 [R1+0x3db8], R26 ;  /* 0x003db81a01007387 */ /* 0x010fe80000100a00 */
[----:B--2---:R0:W-:Y:S04]  /*26830*/  STL.64 [R1+0x3db0], R24 ;  /* 0x003db01801007387 */ /* 0x0041e80000100a00 */
[----:B0-----:R-:W2:Y:S04]  /*26840*/  LDL.LU.64 R24, [R1+0xf70] ;  /* 0x000f700001187983 */ /* 0x001ea80000300a00 */
[----:B------:R-:W4:Y:S04]  /*26850*/  LDL.LU.64 R26, [R1+0xf78] ;  /* 0x000f7800011a7983 */ /* 0x000f280000300a00 */
[----:B----4-:R-:W-:Y:S04]  /*26860*/  STL.64 [R1+0x3dc8], R26 ;  /* 0x003dc81a01007387 */ /* 0x010fe80000100a00 */
[----:B--2---:R0:W-:Y:S04]  /*26870*/  STL.64 [R1+0x3dc0], R24 ;  /* 0x003dc01801007387 */ /* 0x0041e80000100a00 */
[----:B0-----:R-:W2:Y:S04]  /*26880*/  LDL.LU.64 R24, [R1+0xf80] ;  /* 0x000f800001187983 */ /* 0x001ea80000300a00 */
[----:B------:R-:W4:Y:S04]  /*26890*/  LDL.LU.64 R26, [R1+0xf88] ;  /* 0x000f8800011a7983 */ /* 0x000f280000300a00 */
[----:B----4-:R0:W-:Y:S04]  /*268a0*/  STL.64 [R1+0x3dd8], R26 ;  /* 0x003dd81a01007387 */ /* 0x0101e80000100a00 */
[----:B0-----:R-:W4:Y:S04]  /*268b0*/  LDL R26, [R1+0x10] ;  /* 0x00001000011a7983 */ /* 0x001f280000100800 */
[----:B--2---:R-:W-:Y:S04]  /*268c0*/  STL.64 [R1+0x3dd0], R24 ;  /* 0x003dd01801007387 */ /* 0x004fe80000100a00 */
[----:B------:R-:W2:Y:S04]  /*268d0*/  LDL.LU.64 R20, [R1+0xf40] ;  /* 0x000f400001147983 */ /* 0x000ea80000300a00 */
[----:B------:R-:W2:Y:S04]  /*268e0*/  LDL.LU.64 R22, [R1+0xf48] ;  /* 0x000f480001167983 */ /* 0x000ea80000300a00 */
[----:B--2---:R-:W-:Y:S04]  /*268f0*/  STL.64 [R1+0x3d90], R22 ;  /* 0x003d901601007387 */ /* 0x004fe80000100a00 */
[----:B------:R0:W-:Y:S04]  /*26900*/  STL.64 [R1+0x3d88], R20 ;  /* 0x003d881401007387 */ /* 0x0001e80000100a00 */
[----:B0-----:R-:W2:Y:S04]  /*26910*/  LDL.LU.64 R20, [R1+0xf50] ;  /* 0x000f500001147983 */ /* 0x001ea80000300a00 */
[----:B------:R-:W2:Y:S01]  /*26920*/  LDL.LU.64 R22, [R1+0xf58] ;  /* 0x000f580001167983 */ /* 0x000ea20000300a00 */
[----:B------:R-:W-:-:S03]  /*26930*/  IMAD.MOV.U32 R27, RZ, RZ, R0 ;  /* 0x000000ffff1b7224 */ /* 0x000fc600078e0000 */
[----:B--2---:R-:W-:Y:S04]  /*26940*/  STL.64 [R1+0x3de8], R22 ;  /* 0x003de81601007387 */ /* 0x004fe80000100a00 */
[----:B------:R0:W-:Y:S04]  /*26950*/  STL.64 [R1+0x3de0], R20 ;  /* 0x003de01401007387 */ /* 0x0001e80000100a00 */
[----:B0-----:R-:W4:Y:S04]  /*26960*/  LDL.LU.64 R20, [R1+0xf90] ;  /* 0x000f900001147983 */ /* 0x001f280000300a00 */
[----:B------:R-:W4:Y:S04]  /*26970*/  LDL.LU.64 R22, [R1+0xf98] ;  /* 0x000f980001167983 */ /* 0x000f280000300a00 */
[----:B------:R-:W2:Y:S04]  /*26980*/  LDL.LU.64 R8, [R1+0xf30] ;  /* 0x000f300001087983 */ /* 0x000ea80000300a00 */
[----:B------:R-:W2:Y:S04]  /*26990*/  LDL.LU.64 R10, [R1+0xf38] ;  /* 0x000f3800010a7983 */ /* 0x000ea80000300a00 */
[----:B------:R-:W2:Y:S04]  /*269a0*/  LDL.LU.64 R16, [R1+0xf20] ;  /* 0x000f200001107983 */ /* 0x000ea80000300a00 */
[----:B------:R-:W2:Y:S04]  /*269b0*/  LDL.LU.64 R18, [R1+0xf28] ;  /* 0x000f280001127983 */ /* 0x000ea80000300a00 */
[----:B------:R0:W-:Y:S04]  /*269c0*/  STL.64 [R1+0x3d50], R6 ;  /* 0x003d500601007387 */ /* 0x0001e80000100a00 */
[----:B0-----:R-:W2:Y:S04]  /*269d0*/  LDL.64 R6, [R1+0x8] ;  /* 0x0000080001067983 */ /* 0x001ea80000100a00 */
[----:B------:R-:W-:Y:S01]  /*269e0*/  STL.64 [R1+0x3d48], R4 ;  /* 0x003d480401007387 */ /* 0x000fe20000100a00 */
[----:B----4-:R-:W-:Y:S03]  /*269f0*/  HMMA.16816.F32 R24, R12, R26, R20 ;  /* 0x0000001a0c18723c */ /* 0x010fe60000001814 */
[----:B------:R-:W4:Y:S04]  /*26a00*/  LDL.LU.64 R22, [R1+0x3de8] ;  /* 0x003de80001167983 */ /* 0x000f280000300a00 */
[----:B------:R-:W4:-:S12]  /*26a10*/  LDL.LU.64 R20, [R1+0x3de0] ;  /* 0x003de00001147983 */ /* 0x000f180000300a00 */
        /* <DEDUP_REMOVED lines=9> */
[----:B------:R-:W2:Y:S01]  /*26ab0*/  LDL.LU.64 R24, [R1+0x3dc0] ;  /* 0x003dc00001187983 */ /* 0x000ea20000300a00 */
[----:B------:R-:W-:-:S02]  /*26ac0*/  IMAD.MOV.U32 R4, RZ, RZ, R6 ;  /* 0x000000ffff047224 */ /* 0x000fc400078e0006 */
[----:B---3--:R-:W-:Y:S02]  /*26ad0*/  IMAD.MOV.U32 R6, RZ, RZ, R28 ;  /* 0x000000ffff067224 */ /* 0x008fe400078e001c */
[----:B------:R-:W-:Y:S01]  /*26ae0*/  IMAD.MOV.U32 R5, RZ, RZ, R29 ;  /* 0x000000ffff057224 */ /* 0x000fe200078e001d */
[----:B--2---:R-:W-:-:S15]  /*26af0*/  HMMA.16816.F32 R24, R12, R28, R24 ;  /* 0x0000001c0c18723c */ /* 0x004fde0000001818 */
[----:B------:R-:W-:-:S04]  /*26b00*/  NOP ;  /* 0x0000000000007918 */ /* 0x000fc80000000000 */
[----:B------:R-:W-:Y:S04]  /*26b10*/  STL.64 [R1+0xf70], R24 ;  /* 0x000f701801007387 */ /* 0x000fe80000100a00 */
[----:B------:R0:W-:Y:S04]  /*26b20*/  STL.64 [R1+0xf78], R26 ;  /* 0x000f781a01007387 */ /* 0x0001e80000100a00 */
[----:B0-----:R-:W2:Y:S04]  /*26b30*/  LDL.LU.64 R26, [R1+0x3db8] ;  /* 0x003db800011a7983 */ /* 0x001ea80000300a00 */
[----:B------:R-:W2:Y:S04]  /*26b40*/  LDL.LU.64 R24, [R1+0x3db0] ;  /* 0x003db00001187983 */ /* 0x000ea80000300a00 */
[----:B------:R-:W2:Y:S02]  /*26b50*/  LDL.LU.64 R28, [R1+0x3da8] ;  /* 0x003da800011c7983 */ /* 0x000ea40000300a00 */
[----:B--2---:R-:W-:-:S15]  /*26b60*/  HMMA.16816.F32 R24, R12, R28, R24 ;  /* 0x0000001c0c18723c */ /* 0x004fde0000001818 */
[----:B------:R-:W-:-:S04]  /*26b70*/  NOP ;  /* 0x0000000000007918 */ /* 0x000fc80000000000 */
[----:B------:R-:W-:Y:S04]  /*26b80*/  STL.64 [R1+0xf60], R24 ;  /* 0x000f601801007387 */ /* 0x000fe80000100a00 */
[----:B------:R0:W-:Y:S04]  /*26b90*/  STL.64 [R1+0xf68], R26 ;  /* 0x000f681a01007387 */ /* 0x0001e80000100a00 */
[----:B0-----:R-:W4:Y:S04]  /*26ba0*/  LDL.LU.64 R26, [R1+0x3da0] ;  /* 0x003da000011a7983 */ /* 0x001f280000300a00 */
[----:B------:R-:W2:Y:S01]  /*26bb0*/  LDL.LU.64 R24, [R1+0x3d98] ;  /* 0x003d980001187983 */ /* 0x000ea20000300a00 */
[----:B----4-:R-:W-:-:S15]  /*26bc0*/  HMMA.16816.F32 R20, R12, R26, R20 ;  /* 0x0000001a0c14723c */ /* 0x010fde0000001814 */
        /* <DEDUP_REMOVED lines=13> */
[----:B0-----:R-:W4:Y:S04]  /*26ca0*/  LDL.LU.64 R24, [R1+0xf00] ;  /* 0x000f000001187983 */ /* 0x001f280000300a00 */
[----:B------:R-:W4:Y:S01]  /*26cb0*/  LDL.LU.64 R26, [R1+0xf08] ;  /* 0x000f0800011a7983 */ /* 0x000f220000300a00 */
[C---:B--2---:R-:W-:Y:S08]  /*26cc0*/  HMMA.16816.F32 R8, R12.reuse, R22, R8 ;  /* 0x000000160c08723c */ /* 0x044ff00000001808 */
[C---:B---3--:R-:W-:Y:S11]  /*26cd0*/  HMMA.16816.F32 R16, R12.reuse, R20, R16 ;  /* 0x000000140c10723c */ /* 0x048ff60000001810 */
[----:B------:R-:W-:Y:S04]  /*26ce0*/  STL.64 [R1+0xf30], R8 ;  /* 0x000f300801007387 */ /* 0x000fe80000100a00 */
[----:B------:R0:W-:Y:S04]  /*26cf0*/  STL.64 [R1+0xf38], R10 ;  /* 0x000f380a01007387 */ /* 0x0001e80000100a00 */
[----:B0-----:R-:W2:Y:S04]  /*26d00*/  LDL.LU.64 R10, [R1+0x3d70] ;  /* 0x003d7000010a7983 */ /* 0x001ea80000300a00 */
[----:B------:R-:W3:Y:S04]  /*26d10*/  LDL.LU.64 R8, [R1+0x3d68] ;  /* 0x003d680001087983 */ /* 0x000ee80000300a00 */
[----:B------:R-:W-:Y:S04]  /*26d20*/  STL.64 [R1+0xf20], R16 ;  /* 0x000f201001007387 */ /* 0x000fe80000100a00 */
[----:B------:R0:W-:Y:S04]  /*26d30*/  STL.64 [R1+0xf28], R18 ;  /* 0x000f281201007387 */ /* 0x0001e80000100a00 */
[----:B0-----:R-:W2:Y:S04]  /*26d40*/  LDL.LU.64 R18, [R1+0x3d60] ;  /* 0x003d600001127983 */ /* 0x001ea80000300a00 */
[----:B------:R-:W4:Y:S04]  /*26d50*/  LDL.LU.64 R16, [R1+0x3d58] ;  /* 0x003d580001107983 */ /* 0x000f280000300a00 */
[----:B------:R0:W-:Y:S04]  /*26d60*/  STL.64 [R1+0x3cd0], R22 ;  /* 0x003cd01601007387 */ /* 0x0001e80000100a00 */
[----:B0-----:R-:W2:Y:S04]  /*26d70*/  LDL.LU R22, [R1+0x123c] ;  /* 0x00123c0001167983 */ /* 0x001ea80000300800 */
[----:B------:R-:W2:Y:S04]  /*26d80*/  LDL.LU R23, [R1+0x1238] ;  /* 0x0012380001177983 */ /* 0x000ea80000300800 */
[----:B------:R0:W-:Y:S04]  /*26d90*/  STL.64 [R1+0x3cc8], R20 ;  /* 0x003cc81401007387 */ /* 0x0001e80000100a00 */
[----:B0-----:R-:W3:Y:S04]  /*26da0*/  LDL.LU R20, [R1+0x1234] ;  /* 0x0012340001147983 */ /* 0x001ee80000300800 */
[----:B------:R-:W3:Y:S04]  /*26db0*/  LDL.LU R21, [R1+0x1230] ;  /* 0x0012300001157983 */ /* 0x000ee80000300800 */
[----:B--2---:R-:W-:Y:S04]  /*26dc0*/  STL.64 [R1+0x3d28], R22 ;  /* 0x003d281601007387 */ /* 0x004fe80000100a00 */
[----:B---3--:R0:W-:Y:S04]  /*26dd0*/  STL.64 [R1+0x3d20], R20 ;  /* 0x003d201401007387 */ /* 0x0081e80000100a00 */
[----:B0-----:R-:W2:Y:S04]  /*26de0*/  LDL.LU.64 R20, [R1+0xf10] ;  /* 0x000f100001147983 */ /* 0x001ea80000300a00 */
[----:B------:R-:W2:Y:S01]  /*26df0*/  LDL.LU.64 R22, [R1+0xf18] ;  /* 0x000f180001167983 */ /* 0x000ea20000300a00 */
[----:B------:R-:W-:Y:S01]  /*26e00*/  IMAD.MOV.U32 R0, RZ, RZ, R7 ;  /* 0x000000ffff007224 */ /* 0x000fe200078e0007 */
[----:B--2---:R-:W-:-:S15]  /*26e10*/  HMMA.16816.F32 R20, R12, R18, R20 ;  /* 0x000000120c14723c */ /* 0x004fde0000001814 */
[----:B------:R-:W-:-:S04]  /*26e20*/  NOP ;  /* 0x0000000000007918 */ /* 0x000fc80000000000 */
[----:B------:R-:W-:Y:S04]  /*26e30*/  STL.64 [R1+0xf10], R20 ;  /* 0x000f101401007387 */ /* 0x000fe80000100a00 */
[----:B------:R4:W-:Y:S02]  /*26e40*/  STL.64 [R1+0xf18], R22 ;  /* 0x000f181601007387 */ /* 0x0009e40000100a00 */
[----:B----4-:R-:W-:Y:S01]  /*26e50*/  HMMA.16816.F32 R20, R12, R16, R24 ;  /* 0x000000100c14723c */ /* 0x010fe20000001818 */
[----:B------:R-:W-:Y:S02]  /*26e60*/  IMAD.MOV.U32 R27, RZ, RZ, R5 ;  /* 0x000000ffff1b7224 */ /* 0x000fe400078e0005 */
[----:B------:R-:W-:Y:S02]  /*26e70*/  IMAD.MOV.U32 R24, RZ, RZ, R4 ;  /* 0x000000ffff187224 */ /* 0x000fe400078e0004 */
[----:B------:R-:W-:-:S14]  /*26e80*/  IMAD.MOV.U32 R26, RZ, RZ, R6 ;  /* 0x000000ffff1a7224 */ /* 0x000fdc00078e0006 */
[----:B------:R0:W-:Y:S04]  /*26e90*/  STL.64 [R1+0xf00], R20 ;  /* 0x000f001401007387 */ /* 0x0001e80000100a00 */
[----:B------:R1:W-:Y:S04]  /*26ea0*/  STL.64 [R1+0xf08], R22 ;  /* 0x000f081601007387 */ /* 0x0003e80000100a00 */
[----:B------:R-:W2:Y:S04]  /*26eb0*/  LDL.LU.64 R4, [R1+0xee0] ;  /* 0x000ee00001047983 */ /* 0x000ea80000300a00 */
[----:B------:R-:W2:Y:S04]  /*26ec0*/  LDL.LU.64 R6, [R1+0xee8] ;  /* 0x000ee80001067983 */ /* 0x000ea80000300a00 */
[----:B0-----:R-:W3:Y:S04]  /*26ed0*/  LDL.LU.64 R20, [R1+0xec0] ;  /* 0x000ec00001147983 */ /* 0x001ee80000300a00 */
[----:B-1----:R-:W4:Y:S04]  /*26ee0*/  LDL.LU.64 R22, [R1+0xec8] ;  /* 0x000ec80001167983 */ /* 0x002f280000300a00 */
[----:B----4-:R-:W-:Y:S04]  /*26ef0*/  STL.64 [R1+0x3d38], R22 ;  /* 0x003d381601007387 */ /* 0x010fe80000100a00 */
[----:B---3--:R0:W-:Y:S04]  /*26f00*/  STL.64 [R1+0x3d30], R20 ;  /* 0x003d301401007387 */ /* 0x0081e80000100a00 */
[----:B0-----:R-:W3:Y:S04]  /*26f10*/  LDL.LU.64 R20, [R1+0xed0] ;  /* 0x000ed00001147983 */ /* 0x001ee80000300a00 */
[----:B------:R-:W3:Y:S04]  /*26f20*/  LDL.LU.64 R22, [R1+0xed8] ;  /* 0x000ed80001167983 */ /* 0x000ee80000300a00 */
[----:B------:R-:W-:Y:S04]  /*26f30*/  STL.64 [R1+0x3cd8], R26 ;  /* 0x003cd81a01007387 */ /* 0x000fe80000100a00 */
[----:B------:R-:W-:Y:S04]  /*26f40*/  STL.64 [R1+0x3ca0], R18 ;  /* 0x003ca01201007387 */ /* 0x000fe80000100a00 */
[----:B------:R0:W-:Y:S04]  /*26f50*/  STL.64 [R1+0x3c98], R16 ;  /* 0x003c981001007387 */ /* 0x0001e80000100a00 */
[----:B0-----:R-:W4:Y:S04]  /*26f60*/  LDL.LU.64 R16, [R1+0xef0] ;  /* 0x000ef00001107983 */ /* 0x001f280000300a00 */
[----:B------:R-:W4:Y:S01]  /*26f70*/  LDL.LU.64 R18, [R1+0xef8] ;  /* 0x000ef80001127983 */ /* 0x000f220000300a00 */
[----:B------:R-:W-:Y:S01]  /*26f80*/  IMAD.MOV.U32 R25, RZ, RZ, R0 ;  /* 0x000000ffff197224 */ /* 0x000fe200078e0000 */
[----:B----4-:R-:W-:-:S15]  /*26f90*/  HMMA.16816.F32 R16, R12, R10, R16 ;  /* 0x0000000a0c10723c */ /* 0x010fde0000001810 */
[----:B------:R-:W-:-:S04]  /*26fa0*/  NOP ;  /* 0x0000000000007918 */ /* 0x000fc80000000000 */
[----:B------:R0:W-:Y:S04]  /*26fb0*/  STL.64 [R1+0xef0], R16 ;  /* 0x000ef01001007387 */ /* 0x0001e80000100a00 */
[----:B------:R1:W-:Y:S04]  /*26fc0*/  STL.64 [R1+0xef8], R18 ;  /* 0x000ef81201007387 */ /* 0x0003e80000100a00 */
[----:B0-----:R-:W4:Y:S04]  /*26fd0*/  LDL.LU.64 R16, [R1+0x340] ;  /* 0x0003400001107983 */ /* 0x001f280000300a00 */
[----:B-1----:R-:W4:Y:S04]  /*26fe0*/  LDL.LU.64 R18, [R1+0x348] ;  /* 0x0003480001127983 */ /* 0x002f280000300a00 */
[----:B------:R-:W3:Y:S04]  /*26ff0*/  LDL.LU R0, [R1+0x1248] ;  /* 0x0012480001007983 */ /* 0x000ee80000300800 */
[----:B------:R-:W3:Y:S01]  /*27000*/  LDL.64 R26, [R1+0x10] ;  /* 0x00001000011a7983 */ /* 0x000ee20000100a00 */
[C---:B--2---:R-:W-:Y:S03]  /*27010*/  HMMA.16816.F32 R4, R12.reuse, R8, R4 ;  /* 0x000000080c04723c */ /* 0x044fe60000001804 */
[----:B---3--:R-:W-:Y:S04]  /*27020*/  STL.64 [R1+0x3d08], R26 ;  /* 0x003d081a01007387 */ /* 0x008fe80000100a00 */
[----:B------:R0:W-:Y:S04]  /*27030*/  STL.64 [R1+0x3d00], R24 ;  /* 0x003d001801007387 */ /* 0x0001e80000100a00 */
[----:B0-----:R-:W2:Y:S04]  /*27040*/  LDL.LU R24, [R1+0x1240] ;  /* 0x0012400001187983 */ /* 0x001ea80000300800 */
[----:B------:R-:W3:Y:S04]  /*27050*/  LDL.LU R25, [R1+0x124c] ;  /* 0x00124c0001197983 */ /* 0x000ee80000300800 */
[----:B------:R-:W-:Y:S04]  /*27060*/  STL.64 [R1+0xee0], R4 ;  /* 0x000ee00401007387 */ /* 0x000fe80000100a00 */
[----:B------:R0:W-:Y:S04]  /*27070*/  STL.64 [R1+0xee8], R6 ;  /* 0x000ee80601007387 */ /* 0x0001e80000100a00 */
[----:B0-----:R-:W2:Y:S04]  /*27080*/  LDL.LU.64 R6, [R1+0x3d50] ;  /* 0x003d500001067983 */ /* 0x001ea80000300a00 */
[----:B------:R-:W3:Y:S01]  /*27090*/  LDL.LU.64 R4, [R1+0x3d48] ;  /* 0x003d480001047983 */ /* 0x000ee20000300a00 */
[----:B--2---:R-:W-:Y:S01]  /*270a0*/  HMMA.16816.F32 R20, R12, R6, R20 ;  /* 0x000000060c14723c */ /* 0x004fe20000001814 */
[----:B---3--:R-:W-:-:S02]  /*270b0*/  IMAD.MOV.U32 R26, RZ, RZ, R5 ;  /* 0x000000ffff1a7224 */ /* 0x008fc400078e0005 */
[----:B------:R-:W2:Y:S04]  /*270c0*/  LDL.LU R5, [R1+0x3d40] ;  /* 0x003d400001057983 */ /* 0x000ea80000300800 */
[----:B------:R-:W3:Y:S04]  /*270d0*/  LDL R27, [R1+0x1c] ;  /* 0x00001c00011b7983 */ /* 0x000ee80000100800 */
[----:B------:R0:W-:Y:S04]  /*270e0*/  STL.64 [R1+0x3c90], R10 ;  /* 0x003c900a01007387 */ /* 0x0001e80000100a00 */
[----:B0-----:R-:W2:Y:S04]  /*270f0*/  LDL.LU R11, [R1+0x1244] ;  /* 0x00124400010b7983 */ /* 0x001ea80000300800 */
[----:B------:R-:W-:Y:S04]  /*27100*/  STL.64 [R1+0x3c88], R8 ;  /* 0x003c880801007387 */ /* 0x000fe80000100a00 */
        /* <DEDUP_REMOVED lines=11> */
[----:B------:R4:W-:Y:S02]  /*271c0*/  STL.64 [R1+0x3c68], R4 ;  /* 0x003c680401007387 */ /* 0x0009e40000100a00 */
[----:B----4-:R-:W-:Y:S02]  /*271d0*/  HMMA.16816.F32 R4, R12, R2, R16 ;  /* 0x000000020c04723c */ /* 0x010fe40000001810 */
[----:B------:R-:W-:-:S15]  /*271e0*/  STL [R1+0x3c60], R3 ;  /* 0x003c600301007387 */ /* 0x000fde0000100800 */
[----:B------:R-:W-:Y:S02]  /*271f0*/  NOP ;  /* 0x0000000000007918 */ /* 0x000fe40000000000 */
[----:B------:R-:W-:Y:S04]  /*27200*/  STL.64 [R1+0x340], R4 ;  /* 0x0003400401007387 */ /* 0x000fe80000100a00 */
[----:B------:R-:W-:Y:S01]  /*27210*/  STL.64 [R1+0x348], R6 ;  /* 0x0003480601007387 */ /* 0x000fe20000100a00 */
[----:B--2---:R-:W-:Y:S02]  /*27220*/  IMAD R13, R23, 0x100, R22 ;  /* 0x00000100170d7824 */ /* 0x004fe400078e0216 */
[----:B---3--:R-:W-:Y:S02]  /*27230*/  IMAD R12, R21, 0x100, R20 ;  /* 0x00000100150c7824 */ /* 0x008fe400078e0214 */
[----:B------:R-:W2:Y:S04]  /*27240*/  LDL.LU.64 R20, [R1+0xe80] ;  /* 0x000e800001147983 */ /* 0x000ea80000300a00 */
[----:B------:R-:W3:Y:S04]  /*27250*/  LDL.LU.64 R22, [R1+0xe88] ;  /* 0x000e880001167983 */ /* 0x000ee80000300a00 */
[----:B---3--:R-:W-:Y:S04]  /*27260*/  STL.64 [R1+0x3ce8], R22 ;  /* 0x003ce81601007387 */ /* 0x008fe80000100a00 */
[----:B--2---:R0:W-:Y:S04]  /*27270*/  STL.64 [R1+0x3ce0], R20 ;  /* 0x003ce01401007387 */ /* 0x0041e80000100a00 */
[----:B0-----:R-:W2:Y:S04]  /*27280*/  LDL.LU.64 R20, [R1+0xe90] ;  /* 0x000e900001147983 */ /* 0x001ea80000300a00 */
[----:B------:R-:W3:Y:S04]  /*27290*/  LDL.LU.64 R22, [R1+0xe98] ;  /* 0x000e980001167983 */ /* 0x000ee80000300a00 */
[----:B---3--:R-:W-:Y:S04]  /*272a0*/  STL.64 [R1+0x3cf8], R22 ;  /* 0x003cf81601007387 */ /* 0x008fe80000100a00 */
[----:B--2---:R0:W-:Y:S04]  /*272b0*/  STL.64 [R1+0x3cf0], R20 ;  /* 0x003cf01401007387 */ /* 0x0041e80000100a00 */
[----:B0-----:R-:W2:Y:S04]  /*272c0*/  LDL.LU.64 R20, [R1+0xea0] ;  /* 0x000ea00001147983 */ /* 0x001ea80000300a00 */
[----:B------:R-:W3:Y:S01]  /*272d0*/  LDL.LU.64 R22, [R1+0xea8] ;  /* 0x000ea80001167983 */ /* 0x000ee20000300a00 */
[----:B------:R-:W-:-:S02]  /*272e0*/  IMAD R14, R24, 0x100, R11 ;  /* 0x00000100180e7824 */ /* 0x000fc400078e020b */
[----:B------:R-:W-:Y:S01]  /*272f0*/  IMAD R15, R0, 0x100, R25 ;  /* 0x00000100000f7824 */ /* 0x000fe200078e0219 */
[----:B------:R-:W-:Y:S02]  /*27300*/  F2FP.F16.E5M2.UNPACK_B R12, R12 ;  /* 0x0000000cff0c723e */ /* 0x000fe400020004ff */
[----:B------:R-:W-:Y:S01]  /*27310*/  F2FP.F16.E5M2.UNPACK_B R13, R13 ;  /* 0x0000000dff0d723e */ /* 0x000fe200020004ff */
[----:B---3--:R-:W-:Y:S04]  /*27320*/  STL.64 [R1+0x3d18], R22 ;  /* 0x003d181601007387 */ /* 0x008fe80000100a00 */
[----:B--2---:R0:W-:Y:S04]  /*27330*/  STL.64 [R1+0x3d10], R20 ;  /* 0x003d101401007387 */ /* 0x0041e80000100a00 */
[----:B0-----:R-:W2:Y:S04]  /*27340*/  LDL.LU.64 R20, [R1+0xeb0] ;  /* 0x000eb00001147983 */ /* 0x001ea80000300a00 */
[----:B------:R-:W2:Y:S01]  /*27350*/  LDL.LU.64 R22, [R1+0xeb8] ;  /* 0x000eb80001167983 */ /* 0x000ea20000300a00 */
[----:B------:R-:W-:-:S02]  /*27360*/  F2FP.F16.E5M2.UNPACK_B R14, R14 ;  /* 0x0000000eff0e723e */ /* 0x000fc400020004ff */
[----:B------:R-:W-:Y:S01]  /*27370*/  F2FP.F16.E5M2.UNPACK_B R15, R15 ;  /* 0x0000000fff0f723e */ /* 0x000fe200020004ff */
[----:B------:R-:W3:Y:S04]  /*27380*/  LDL.LU.64 R16, [R1+0xe70] ;  /* 0x000e700001107983 */ /* 0x000ee80000300a00 */
[----:B------:R-:W3:Y:S04]  /*27390*/  LDL.LU.64 R18, [R1+0xe78] ;  /* 0x000e780001127983 */ /* 0x000ee80000300a00 */
[----:B------:R-:W4:Y:S04]  /*273a0*/  LDL.LU.64 R8, [R1+0xe60] ;  /* 0x000e600001087983 */ /* 0x000f280000300a00 */
[----:B------:R-:W4:Y:S04]  /*273b0*/  LDL.LU.64 R10, [R1+0xe68] ;  /* 0x000e6800010a7983 */ /* 0x000f280000300a00 */
[----:B------:R-:W3:Y:S04]  /*273c0*/  LDL.LU.64 R4, [R1+0xe50] ;  /* 0x000e500001047983 */ /* 0x000ee80000300a00 */
[----:B------:R-:W3:Y:S01]  /*273d0*/  LDL.LU.64 R6, [R1+0xe58] ;  /* 0x000e580001067983 */ /* 0x000ee20000300a00 */
[----:B--2---:R-:W-:Y:S03]  /*273e0*/  HMMA.16816.F32 R24, R12, R26, R20 ;  /* 0x0000001a0c18723c */ /* 0x004fe60000001814 */
[----:B------:R-:W2:Y:S04]  /*273f0*/  LDL.LU.64 R22, [R1+0x3d18] ;  /* 0x003d180001167983 */ /* 0x000ea80000300a00 */
[----:B------:R-:W2:-:S12]  /*27400*/  LDL.LU.64 R20, [R1+0x3d10] ;  /* 0x003d100001147983 */ /* 0x000e980000300a00 */
[----:B------:R-:W-:Y:S04]  /*27410*/  STL.64 [R1+0xeb0], R24 ;  /* 0x000eb01801007387 */ /* 0x000fe80000100a00 */
[----:B------:R0:W-:Y:S04]  /*27420*/  STL.64 [R1+0xeb8], R26 ;  /* 0x000eb81a01007387 */ /* 0x0001e80000100a00 */
[----:B0-----:R-:W2:Y:S04]  /*27430*/  LDL.LU.64 R26, [R1+0x3d08] ;  /* 0x003d0800011a7983 */ /* 0x001ea80000300a00 */
[----:B------:R-:W3:Y:S01]  /*27440*/  LDL.LU.64 R24, [R1+0x3d00] ;  /* 0x003d000001187983 */ /* 0x000ee20000300a00 */
[----:B--2---:R-:W-:-:S15]  /*27450*/  HMMA.16816.F32 R20, R12, R26, R20 ;  /* 0x0000001a0c14723c */ /* 0x004fde0000001814 */
[----:B------:R-:W-:-:S04]  /*27460*/  NOP ;  /* 0x0000000000007918 */ /* 0x000fc80000000000 */
[----:B------:R-:W-:Y:S04]  /*27470*/  STL.64 [R1+0xea0], R20 ;  /* 0x000ea01401007387 */ /* 0x000fe80000100a00 */
[----:B------:R0:W-:Y:S04]  /*27480*/  STL.64 [R1+0xea8], R22 ;  /* 0x000ea81601007387 */ /* 0x0001e80000100a00 */
[----:B0-----:R-:W3:Y:S04]  /*27490*/  LDL.LU.64 R22, [R1+0x3cf8] ;  /* 0x003cf80001167983 */ /* 0x001ee80000300a00 */
[----:B------:R-:W3:Y:S01]  /*274a0*/  LDL.LU.64 R20, [R1+0x3cf0] ;  /* 0x003cf00001147983 */ /* 0x000ee20000300a00 */
[----:B------:R-:W-:-:S02]  /*274b0*/  IMAD.MOV.U32 R3, RZ, RZ, R26 ;  /* 0x000000ffff037224 */ /* 0x000fc400078e001a */
[----:B------:R-:W-:Y:S02]  /*274c0*/  IMAD.MOV.U32 R0, RZ, RZ, R27 ;  /* 0x000000ffff007224 */ /* 0x000fe400078e001b */
[----:B---3--:R-:W-:Y:S01]  /*274d0*/  HMMA.16816.F32 R24, R12, R24, R20 ;  /* 0x000000180c18723c */ /* 0x008fe20000001814 */
[----:B------:R-:W2:Y:S04]  /*274e0*/  LDL.LU.64 R22, [R1+0x3ce8] ;  /* 0x003ce80001167983 */ /* 0x000ea80000300a00 */
[----:B------:R-:W2:-:S14]  /*274f0*/  LDL.LU.64 R20, [R1+0x3ce0] ;  /* 0x003ce00001147983 */ /* 0x000e9c0000300a00 */
[----:B------:R-:W-:Y:S04]  /*27500*/  STL.64 [R1+0xe90], R24 ;  /* 0x000e901801007387 */ /* 0x000fe80000100a00 */
[----:B------:R0:W-:Y:S04]  /*27510*/  STL.64 [R1+0xe98], R26 ;  /* 0x000e981a01007387 */ /* 0x0001e80000100a00 */
[----:B0-----:R-:W2:Y:S01]  /*27520*/  LDL.LU.64 R26, [R1+0x3cd8] ;  /* 0x003cd800011a7983 */ /* 0x001ea20000300a00 */
[C---:B------:R-:W-:Y:S08]  /*27530*/  HMMA.16816.F32 R16, R12.reuse, R28, R16 ;  /* 0x0000001c0c10723c */ /* 0x040ff00000001810 */
[----:B--2---:R-:W-:Y:S01]  /*27540*/  HMMA.16816.F32 R24, R12, R26, R20 ;  /* 0x0000001a0c18723c */ /* 0x004fe20000001814 */
[----:B------:R-:W2:Y:S04]  /*27550*/  LDL.LU.64 R22, [R1+0x3cd0] ;  /* 0x003cd00001167983 */ /* 0x000ea80000300a00 */
[----:B------:R-:W3:-:S14]  /*27560*/  LDL.LU.64 R20, [R1+0x3cc8] ;  /* 0x003cc80001147983 */ /* 0x000edc0000300a00 */
[----:B------:R-:W-:Y:S04]  /*27570*/  STL.64 [R1+0xe80], R24 ;  /* 0x000e801801007387 */ /* 0x000fe80000100a00 */
[----:B------:R0:W-:Y:S04]  /*27580*/  STL.64 [R1+0xe88], R26 ;  /* 0x000e881a01007387 */ /* 0x0001e80000100a00 */
[----:B0-----:R-:W4:Y:S04]  /*27590*/  LDL.LU.64 R26, [R1+0x3cc0] ;  /* 0x003cc000011a7983 */ /* 0x001f280000300a00 */
[----:B------:R-:W2:Y:S04]  /*275a0*/  LDL.LU.64 R24, [R1+0x3cb8] ;  /* 0x003cb80001187983 */ /* 0x000ea80000300a00 */
[----:B------:R0:W-:Y:S04]  /*275b0*/  STL.64 [R1+0xe70], R16 ;  /* 0x000e701001007387 */ /* 0x0001e80000100a00 */
[----:B------:R1:W-:Y:S04]  /*275c0*/  STL.64 [R1+0xe78], R18 ;  /* 0x000e781201007387 */ /* 0x0003e80000100a00 */
[----:B0-----:R-:W3:Y:S04]  /*275d0*/  LDL.LU.64 R16, [R1+0xe30] ;  /* 0x000e300001107983 */ /* 0x001ee80000300a00 */
[----:B-1----:R-:W3:Y:S01]  /*275e0*/  LDL.LU.64 R18, [R1+0xe38] ;  /* 0x000e380001127983 */ /* 0x002ee20000300a00 */
[C---:B----4-:R-:W-:Y:S08]  /*275f0*/  HMMA.16816.F32 R8, R12.reuse, R26, R8 ;  /* 0x0000001a0c08723c */ /* 0x050ff00000001808 */
[C---:B--2---:R-:W-:Y:S01]  /*27600*/  HMMA.16816.F32 R4, R12.reuse, R24, R4 ;  /* 0x000000180c04723c */ /* 0x044fe20000001804 */
[----:B---3--:R-:W-:Y:S04]  /*27610*/  STL.64 [R1+0x3cb0], R18 ;  /* 0x003cb01201007387 */ /* 0x008fe80000100a00 */
[----:B------:R0:W-:Y:S04]  /*27620*/  STL.64 [R1+0x3ca8], R16 ;  /* 0x003ca81001007387 */ /* 0x0001e80000100a00 */
[----:B0-----:R-:W2:Y:S04]  /*27630*/  LDL.LU.64 R16, [R1+0xe40] ;  /* 0x000e400001107983 */ /* 0x001ea80000300a00 */
[----:B------:R-:W2:Y:S04]  /*27640*/  LDL.LU.64 R18, [R1+0xe48] ;  /* 0x000e480001127983 */ /* 0x000ea80000300a00 */
[----:B------:R-:W-:Y:S04]  /*27650*/  STL.64 [R1+0x3c08], R28 ;  /* 0x003c081c01007387 */ /* 0x000fe80000100a00 */
[----:B------:R0:W-:Y:S04]  /*27660*/  STL.64 [R1+0xe60], R8 ;  /* 0x000e600801007387 */ /* 0x0001e80000100a00 */
[----:B------:R1:W-:Y:S04]  /*27670*/  STL.64 [R1+0xe68], R10 ;  /* 0x000e680a01007387 */ /* 0x0003e80000100a00 */
[----:B0-----:R-:W3:Y:S04]  /*27680*/  LDL.LU.64 R8, [R1+0xe20] ;  /* 0x000e200001087983 */ /* 0x001ee80000300a00 */
[----:B-1----:R-:W3:Y:S04]  /*27690*/  LDL.LU.64 R10, [R1+0xe28] ;  /* 0x000e2800010a7983 */ /* 0x002ee80000300a00 */
[----:B------:R0:W-:Y:S04]  /*276a0*/  STL.64 [R1+0xe50], R4 ;  /* 0x000e500401007387 */ /* 0x0001e80000100a00 */
[----:B------:R1:W-:Y:S04]  /*276b0*/  STL.64 [R1+0xe58], R6 ;  /* 0x000e580601007387 */ /* 0x0003e80000100a00 */
[----:B0-----:R-:W4:Y:S04]  /*276c0*/  LDL.LU.64 R4, [R1+0xdf0] ;  /* 0x000df00001047983 */ /* 0x001f280000300a00 */
[----:B-1----:R-:W3:Y:S01]  /*276d0*/  LDL.LU.64 R6, [R1+0xdf8] ;  /* 0x000df80001067983 */ /* 0x002ee20000300a00 */
[C---:B--2---:R-:W-:Y:S03]  /*276e0*/  HMMA.16816.F32 R16, R12.reuse, R22, R16 ;  /* 0x000000160c10723c */ /* 0x044fe60000001810 */
[----:B---3--:R-:W-:Y:S04]  /*276f0*/  STL.64 [R1+0x3c80], R6 ;  /* 0x003c800601007387 */ /* 0x008fe80000100a00 */
[----:B----4-:R0:W-:Y:S04]  /*27700*/  STL.64 [R1+0x3c78], R4 ;  /* 0x003c780401007387 */ /* 0x0101e80000100a00 */
[----:B0-----:R-:W2:Y:S04]  /*27710*/  LDL.LU.64 R4, [R1+0xe00] ;  /* 0x000e000001047983 */ /* 0x001ea80000300a00 */
[----:B------:R-:W2:Y:S04]  /*27720*/  LDL.LU.64 R6, [R1+0xe08] ;  /* 0x000e080001067983 */ /* 0x000ea80000300a00 */
[----:B------:R0:W-:Y:S04]  /*27730*/  STL.64 [R1+0x3c00], R26 ;  /* 0x003c001a01007387 */ /* 0x0001e80000100a00 */
[----:B0-----:R-:W3:Y:S04]  /*27740*/  LDL.LU R26, [R1+0x1254] ;  /* 0x00125400011a7983 */ /* 0x001ee80000300800 */
[----:B------:R-:W3:Y:S04]  /*27750*/  LDL.LU R27, [R1+0x1250] ;  /* 0x00125000011b7983 */ /* 0x000ee80000300800 */
[----:B------:R-:W-:Y:S04]  /*27760*/  STL.64 [R1+0x3bf8], R24 ;  /* 0x003bf81801007387 */ /* 0x000fe80000100a00 */
[----:B------:R-:W-:Y:S04]  /*27770*/  STL.64 [R1+0xe40], R16 ;  /* 0x000e401001007387 */ /* 0x000fe80000100a00 */
[----:B------:R0:W-:Y:S04]  /*27780*/  STL.64 [R1+0xe48], R18 ;  /* 0x000e481201007387 */ /* 0x0001e80000100a00 */
[----:B0-----:R-:W4:Y:S04]  /*27790*/  LDL.LU.64 R18, [R1+0x3cb0] ;  /* 0x003cb00001127983 */ /* 0x001f280000300a00 */
[----:B------:R-:W4:Y:S02]  /*277a0*/  LDL.LU.64 R16, [R1+0x3ca8] ;  /* 0x003ca80001107983 */ /* 0x000f240000300a00 */
[----:B----4-:R-:W-:-:S15]  /*277b0*/  HMMA.16816.F32 R16, R12, R20, R16 ;  /* 0x000000140c10723c */ /* 0x010fde0000001810 */
[----:B------:R-:W-:-:S04]  /*277c0*/  NOP ;  /* 0x0000000000007918 */ /* 0x000fc80000000000 */
[----:B------:R-:W-:Y:S04]  /*277d0*/  STL.64 [R1+0xe30], R16 ;  /* 0x000e301001007387 */ /* 0x000fe80000100a00 */
[----:B------:R0:W-:Y:S04]  /*277e0*/  STL.64 [R1+0xe38], R18 ;  /* 0x000e381201007387 */ /* 0x0001e80000100a00 */
[----:B0-----:R-:W4:Y:S04]  /*277f0*/  LDL.LU.64 R18, [R1+0x3ca0] ;  /* 0x003ca00001127983 */ /* 0x001f280000300a00 */
[----:B------:R-:W2:Y:S04]  /*27800*/  LDL.LU.64 R16, [R1+0x3c98] ;  /* 0x003c980001107983 */ /* 0x000ea80000300a00 */
[----:B------:R-:W2:Y:S04]  /*27810*/  LDL.64 R28, [R1] ;  /* 0x00000000011c7983 */ /* 0x000ea80000100a00 */
[----:B------:R-:W-:Y:S04]  /*27820*/  STL.64 [R1+0x3bf0], R22 ;  /* 0x003bf01601007387 */ /* 0x000fe80000100a00 */
[----:B------:R0:W-:Y:S04]  /*27830*/  STL.64 [R1+0x3be8], R20 ;  /* 0x003be81401007387 */ /* 0x0001e80000100a00 */
[----:B0-----:R-:W2:Y:S04]  /*27840*/  LDL.LU.64 R20, [R1+0xe10] ;  /* 0x000e100001147983 */ /* 0x001ea80000300a00 */
[----:B------:R-:W2:Y:S01]  /*27850*/  LDL.LU.64 R22, [R1+0xe18] ;  /* 0x000e180001167983 */ /* 0x000ea20000300a00 */
[----:B----4-:R-:W-:-:S15]  /*27860*/  HMMA.16816.F32 R8, R12, R18, R8 ;  /* 0x000000120c08723c */ /* 0x010fde0000001808 */
[----:B------:R-:W-:-:S04]  /*27870*/  NOP ;  /* 0x0000000000007918 */ /* 0x000fc80000000000 */
[----:B------:R-:W-:Y:S04]  /*27880*/  STL.64 [R1+0xe20], R8 ;  /* 0x000e200801007387 */ /* 0x000fe80000100a00 */
[----:B------:R0:W-:Y:S04]  /*27890*/  STL.64 [R1+0xe28], R10 ;  /* 0x000e280a01007387 */ /* 0x0001e80000100a00 */
[----:B0-----:R-:W4:Y:S01]  /*278a0*/  LDL.LU.64 R10, [R1+0x3c90] ;  /* 0x003c9000010a7983 */ /* 0x001f220000300a00 */
[----:B--2---:R-:W-:Y:S03]  /*278b0*/  HMMA.16816.F32 R20, R12, R16, R20 ;  /* 0x000000100c14723c */ /* 0x004fe60000001814 */
[----:B------:R-:W2:-:S15]  /*278c0*/  LDL.LU.64 R8, [R1+0x3c88] ;  /* 0x003c880001087983 */ /* 0x000e9e0000300a00 */
[----:B------:R-:W-:Y:S01]  /*278d0*/  NOP ;  /* 0x0000000000007918 */ /* 0x000fe20000000000 */
        /* <DEDUP_REMOVED lines=19> */
[----:B------:R-:W4:Y:S04]  /*27a10*/  LDL.LU.64 R4, [R1+0x3c68] ;  /* 0x003c680001047983 */ /* 0x000f280000300a00 */
[----:B------:R-:W-:Y:S04]  /*27a20*/  STL.64 [R1+0x3bd0], R10 ;  /* 0x003bd00a01007387 */ /* 0x000fe80000100a00 */
[----:B------:R0:W-:Y:S04]  /*27a30*/  STL.64 [R1+0x3bc8], R8 ;  /* 0x003bc80801007387 */ /* 0x0001e80000100a00 */
[----:B0-----:R-:W2:Y:S04]  /*27a40*/  LDL.LU.64 R8, [R1+0xde0] ;  /* 0x000de00001087983 */ /* 0x001ea80000300a00 */
[----:B------:R-:W2:Y:S02]  /*27a50*/  LDL.LU.64 R10, [R1+0xde8] ;  /* 0x000de800010a7983 */ /* 0x000ea40000300a00 */
[----:B--2---:R-:W-:-:S15]  /*27a60*/  HMMA.16816.F32 R8, R12, R6, R8 ;  /* 0x000000060c08723c */ /* 0x004fde0000001808 */
[----:B------:R-:W-:-:S04]  /*27a70*/  NOP ;  /* 0x0000000000007918 */ /* 0x000fc80000000000 */
[----:B------:R-:W-:Y:S04]  /*27a80*/  STL.64 [R1+0xde0], R8 ;  /* 0x000de00801007387 */ /* 0x000fe80000100a00 */
[----:B------:R4:W-:Y:S02]  /*27a90*/  STL.64 [R1+0xde8], R10 ;  /* 0x000de80a01007387 */ /* 0x0009e40000100a00 */
[----:B----4-:R-:W-:Y:S02]  /*27aa0*/  HMMA.16816.F32 R8, R12, R4, R16 ;  /* 0x000000040c08723c */ /* 0x010fe40000001810 */
[----:B------:R0:W-:Y:S02]  /*27ab0*/  STL.64 [R1+0x3bb0], R6 ;  /* 0x003bb00601007387 */ /* 0x0001e40000100a00 */
[----:B0-----:R-:W-:-:S15]  /*27ac0*/  IMAD.MOV.U32 R6, RZ, RZ, R3 ;  /* 0x000000ffff067224 */ /* 0x001fde00078e0003 */
[----:B------:R-:W-:Y:S04]  /*27ad0*/  STL.64 [R1+0xdd0], R8 ;  /* 0x000dd00801007387 */ /* 0x000fe80000100a00 */
[----:B------:R-:W-:Y:S04]  /*27ae0*/  STL.64 [R1+0xdd8], R10 ;  /* 0x000dd80a01007387 */ /* 0x000fe80000100a00 */
[----:B------:R-:W2:Y:S01]  /*27af0*/  LDL.LU R3, [R1+0x3c60] ;  /* 0x003c600001037983 */ /* 0x000ea20000300800 */
[----:B------:R-:W-:-:S03]  /*27b00*/  IMAD.MOV.U32 R7, RZ, RZ, R0 ;  /* 0x000000ffff077224 */ /* 0x000fc600078e0000 */
[----:B------:R-:W4:Y:S04]  /*27b10*/  LDL.LU R0, [R1+0x126c] ;  /* 0x00126c0001007983 */ /* 0x000f280000300800 */
[----:B------:R0:W-:Y:S04]  /*27b20*/  STL.64 [R1+0x3ba8], R4 ;  /* 0x003ba80401007387 */ /* 0x0001e80000100a00 */
[----:B0-----:R-:W3:Y:S04]  /*27b30*/  LDL R4, [R1+0x18] ;  /* 0x0000180001047983 */ /* 0x001ee80000100800 */
[----:B------:R-:W3:Y:S04]  /*27b40*/  LDL R5, [R1+0x1c] ;  /* 0x00001c0001057983 */ /* 0x000ee80000100800 */
[----:B------:R0:W-:Y:S04]  /*27b50*/  STL.64 [R1+0x3c48], R6 ;  /* 0x003c480601007387 */ /* 0x0001e80000100a00 */
[----:B0-----:R-:W3:Y:S04]  /*27b60*/  LDL.LU R6, [R1+0x1260] ;  /* 0x0012600001067983 */ /* 0x001ee80000300800 */
[----:B------:R-:W4:Y:S01]  /*27b70*/  LDL.LU R7, [R1+0x1270] ;  /* 0x0012700001077983 */ /* 0x000f220000300800 */
[----:B--2---:R-:W-:Y:S03]  /*27b80*/  HMMA.16816.F32 R8, R12, R2, R20 ;  /* 0x000000020c08723c */ /* 0x004fe60000001814 */
[----:B------:R-:W2:Y:S04]  /*27b90*/  LDL.LU R13, [R1+0x125c] ;  /* 0x00125c00010d7983 */ /* 0x000ea80000300800 */
[----:B------:R-:W2:-:S12]  /*27ba0*/  LDL.LU R14, [R1+0x1258] ;  /* 0x00125800010e7983 */ /* 0x000e980000300800 */
[----:B------:R-:W-:Y:S04]  /*27bb0*/  STL.64 [R1+0x330], R8 ;  /* 0x0003300801007387 */ /* 0x000fe80000100a00 */
[----:B------:R-:W-:Y:S04]  /*27bc0*/  STL.64 [R1+0x338], R10 ;  /* 0x0003380a01007387 */ /* 0x000fe80000100a00 */
[----:B------:R-:W2:Y:S04]  /*27bd0*/  LDL.LU R15, [R1+0x1268] ;  /* 0x00126800010f7983 */ /* 0x000ea80000300800 */
[----:B------:R-:W2:Y:S04]  /*27be0*/  LDL.LU.64 R16, [R1+0xd90] ;  /* 0x000d900001107983 */ /* 0x000ea80000300a00 */
[----:B------:R-:W2:Y:S04]  /*27bf0*/  LDL.LU.64 R18, [R1+0xd98] ;  /* 0x000d980001127983 */ /* 0x000ea80000300a00 */
[----:B--2---:R0:W-:Y:S04]  /*27c00*/  STL.64 [R1+0x3c28], R18 ;  /* 0x003c281201007387 */ /* 0x0041e80000100a00 */
[----:B0-----:R-:W2:Y:S04]  /*27c10*/  LDL R18, [R1+0x8] ;  /* 0x0000080001127983 */ /* 0x001ea80000100800 */
[----:B------:R-:W2:Y:S04]  /*27c20*/  LDL R19, [R1+0xc] ;  /* 0x00000c0001137983 */ /* 0x000ea80000100800 */
[----:B------:R0:W-:Y:S04]  /*27c30*/  STL.64 [R1+0x3c20], R16 ;  /* 0x003c201001007387 */ /* 0x0001e80000100a00 */
[----:B--2---:R1:W-:Y:S04]  /*27c40*/  STL.64 [R1+0x3c40], R18 ;  /* 0x003c401201007387 */ /* 0x0043e80000100a00 */
[----:B0-----:R-:W2:Y:S04]  /*27c50*/  LDL.LU.64 R16, [R1+0xdb0] ;  /* 0x000db00001107983 */ /* 0x001ea80000300a00 */
[----:B-1----:R-:W2:Y:S01]  /*27c60*/  LDL.LU.64 R18, [R1+0xdb8] ;  /* 0x000db80001127983 */ /* 0x002ea20000300a00 */
[----:B---3--:R-:W-:-:S02]  /*27c70*/  IMAD R12, R27, 0x100, R26 ;  /* 0x000001001b0c7824 */ /* 0x008fc400078e021a */
[----:B------:R-:W-:Y:S02]  /*27c80*/  IMAD R13, R14, 0x100, R13 ;  /* 0x000001000e0d7824 */ /* 0x000fe400078e020d */
[----:B------:R-:W-:Y:S02]  /*27c90*/  IMAD R14, R6, 0x100, R15 ;  /* 0x00000100060e7824 */ /* 0x000fe400078e020f */
[----:B----4-:R-:W-:Y:S01]  /*27ca0*/  IMAD R15, R0, 0x100, R7 ;  /* 0x00000100000f7824 */ /* 0x010fe200078e0207 */
[----:B--2---:R-:W-:Y:S04]  /*27cb0*/  STL.64 [R1+0x3c58], R18 ;  /* 0x003c581201007387 */ /* 0x004fe80000100a00 */
[----:B------:R0:W-:Y:S04]  /*27cc0*/  STL.64 [R1+0x3c50], R16 ;  /* 0x003c501001007387 */ /* 0x0001e80000100a00 */
[----:B0-----:R-:W2:Y:S04]  /*27cd0*/  LDL.LU.64 R16, [R1+0xdc0] ;  /* 0x000dc00001107983 */ /* 0x001ea80000300a00 */
[----:B------:R-:W2:Y:S04]  /*27ce0*/  LDL.LU.64 R18, [R1+0xdc8] ;  /* 0x000dc80001127983 */ /* 0x000ea80000300a00 */
[----:B------:R-:W3:Y:S04]  /*27cf0*/  LDL.LU.64 R24, [R1+0xd80] ;  /* 0x000d800001187983 */ /* 0x000ee80000300a00 */
[----:B------:R-:W4:Y:S01]  /*27d00*/  LDL.LU.64 R26, [R1+0xd88] ;  /* 0x000d8800011a7983 */ /* 0x000f220000300a00 */
[----:B------:R-:W-:-:S02]  /*27d10*/  F2FP.F16.E5M2.UNPACK_B R12, R12 ;  /* 0x0000000cff0c723e */ /* 0x000fc400020004ff */
[----:B------:R-:W-:Y:S02]  /*27d20*/  F2FP.F16.E5M2.UNPACK_B R13, R13 ;  /* 0x0000000dff0d723e */ /* 0x000fe400020004ff */
[----:B------:R-:W-:Y:S02]  /*27d30*/  F2FP.F16.E5M2.UNPACK_B R14, R14 ;  /* 0x0000000eff0e723e */ /* 0x000fe400020004ff */
[----:B------:R-:W-:-:S07]  /*27d40*/  F2FP.F16.E5M2.UNPACK_B R15, R15 ;  /* 0x0000000fff0f723e */ /* 0x000fce00020004ff */
[C---:B--2---:R-:W-:Y:S01]  /*27d50*/  HMMA.16816.F32 R4, R12.reuse, R4, R16 ;  /* 0x000000040c04723c */ /* 0x044fe20000001810 */
[----:B----4-:R-:W-:Y:S04]  /*27d60*/  STL.64 [R1+0x3c38], R26 ;  /* 0x003c381a01007387 */ /* 0x010fe80000100a00 */
[----:B---3--:R0:W-:Y:S04]  /*27d70*/  STL.64 [R1+0x3c30], R24 ;  /* 0x003c301801007387 */ /* 0x0081e80000100a00 */
[----:B0-----:R-:W2:Y:S04]  /*27d80*/  LDL.LU.64 R24, [R1+0xda0] ;  /* 0x000da00001187983 */ /* 0x001ea80000300a00 */
[----:B------:R-:W2:Y:S04]  /*27d90*/  LDL.LU.64 R26, [R1+0xda8] ;  /* 0x000da800011a7983 */ /* 0x000ea80000300a00 */
[----:B------:R-:W3:Y:S04]  /*27da0*/  LDL.LU.64 R20, [R1+0xd70] ;  /* 0x000d700001147983 */ /* 0x000ee80000300a00 */
[----:B------:R-:W3:Y:S04]  /*27db0*/  LDL.LU.64 R22, [R1+0xd78] ;  /* 0x000d780001167983 */ /* 0x000ee80000300a00 */
[----:B------:R-:W4:Y:S04]  /*27dc0*/  LDL.LU.64 R8, [R1+0xd60] ;  /* 0x000d600001087983 */ /* 0x000f280000300a00 */
[----:B------:R-:W4:Y:S04]  /*27dd0*/  LDL.LU.64 R10, [R1+0xd68] ;  /* 0x000d6800010a7983 */ /* 0x000f280000300a00 */
[----:B------:R-:W2:Y:S04]  /*27de0*/  LDL.LU.64 R18, [R1+0x3c58] ;  /* 0x003c580001127983 */ /* 0x000ea80000300a00 */
[----:B------:R-:W2:Y:S04]  /*27df0*/  LDL.LU.64 R16, [R1+0x3c50] ;  /* 0x003c500001107983 */ /* 0x000ea80000300a00 */
[----:B------:R-:W-:Y:S04]  /*27e00*/  STL.64 [R1+0xdc0], R4 ;  /* 0x000dc00401007387 */ /* 0x000fe80000100a00 */
[----:B------:R0:W-:Y:S04]  /*27e10*/  STL.64 [R1+0xdc8], R6 ;  /* 0x000dc80601007387 */ /* 0x0001e80000100a00 */
[----:B0-----:R-:W2:Y:S02]  /*27e20*/  LDL.LU.64 R6, [R1+0x3c48] ;  /* 0x003c480001067983 */ /* 0x001ea40000300a00 */
[----:B--2---:R-:W-:Y:S02]  /*27e30*/  HMMA.16816.F32 R4, R12, R6, R16 ;  /* 0x000000060c04723c */ /* 0x004fe40000001810 */
[----:B------:R-:W2:-:S15]  /*27e40*/  LDL.LU.64 R18, [R1+0x3c40] ;  /* 0x003c400001127983 */ /* 0x000e9e0000300a00 */
[----:B------:R-:W-:Y:S02]  /*27e50*/  NOP ;  /* 0x0000000000007918 */ /* 0x000fe40000000000 */
[----:B------:R0:W-:Y:S04]  /*27e60*/  STL.64 [R1+0xdb0], R4 ;  /* 0x000db00401007387 */ /* 0x0001e80000100a00 */
[----:B------:R1:W-:Y:S04]  /*27e70*/  STL.64 [R1+0xdb8], R6 ;  /* 0x000db80601007387 */ /* 0x0003e80000100a00 */
[----:B0-----:R-:W3:Y:S04]  /*27e80*/  LDL.LU.64 R4, [R1+0xd50] ;  /* 0x000d500001047983 */ /* 0x001ee80000300a00 */
[----:B-1----:R-:W3:Y:S01]  /*27e90*/  LDL.LU.64 R6, [R1+0xd58] ;  /* 0x000d580001067983 */ /* 0x002ee20000300a00 */
[----:B--2---:R-:W-:Y:S03]  /*27ea0*/  HMMA.16816.F32 R16, R12, R18, R24 ;  /* 0x000000120c10723c */ /* 0x004fe60000001818 */
[----:B------:R-:W2:Y:S04]  /*27eb0*/  LDL.LU.64 R26, [R1+0x3c38] ;  /* 0x003c3800011a7983 */ /* 0x000ea80000300a00 */
[----:B------:R-:W2:-:S12]  /*27ec0*/  LDL.LU.64 R24, [R1+0x3c30] ;  /* 0x003c300001187983 */ /* 0x000e980000300a00 */
[----:B------:R-:W-:Y:S04]  /*27ed0*/  STL.64 [R1+0xda0], R16 ;  /* 0x000da01001007387 */ /* 0x000fe80000100a00 */
[----:B------:R0:W-:Y:S04]  /*27ee0*/  STL.64 [R1+0xda8], R18 ;  /* 0x000da81201007387 */ /* 0x0001e80000100a00 */
[----:B0-----:R-:W2:Y:S04]  /*27ef0*/  LDL.LU.64 R18, [R1+0x3c28] ;  /* 0x003c280001127983 */ /* 0x001ea80000300a00 */
[----:B------:R-:W2:Y:S01]  /*27f00*/  LDL.LU.64 R16, [R1+0x3c20] ;  /* 0x003c200001107983 */ /* 0x000ea20000300a00 */
        /* <DEDUP_REMOVED lines=12> */
[----:B0-----:R-:W3:Y:S04]  /*27fd0*/  LDL.LU.64 R26, [R1+0x3c00] ;  /* 0x003c0000011a7983 */ /* 0x001ee80000300a00 */
[----:B------:R-:W4:Y:S01]  /*27fe0*/  LDL.LU.64 R24, [R1+0x3bf8] ;  /* 0x003bf80001187983 */ /* 0x000f220000300a00 */
[C---:B---3--:R-:W-:Y:S08]  /*27ff0*/  HMMA.16816.F32 R20, R12.reuse, R26, R20 ;  /* 0x0000001a0c14723c */ /* 0x048ff00000001814 */
[C---:B----4-:R-:W-:Y:S11]  /*28000*/  HMMA.16816.F32 R8, R12.reuse, R24, R8 ;  /* 0x000000180c08723c */ /* 0x050ff60000001808 */
[----:B------:R-:W-:Y:S04]  /*28010*/  STL.64 [R1+0xd70], R20 ;  /* 0x000d701401007387 */ /* 0x000fe80000100a00 */
[----:B------:R0:W-:Y:S04]  /*28020*/  STL.64 [R1+0xd78], R22 ;  /* 0x000d781601007387 */ /* 0x0001e80000100a00 */
[----:B0-----:R-:W2:Y:S04]  /*28030*/  LDL.LU.64 R22, [R1+0x3bf0] ;  /* 0x003bf00001167983 */ /* 0x001ea80000300a00 */
[----:B------:R-:W3:Y:S04]  /*28040*/  LDL.LU.64 R20, [R1+0x3be8] ;  /* 0x003be80001147983 */ /* 0x000ee80000300a00 */
[----:B------:R0:W-:Y:S04]  /*28050*/  STL.64 [R1+0x3b38], R26 ;  /* 0x003b381a01007387 */ /* 0x0001e80000100a00 */
[----:B0-----:R-:W4:Y:S04]  /*28060*/  LDL.LU R26, [R1+0x1290] ;  /* 0x00129000011a7983 */ /* 0x001f280000300800 */
[----:B------:R-:W-:Y:S04]  /*28070*/  STL.64 [R1+0xd60], R8 ;  /* 0x000d600801007387 */ /* 0x000fe80000100a00 */
[----:B------:R-:W-:Y:S04]  /*28080*/  STL.64 [R1+0xd68], R10 ;  /* 0x000d680a01007387 */ /* 0x000fe80000100a00 */
[----:B------:R-:W4:Y:S04]  /*28090*/  LDL.LU R27, [R1+0x128c] ;  /* 0x00128c00011b7983 */ /* 0x000f280000300800 */
[----:B------:R0:W-:Y:S04]  /*280a0*/  STL.64 [R1+0x3b30], R24 ;  /* 0x003b301801007387 */ /* 0x0001e80000100a00 */
[----:B0-----:R-:W2:Y:S04]  /*280b0*/  LDL.LU R24, [R1+0x1288] ;  /* 0x0012880001187983 */ /* 0x001ea80000300800 */
[----:B------:R-:W2:Y:S04]  /*280c0*/  LDL.LU R25, [R1+0x1284] ;  /* 0x0012840001197983 */ /* 0x000ea80000300800 */
[----:B----4-:R-:W-:Y:S04]  /*280d0*/  STL.64 [R1+0x3ba0], R26 ;  /* 0x003ba01a01007387 */ /* 0x010fe80000100a00 */
[----:B--2---:R0:W-:Y:S04]  /*280e0*/  STL.64 [R1+0x3b98], R24 ;  /* 0x003b981801007387 */ /* 0x0041e80000100a00 */
[----:B0-----:R-:W3:Y:S04]  /*280f0*/  LDL.LU.64 R24, [R1+0xd40] ;  /* 0x000d400001187983 */ /* 0x001ee80000300a00 */
[----:B------:R-:W3:Y:S04]  /*28100*/  LDL.LU.64 R26, [R1+0xd48] ;  /* 0x000d4800011a7983 */ /* 0x000ee80000300a00 */
[----:B------:R-:W2:Y:S04]  /*28110*/  LDL.LU.64 R8, [R1+0xd20] ;  /* 0x000d200001087983 */ /* 0x000ea80000300a00 */
[----:B------:R-:W4:Y:S01]  /*28120*/  LDL.LU.64 R10, [R1+0xd28] ;  /* 0x000d2800010a7983 */ /* 0x000f220000300a00 */
[----:B------:R-:W-:-:S15]  /*28130*/  HMMA.16816.F32 R4, R12, R22, R4 ;  /* 0x000000160c04723c */ /* 0x000fde0000001804 */
[----:B------:R-:W-:-:S04]  /*28140*/  NOP ;  /* 0x0000000000007918 */ /* 0x000fc80000000000 */
[----:B------:R-:W-:Y:S04]  /*28150*/  STL.64 [R1+0xd50], R4 ;  /* 0x000d500401007387 */ /* 0x000fe80000100a00 */
[----:B------:R-:W-:Y:S04]  /*28160*/  STL.64 [R1+0xd58], R6 ;  /* 0x000d580601007387 */ /* 0x000fe80000100a00 */
[----:B----4-:R-:W-:Y:S04]  /*28170*/  STL.64 [R1+0x3be0], R10 ;  /* 0x003be00a01007387 */ /* 0x010fe80000100a00 */
[----:B--2---:R0:W-:Y:S04]  /*28180*/  STL.64 [R1+0x3bd8], R8 ;  /* 0x003bd80801007387 */ /* 0x0041e80000100a00 */
[----:B0-----:R-:W2:Y:S04]  /*28190*/  LDL.LU.64 R8, [R1+0xd30] ;  /* 0x000d300001087983 */ /* 0x001ea80000300a00 */
[----:B------:R-:W2:Y:S04]  /*281a0*/  LDL.LU.64 R10, [R1+0xd38] ;  /* 0x000d3800010a7983 */ /* 0x000ea80000300a00 */
[----:B------:R-:W4:Y:S04]  /*281b0*/  LDL.LU.64 R4, [R1+0xd00] ;  /* 0x000d000001047983 */ /* 0x000f280000300a00 */
[----:B------:R-:W4:Y:S01]  /*281c0*/  LDL.LU.64 R6, [R1+0xd08] ;  /* 0x000d080001067983 */ /* 0x000f220000300a00 */
[C---:B---3--:R-:W-:Y:S08]  /*281d0*/  HMMA.16816.F32 R24, R12.reuse, R20, R24 ;  /* 0x000000140c18723c */ /* 0x048ff00000001818 */
[C---:B--2---:R-:W-:Y:S01]  /*281e0*/  HMMA.16816.F32 R8, R12.reuse, R18, R8 ;  /* 0x000000120c08723c */ /* 0x044fe20000001808 */
[----:B----4-:R-:W-:Y:S04]  /*281f0*/  STL.64 [R1+0x3bc0], R6 ;  /* 0x003bc00601007387 */ /* 0x010fe80000100a00 */
[----:B------:R0:W-:Y:S04]  /*28200*/  STL.64 [R1+0x3bb8], R4 ;  /* 0x003bb80401007387 */ /* 0x0001e80000100a00 */
[----:B0-----:R-:W2:Y:S04]  /*28210*/  LDL.LU.64 R4, [R1+0xd10] ;  /* 0x000d100001047983 */ /* 0x001ea80000300a00 */
[----:B------:R-:W2:Y:S04]  /*28220*/  LDL.LU.64 R6, [R1+0xd18] ;  /* 0x000d180001067983 */ /* 0x000ea80000300a00 */
[----:B------:R0:W-:Y:S04]  /*28230*/  STL.64 [R1+0xd40], R24 ;  /* 0x000d401801007387 */ /* 0x0001e80000100a00 */
[----:B------:R1:W-:Y:S04]  /*28240*/  STL.64 [R1+0xd48], R26 ;  /* 0x000d481a01007387 */ /* 0x0003e80000100a00 */
[----:B0-----:R-:W3:Y:S04]  /*28250*/  LDL.LU.64 R24, [R1+0xcf0] ;  /* 0x000cf00001187983 */ /* 0x001ee80000300a00 */
[----:B-1----:R-:W3:Y:S04]  /*28260*/  LDL.LU.64 R26, [R1+0xcf8] ;  /* 0x000cf800011a7983 */ /* 0x002ee80000300a00 */
        /* <DEDUP_REMOVED lines=18> */
[----:B0-----:R-:W3:Y:S04]  /*28390*/  LDL.LU.64 R16, [R1+0x320] ;  /* 0x0003200001107983 */ /* 0x001ee80000300a00 */
[----:B------:R-:W3:Y:S01]  /*283a0*/  LDL.LU.64 R18, [R1+0x328] ;  /* 0x0003280001127983 */ /* 0x000ee20000300a00 */
[----:B--2---:R-:W-:-:S15]  /*283b0*/  HMMA.16816.F32 R4, R12, R10, R4 ;  /* 0x0000000a0c04723c */ /* 0x004fde0000001804 */
[----:B------:R-:W-:-:S04]  /*283c0*/  NOP ;  /* 0x0000000000007918 */ /* 0x000fc80000000000 */
[----:B------:R-:W-:Y:S04]  /*283d0*/  STL.64 [R1+0xd10], R4 ;  /* 0x000d100401007387 */ /* 0x000fe80000100a00 */
[----:B------:R0:W-:Y:S04]  /*283e0*/  STL.64 [R1+0xd18], R6 ;  /* 0x000d180601007387 */ /* 0x0001e80000100a00 */
[----:B0-----:R-:W3:Y:S04]  /*283f0*/  LDL.LU.64 R6, [R1+0x3bc0] ;  /* 0x003bc00001067983 */ /* 0x001ee80000300a00 */
[----:B------:R-:W3:Y:S02]  /*28400*/  LDL.LU.64 R4, [R1+0x3bb8] ;  /* 0x003bb80001047983 */ /* 0x000ee40000300a00 */
[----:B---3--:R-:W-:-:S15]  /*28410*/  HMMA.16816.F32 R4, R12, R8, R4 ;  /* 0x000000080c04723c */ /* 0x008fde0000001804 */
        /* <DEDUP_REMOVED lines=9> */
[C---:B--2---:R-:W-:Y:S08]  /*284b0*/  HMMA.16816.F32 R24, R12.reuse, R6, R24 ;  /* 0x000000060c18723c */ /* 0x044ff00000001818 */
[C---:B---3--:R-:W-:Y:S11]  /*284c0*/  HMMA.16816.F32 R8, R12.reuse, R4, R8 ;  /* 0x000000040c08723c */ /* 0x048ff60000001808 */
[----:B------:R-:W-:Y:S04]  /*284d0*/  STL.64 [R1+0xcf0], R24 ;  /* 0x000cf01801007387 */ /* 0x000fe80000100a00 */
[----:B------:R0:W-:Y:S04]  /*284e0*/  STL.64 [R1+0xcf8], R26 ;  /* 0x000cf81a01007387 */ /* 0x0001e80000100a00 */
[----:B0-----:R-:W2:Y:S04]  /*284f0*/  LDL.LU.64 R26, [R1+0x3ba0] ;  /* 0x003ba000011a7983 */ /* 0x001ea80000300a00 */
[----:B------:R-:W3:Y:S04]  /*28500*/  LDL.LU.64 R24, [R1+0x3b98] ;  /* 0x003b980001187983 */ /* 0x000ee80000300a00 */
[----:B------:R0:W-:Y:S04]  /*28510*/  STL.64 [R1+0x3ae8], R6 ;  /* 0x003ae80601007387 */ /* 0x0001e80000100a00 */
[----:B------:R-:W-:Y:S04]  /*28520*/  STL.64 [R1+0x3ae0], R4 ;  /* 0x003ae00401007387 */ /* 0x000fe80000100a00 */
[----:B------:R-:W-:Y:S04]  /*28530*/  STL.64 [R1+0xce0], R8 ;  /* 0x000ce00801007387 */ /* 0x000fe80000100a00 */
[----:B------:R1:W-:Y:S04]  /*28540*/  STL.64 [R1+0xce8], R10 ;  /* 0x000ce80a01007387 */ /* 0x0003e80000100a00 */
[----:B0-----:R-:W4:Y:S01]  /*28550*/  LDL R6, [R1+0x10] ;  /* 0x0000100001067983 */ /* 0x001f220000100800 */
[----:B-1----:R-:W-:-:S15]  /*28560*/  HMMA.16816.F32 R8, R12, R2, R16 ;  /* 0x000000020c08723c */ /* 0x002fde0000001810 */
[----:B------:R-:W-:-:S04]  /*28570*/  NOP ;  /* 0x0000000000007918 */ /* 0x000fc80000000000 */
[----:B------:R-:W-:Y:S04]  /*28580*/  STL.64 [R1+0x320], R8 ;  /* 0x0003200801007387 */ /* 0x000fe80000100a00 */
[----:B------:R-:W-:Y:S04]  /*28590*/  STL.64 [R1+0x328], R10 ;  /* 0x0003280a01007387 */ /* 0x000fe80000100a00 */
[----:B------:R-:W4:Y:S01]  /*285a0*/  LDL R7, [R1+0x14] ;  /* 0x0000140001077983 */ /* 0x000f220000100800 */
[----:B--2---:R-:W-:Y:S02]  /*285b0*/  IMAD R15, R27, 0x100, R26 ;  /* 0x000001001b0f7824 */ /* 0x004fe400078e021a */
[----:B---3--:R-:W-:Y:S01]  /*285c0*/  IMAD R14, R25, 0x100, R24 ;  /* 0x00000100190e7824 */ /* 0x008fe200078e0218 */
[----:B----4-:R-:W-:Y:S04]  /*285d0*/  STL.64 [R1+0x3b80], R6 ;  /* 0x003b800601007387 */ /* 0x010fe80000100a00 */
[----:B------:R-:W-:Y:S04]  /*285e0*/  STL [R1+0x3ac8], R3 ;  /* 0x003ac80301007387 */ /* 0x000fe80000100800 */
[----:B------:R-:W2:Y:S04]  /*285f0*/  LDL R4, [R1+0x18] ;  /* 0x0000180001047983 */ /* 0x000ea80000100800 */
[----:B------:R-:W2:Y:S04]  /*28600*/  LDL R5, [R1+0x1c] ;  /* 0x00001c0001057983 */ /* 0x000ea80000100800 */
[----:B------:R-:W3:Y:S04]  /*28610*/  LDL.LU.64 R24, [R1+0xc90] ;  /* 0x000c900001187983 */ /* 0x000ee80000300a00 */
[----:B------:R-:W4:Y:S04]  /*28620*/  LDL.LU.64 R26, [R1+0xc98] ;  /* 0x000c9800011a7983 */ /* 0x000f280000300a00 */
[----:B----4-:R0:W-:Y:S04]  /*28630*/  STL.64 [R1+0x3b48], R26 ;  /* 0x003b481a01007387 */ /* 0x0101e80000100a00 */
[----:B0-----:R-:W4:Y:S04]  /*28640*/  LDL R26, [R1] ;  /* 0x00000000011a7983 */ /* 0x001f280000100800 */
[----:B---3--:R0:W-:Y:S04]  /*28650*/  STL.64 [R1+0x3b40], R24 ;  /* 0x003b401801007387 */ /* 0x0081e80000100a00 */
[----:B0-----:R-:W3:Y:S01]  /*28660*/  LDL.64 R24, [R1+0x8] ;  /* 0x0000080001187983 */ /* 0x001ee20000100a00 */
[----:B------:R-:W-:-:S05]  /*28670*/  IMAD.MOV.U32 R27, RZ, RZ, R0 ;  /* 0x000000ffff1b7224 */ /* 0x000fca00078e0000 */
[----:B----4-:R-:W-:Y:S04]  /*28680*/  STL.64 [R1+0x3b78], R26 ;  /* 0x003b781a01007387 */ /* 0x010fe80000100a00 */
[----:B---3--:R0:W-:Y:S04]  /*28690*/  STL.64 [R1+0x3b70], R24 ;  /* 0x003b701801007387 */ /* 0x0081e80000100a00 */
[----:B0-----:R-:W3:Y:S04]  /*286a0*/  LDL.LU.64 R24, [R1+0xcc0] ;  /* 0x000cc00001187983 */ /* 0x001ee80000300a00 */
[----:B------:R-:W4:Y:S04]  /*286b0*/  LDL.LU.64 R26, [R1+0xcc8] ;  /* 0x000cc800011a7983 */ /* 0x000f280000300a00 */
[----:B----4-:R-:W-:Y:S04]  /*286c0*/  STL.64 [R1+0x3b90], R26 ;  /* 0x003b901a01007387 */ /* 0x010fe80000100a00 */
[----:B---3--:R0:W-:Y:S04]  /*286d0*/  STL.64 [R1+0x3b88], R24 ;  /* 0x003b881801007387 */ /* 0x0081e80000100a00 */
[----:B0-----:R-:W2:Y:S04]  /*286e0*/  LDL.LU.64 R24, [R1+0xcd0] ;  /* 0x000cd00001187983 */ /* 0x001ea80000300a00 */
[----:B------:R-:W2:Y:S04]  /*286f0*/  LDL.LU.64 R26, [R1+0xcd8] ;  /* 0x000cd800011a7983 */ /* 0x000ea80000300a00 */
[----:B------:R-:W3:Y:S04]  /*28700*/  LDL.LU.64 R16, [R1+0xc80] ;  /* 0x000c800001107983 */ /* 0x000ee80000300a00 */
[----:B------:R-:W4:Y:S01]  /*28710*/  LDL.LU.64 R18, [R1+0xc88] ;  /* 0x000c880001127983 */ /* 0x000f220000300a00 */
[----:B------:R-:W-:-:S02]  /*28720*/  IMAD R12, R21, 0x100, R20 ;  /* 0x00000100150c7824 */ /* 0x000fc400078e0214 */
[----:B------:R-:W-:Y:S01]  /*28730*/  IMAD R13, R23, 0x100, R22 ;  /* 0x00000100170d7824 */ /* 0x000fe200078e0216 */
[----:B------:R-:W-:Y:S02]  /*28740*/  F2FP.F16.E5M2.UNPACK_B R14, R14 ;  /* 0x0000000eff0e723e */ /* 0x000fe400020004ff */
[----:B------:R-:W-:Y:S02]  /*28750*/  F2FP.F16.E5M2.UNPACK_B R15, R15 ;  /* 0x0000000fff0f723e */ /* 0x000fe400020004ff */
[----:B------:R-:W-:Y:S02]  /*28760*/  F2FP.F16.E5M2.UNPACK_B R12, R12 ;  /* 0x0000000cff0c723e */ /* 0x000fe400020004ff */
[----:B------:R-:W-:Y:S01]  /*28770*/  F2FP.F16.E5M2.UNPACK_B R13, R13 ;  /* 0x0000000dff0d723e */ /* 0x000fe200020004ff */
[----:B----4-:R-:W-:Y:S04]  /*28780*/  STL.64 [R1+0x3b58], R18 ;  /* 0x003b581201007387 */ /* 0x010fe80000100a00 */
[----:B---3--:R0:W-:Y:S04]  /*28790*/  STL.64 [R1+0x3b50], R16 ;  /* 0x003b501001007387 */ /* 0x0081e80000100a00 */
[----:B0-----:R-:W3:Y:S04]  /*287a0*/  LDL.LU.64 R16, [R1+0xca0] ;  /* 0x000ca00001107983 */ /* 0x001ee80000300a00 */
[----:B------:R-:W4:Y:S01]  /*287b0*/  LDL.LU.64 R18, [R1+0xca8] ;  /* 0x000ca80001127983 */ /* 0x000f220000300a00 */
[C---:B--2---:R-:W-:Y:S03]  /*287c0*/  HMMA.16816.F32 R4, R12.reuse, R4, R24 ;  /* 0x000000040c04723c */ /* 0x044fe60000001818 */
        /* <DEDUP_REMOVED lines=14> */
[----:B------:R-:W2:Y:S04]  /*288b0*/  LDL.LU.64 R26, [R1+0x3b78] ;  /* 0x003b7800011a7983 */ /* 0x000ea80000300a00 */
[----:B------:R-:W2:-:S13]  /*288c0*/  LDL.LU.64 R24, [R1+0x3b70] ;  /* 0x003b700001187983 */ /* 0x000e9a0000300a00 */
[----:B------:R0:W-:Y:S04]  /*288d0*/  STL.64 [R1+0xcc0], R4 ;  /* 0x000cc00401007387 */ /* 0x0001e80000100a00 */
[----:B------:R1:W-:Y:S04]  /*288e0*/  STL.64 [R1+0xcc8], R6 ;  /* 0x000cc80601007387 */ /* 0x0003e80000100a00 */
[----:B0-----:R-:W3:Y:S04]  /*288f0*/  LDL.LU.64 R4, [R1+0xc50] ;  /* 0x000c500001047983 */ /* 0x001ee80000300a00 */
[----:B-1----:R-:W3:Y:S01]  /*28900*/  LDL.LU.64 R6, [R1+0xc58] ;  /* 0x000c580001067983 */ /* 0x002ee20000300a00 */
[----:B--2---:R-:W-:-:S15]  /*28910*/  HMMA.16816.F32 R16, R12, R24, R16 ;  /* 0x000000180c10723c */ /* 0x004fde0000001810 */
[----:B------:R-:W-:-:S04]  /*28920*/  NOP ;  /* 0x0000000000007918 */ /* 0x000fc80000000000 */
[----:B------:R-:W-:Y:S04]  /*28930*/  STL.64 [R1+0xcb0], R16 ;  /* 0x000cb01001007387 */ /* 0x000fe80000100a00 */
[----:B------:R0:W-:Y:S04]  /*28940*/  STL.64 [R1+0xcb8], R18 ;  /* 0x000cb81201007387 */ /* 0x0001e80000100a00 */
[----:B0-----:R-:W2:Y:S04]  /*28950*/  LDL.LU.64 R18, [R1+0x3b68] ;  /* 0x003b680001127983 */ /* 0x001ea80000300a00 */
[----:B------:R-:W2:Y:S01]  /*28960*/  LDL.LU.64 R16, [R1+0x3b60] ;  /* 0x003b600001107983 */ /* 0x000ea20000300a00 */
[----:B------:R-:W-:-:S02]  /*28970*/  IMAD.MOV.U32 R3, RZ, RZ, R24 ;  /* 0x000000ffff037224 */ /* 0x000fc400078e0018 */
[----:B--2---:R-:W-:Y:S01]  /*28980*/  HMMA.16816.F32 R24, R12, R26, R16 ;  /* 0x0000001a0c18723c */ /* 0x004fe20000001810 */
[----:B------:R-:W2:Y:S04]  /*28990*/  LDL.LU.64 R18, [R1+0x3b58] ;  /* 0x003b580001127983 */ /* 0x000ea80000300a00 */
[----:B------:R-:W2:-:S14]  /*289a0*/  LDL.LU.64 R16, [R1+0x3b50] ;  /* 0x003b500001107983 */ /* 0x000e9c0000300a00 */
        /* <DEDUP_REMOVED lines=10> */
[----:B------:R-:W-:Y:S01]  /*28a50*/  STL.64 [R1+0x3a68], R28 ;  /* 0x003a681c01007387 */ /* 0x000fe20000100a00 */
        /* <DEDUP_REMOVED lines=10> */
[----:B------:R-:W-:Y:S04]  /*28b00*/  STL.64 [R1+0x3a60], R26 ;  /* 0x003a601a01007387 */ /* 0x000fe80000100a00 */
[----:B------:R4:W-:Y:S02]  /*28b10*/  STL.64 [R1+0x3a58], R24 ;  /* 0x003a581801007387 */ /* 0x0009e40000100a00 */
[----:B----4-:R-:W-:Y:S02]  /*28b20*/  HMMA.16816.F32 R24, R12, R22, R8 ;  /* 0x000000160c18723c */ /* 0x010fe40000001808 */
[----:B------:R-:W4:Y:S04]  /*28b30*/  LDL.LU.64 R8, [R1+0xc30] ;  /* 0x000c300001087983 */ /* 0x000f280000300a00 */
[----:B------:R-:W3:-:S13]  /*28b40*/  LDL.LU.64 R10, [R1+0xc38] ;  /* 0x000c3800010a7983 */ /* 0x000eda0000300a00 */
[----:B------:R-:W-:Y:S04]  /*28b50*/  STL.64 [R1+0xc60], R24 ;  /* 0x000c601801007387 */ /* 0x000fe80000100a00 */
[----:B------:R2:W-:Y:S02]  /*28b60*/  STL.64 [R1+0xc68], R26 ;  /* 0x000c681a01007387 */ /* 0x0005e40000100a00 */
[C---:B--2---:R-:W-:Y:S02]  /*28b70*/  HMMA.16816.F32 R24, R12.reuse, R20, R4 ;  /* 0x000000140c18723c */ /* 0x044fe40000001804 */
[----:B---3--:R-:W-:Y:S04]  /*28b80*/  STL.64 [R1+0x3b08], R10 ;  /* 0x003b080a01007387 */ /* 0x008fe80000100a00 */
[----:B----4-:R0:W-:Y:S04]  /*28b90*/  STL.64 [R1+0x3b00], R8 ;  /* 0x003b000801007387 */ /* 0x0101e80000100a00 */
[----:B0-----:R-:W2:Y:S04]  /*28ba0*/  LDL.LU.64 R8, [R1+0xc40] ;  /* 0x000c400001087983 */ /* 0x001ea80000300a00 */
[----:B------:R-:W2:Y:S04]  /*28bb0*/  LDL.LU.64 R10, [R1+0xc48] ;  /* 0x000c4800010a7983 */ /* 0x000ea80000300a00 */
[----:B------:R-:W3:Y:S04]  /*28bc0*/  LDL.LU.64 R4, [R1+0xc20] ;  /* 0x000c200001047983 */ /* 0x000ee80000300a00 */
[----:B------:R-:W3:Y:S04]  /*28bd0*/  LDL.LU.64 R6, [R1+0xc28] ;  /* 0x000c280001067983 */ /* 0x000ee80000300a00 */
[----:B------:R0:W-:Y:S04]  /*28be0*/  STL.64 [R1+0xc50], R24 ;  /* 0x000c501801007387 */ /* 0x0001e80000100a00 */
[----:B------:R1:W-:Y:S04]  /*28bf0*/  STL.64 [R1+0xc58], R26 ;  /* 0x000c581a01007387 */ /* 0x0003e80000100a00 */
[----:B0-----:R-:W4:Y:S04]  /*28c00*/  LDL.LU R24, [R1+0x129c] ;  /* 0x00129c0001187983 */ /* 0x001f280000300800 */
[----:B------:R-:W4:Y:S04]  /*28c10*/  LDL.LU R25, [R1+0x12a8] ;  /* 0x0012a80001197983 */ /* 0x000f280000300800 */
[----:B-1----:R-:W3:Y:S01]  /*28c20*/  LDL.LU R26, [R1+0x12a4] ;  /* 0x0012a400011a7983 */ /* 0x002ee20000300800 */
[C---:B--2---:R-:W-:Y:S03]  /*28c30*/  HMMA.16816.F32 R8, R12.reuse, R18, R8 ;  /* 0x000000120c08723c */ /* 0x044fe60000001808 */
[----:B---3--:R-:W-:Y:S04]  /*28c40*/  STL [R1+0x3ad8], R26 ;  /* 0x003ad81a01007387 */ /* 0x008fe80000100800 */
[----:B----4-:R0:W-:Y:S04]  /*28c50*/  STL.64 [R1+0x3ad0], R24 ;  /* 0x003ad01801007387 */ /* 0x0101e80000100a00 */
[----:B0-----:R-:W2:Y:S04]  /*28c60*/  LDL.LU.64 R24, [R1+0xc00] ;  /* 0x000c000001187983 */ /* 0x001ea80000300a00 */
[----:B------:R-:W2:Y:S04]  /*28c70*/  LDL.LU.64 R26, [R1+0xc08] ;  /* 0x000c0800011a7983 */ /* 0x000ea80000300a00 */
[----:B------:R0:W-:Y:S04]  /*28c80*/  STL.64 [R1+0x3a78], R22 ;  /* 0x003a781601007387 */ /* 0x0001e80000100a00 */
[----:B0-----:R-:W3:Y:S04]  /*28c90*/  LDL.LU R22, [R1+0x1294] ;  /* 0x0012940001167983 */ /* 0x001ee80000300800 */
[----:B------:R-:W4:Y:S04]  /*28ca0*/  LDL.LU R23, [R1+0x12a0] ;  /* 0x0012a00001177983 */ /* 0x000f280000300800 */
[----:B------:R0:W-:Y:S04]  /*28cb0*/  STL.64 [R1+0x3a70], R20 ;  /* 0x003a701401007387 */ /* 0x0001e80000100a00 */
[----:B0-----:R-:W3:Y:S04]  /*28cc0*/  LDL.LU R21, [R1+0x1298] ;  /* 0x0012980001157983 */ /* 0x001ee80000300800 */
        /* <DEDUP_REMOVED lines=10> */
[----:B------:R-:W3:Y:S04]  /*28d70*/  LDL.64 R28, [R1] ;  /* 0x00000000011c7983 */ /* 0x000ee80000100a00 */
        /* <DEDUP_REMOVED lines=11> */
[----:B------:R1:W-:Y:S04]  /*28e30*/  STL.64 [R1+0xc18], R18 ;  /* 0x000c181201007387 */ /* 0x0003e80000100a00 */
[----:B0-----:R-:W3:Y:S04]  /*28e40*/  LDL.LU.64 R16, [R1+0x310] ;  /* 0x0003100001107983 */ /* 0x001ee80000300a00 */
[----:B-1----:R-:W3:Y:S04]  /*28e50*/  LDL.LU.64 R18, [R1+0x318] ;  /* 0x0003180001127983 */ /* 0x002ee80000300a00 */
[----:B------:R-:W-:Y:S04]  /*28e60*/  STL.64 [R1+0x3a30], R10 ;  /* 0x003a300a01007387 */ /* 0x000fe80000100a00 */
[----:B------:R0:W-:Y:S04]  /*28e70*/  STL.64 [R1+0x3a28], R8 ;  /* 0x003a280801007387 */ /* 0x0001e80000100a00 */
[----:B0-----:R-:W3:Y:S04]  /*28e80*/  LDL.LU.64 R8, [R1+0xbf0] ;  /* 0x000bf00001087983 */ /* 0x001ee80000300a00 */
[----:B------:R-:W3:Y:S01]  /*28e90*/  LDL.LU.64 R10, [R1+0xbf8] ;  /* 0x000bf800010a7983 */ /* 0x000ee20000300a00 */
[----:B--2---:R-:W-:-:S15]  /*28ea0*/  HMMA.16816.F32 R24, R12, R6, R24 ;  /* 0x000000060c18723c */ /* 0x004fde0000001818 */
[----:B------:R-:W-:-:S04]  /*28eb0*/  NOP ;  /* 0x0000000000007918 */ /* 0x000fc80000000000 */
[----:B------:R-:W-:Y:S01]  /*28ec0*/  STL.64 [R1+0xc00], R24 ;  /* 0x000c001801007387 */ /* 0x000fe20000100a00 */
[----:B---3--:R-:W-:Y:S03]  /*28ed0*/  HMMA.16816.F32 R8, R12, R4, R8 ;  /* 0x000000040c08723c */ /* 0x008fe60000001808 */
[----:B------:R0:W-:Y:S04]  /*28ee0*/  STL.64 [R1+0xc08], R26 ;  /* 0x000c081a01007387 */ /* 0x0001e80000100a00 */
[----:B0-----:R-:W2:Y:S04]  /*28ef0*/  LDL.LU R26, [R1+0x3ad8] ;  /* 0x003ad800011a7983 */ /* 0x001ea80000300800 */
[----:B------:R-:W4:Y:S04]  /*28f00*/  LDL.LU.64 R24, [R1+0x3ad0] ;  /* 0x003ad00001187983 */ /* 0x000f280000300a00 */
[----:B------:R-:W-:Y:S04]  /*28f10*/  STL [R1+0x3a00], R7 ;  /* 0x003a000701007387 */ /* 0x000fe80000100800 */
[----:B------:R-:W3:Y:S04]  /*28f20*/  LDL.LU R27, [R1+0x12b0] ;  /* 0x0012b000011b7983 */ /* 0x000ee80000300800 */
[----:B------:R-:W3:Y:S04]  /*28f30*/  LDL.LU R0, [R1+0x12ac] ;  /* 0x0012ac0001007983 */ /* 0x000ee80000300800 */
[----:B------:R-:W-:Y:S04]  /*28f40*/  STL.64 [R1+0xbf0], R8 ;  /* 0x000bf00801007387 */ /* 0x000fe80000100a00 */
[----:B------:R-:W-:Y:S04]  /*28f50*/  STL.64 [R1+0xbf8], R10 ;  /* 0x000bf80a01007387 */ /* 0x000fe80000100a00 */
[----:B------:R-:W-:Y:S04]  /*28f60*/  STL [R1+0x39fc], R5 ;  /* 0x0039fc0501007387 */ /* 0x000fe80000100800 */
[----:B------:R0:W-:Y:S02]  /*28f70*/  STL [R1+0x3a84], R6 ;  /* 0x003a840601007387 */ /* 0x0001e40000100800 */
[----:B0-----:R-:W-:-:S02]  /*28f80*/  IMAD.MOV.U32 R6, RZ, RZ, R3 ;  /* 0x000000ffff067224 */ /* 0x001fc400078e0003 */
[----:B------:R-:W2:Y:S04]  /*28f90*/  LDL.LU R3, [R1+0x3ac8] ;  /* 0x003ac80001037983 */ /* 0x000ea80000300800 */
[----:B------:R-:W3:Y:S04]  /*28fa0*/  LDL R7, [R1+0xc] ;  /* 0x00000c0001077983 */ /* 0x000ee80000100800 */
[----:B------:R0:W-:Y:S04]  /*28fb0*/  STL [R1+0x3a80], R4 ;  /* 0x003a800401007387 */ /* 0x0001e80000100800 */
[----:B0-----:R-:W4:Y:S01]  /*28fc0*/  LDL.64 R4, [R1+0x10] ;  /* 0x0000100001047983 */ /* 0x001f220000100a00 */
[----:B--2---:R-:W-:Y:S03]  /*28fd0*/  HMMA.16816.F32 R8, R12, R2, R16 ;  /* 0x000000020c08723c */ /* 0x004fe60000001810 */
[----:B---3--:R0:W-:Y:S01]  /*28fe0*/  STL.64 [R1+0x3ab0], R6 ;  /* 0x003ab00601007387 */ /* 0x0081e20000100a00 */
[----:B------:R-:W-:-:S02]  /*28ff0*/  IMAD R12, R22, 0x100, R21 ;  /* 0x00000100160c7824 */ /* 0x000fc400078e0215 */
[----:B----4-:R-:W-:Y:S01]  /*29000*/  IMAD R13, R24, 0x100, R23 ;  /* 0x00000100180d7824 */ /* 0x010fe200078e0217 */
[----:B0-----:R-:W2:Y:S04]  /*29010*/  LDL R6, [R1+0x18] ;  /* 0x0000180001067983 */ /* 0x001ea80000100800 */
[----:B------:R-:W2:Y:S04]  /*29020*/  LDL R7, [R1+0x1c] ;  /* 0x00001c0001077983 */ /* 0x000ea80000100800 */
[----:B------:R-:W-:Y:S04]  /*29030*/  STL.64 [R1+0x3aa8], R4 ;  /* 0x003aa80401007387 */ /* 0x000fe80000100a00 */
[----:B------:R-:W-:Y:S04]  /*29040*/  STL [R1+0x39f8], R2 ;  /* 0x0039f80201007387 */ /* 0x000fe80000100800 */
[----:B------:R-:W-:Y:S04]  /*29050*/  STL [R1+0x39f4], R3 ;  /* 0x0039f40301007387 */ /* 0x000fe80000100800 */
[----:B------:R-:W-:Y:S04]  /*29060*/  STL.64 [R1+0x310], R8 ;  /* 0x0003100801007387 */ /* 0x000fe80000100a00 */
[----:B------:R-:W-:Y:S04]  /*29070*/  STL.64 [R1+0x318], R10 ;  /* 0x0003180a01007387 */ /* 0x000fe80000100a00 */
[----:B------:R-:W3:Y:S04]  /*29080*/  LDL.LU.64 R20, [R1+0xbb0] ;  /* 0x000bb00001147983 */ /* 0x000ee80000300a00 */
[----:B------:R-:W4:Y:S04]  /*29090*/  LDL.LU.64 R22, [R1+0xbb8] ;  /* 0x000bb80001167983 */ /* 0x000f280000300a00 */
[----:B----4-:R-:W-:Y:S04]  /*290a0*/  STL.64 [R1+0x3a90], R22 ;  /* 0x003a901601007387 */ /* 0x010fe80000100a00 */
[----:B---3--:R0:W-:Y:S04]  /*290b0*/  STL.64 [R1+0x3a88], R20 ;  /* 0x003a881401007387 */ /* 0x0081e80000100a00 */
[----:B0-----:R-:W3:Y:S04]  /*290c0*/  LDL.LU.64 R20, [R1+0xbc0] ;  /* 0x000bc00001147983 */ /* 0x001ee80000300a00 */
[----:B------:R-:W4:Y:S04]  /*290d0*/  LDL.LU.64 R22, [R1+0xbc8] ;  /* 0x000bc80001167983 */ /* 0x000f280000300a00 */
[----:B----4-:R-:W-:Y:S04]  /*290e0*/  STL.64 [R1+0x3aa0], R22 ;  /* 0x003aa01601007387 */ /* 0x010fe80000100a00 */
[----:B---3--:R0:W-:Y:S04]  /*290f0*/  STL.64 [R1+0x3a98], R20 ;  /* 0x003a981401007387 */ /* 0x0081e80000100a00 */
[----:B0-----:R-:W3:Y:S04]  /*29100*/  LDL.LU.64 R20, [R1+0xbd0] ;  /* 0x000bd00001147983 */ /* 0x001ee80000300a00 */
[----:B------:R-:W4:Y:S01]  /*29110*/  LDL.LU.64 R22, [R1+0xbd8] ;  /* 0x000bd80001167983 */ /* 0x000f220000300a00 */
[----:B------:R-:W-:-:S02]  /*29120*/  IMAD R14, R26, 0x100, R25 ;  /* 0x000001001a0e7824 */ /* 0x000fc400078e0219 */
[----:B------:R-:W-:Y:S01]  /*29130*/  IMAD R15, R0, 0x100, R27 ;  /* 0x00000100000f7824 */ /* 0x000fe200078e021b */
[----:B------:R-:W-:Y:S02]  /*29140*/  F2FP.F16.E5M2.UNPACK_B R12, R12 ;  /* 0x0000000cff0c723e */ /* 0x000fe400020004ff */
[----:B------:R-:W-:Y:S01]  /*29150*/  F2FP.F16.E5M2.UNPACK_B R13, R13 ;  /* 0x0000000dff0d723e */ /* 0x000fe200020004ff */
[----:B----4-:R-:W-:Y:S04]  /*29160*/  STL.64 [R1+0x3ac0], R22 ;  /* 0x003ac01601007387 */ /* 0x010fe80000100a00 */
[----:B---3--:R0:W-:Y:S04]  /*29170*/  STL.64 [R1+0x3ab8], R20 ;  /* 0x003ab81401007387 */ /* 0x0081e80000100a00 */
        /* <DEDUP_REMOVED lines=24> */
[----:B------:R-:W-:Y:S02]  /*29300*/  IMAD.MOV.U32 R3, RZ, RZ, R5 ;  /* 0x000000ffff037224 */ /* 0x000fe400078e0005 */
[----:B--2---:R-:W-:Y:S01]  /*29310*/  HMMA.16816.F32 R4, R12, R6, R20 ;  /* 0x000000060c04723c */ /* 0x004fe20000001814 */
[----:B------:R-:W2:Y:S04]  /*29320*/  LDL.LU.64 R22, [R1+0x3a90] ;  /* 0x003a900001167983 */ /* 0x000ea80000300a00 */
[----:B------:R-:W2:-:S14]  /*29330*/  LDL.LU.64 R20, [R1+0x3a88] ;  /* 0x003a880001147983 */ /* 0x000e9c0000300a00 */
[----:B------:R-:W-:Y:S04]  /*29340*/  STL.64 [R1+0xbc0], R4 ;  /* 0x000bc00401007387 */ /* 0x000fe80000100a00 */
[----:B------:R0:W-:Y:S04]  /*29350*/  STL.64 [R1+0xbc8], R6 ;  /* 0x000bc80601007387 */ /* 0x0001e80000100a00 */
[----:B0-----:R-:W3:Y:S04]  /*29360*/  LDL.LU R6, [R1+0x3a84] ;  /* 0x003a840001067983 */ /* 0x001ee80000300800 */
[----:B------:R-:W3:Y:S01]  /*29370*/  LDL.LU R4, [R1+0x3a80] ;  /* 0x003a800001047983 */ /* 0x000ee20000300800 */
[----:B------:R-:W-:-:S02]  /*29380*/  IMAD.MOV.U32 R7, RZ, RZ, R28 ;  /* 0x000000ffff077224 */ /* 0x000fc400078e001c */
[----:B------:R-:W-:Y:S01]  /*29390*/  IMAD.MOV.U32 R5, RZ, RZ, R29 ;  /* 0x000000ffff057224 */ /* 0x000fe200078e001d */
[----:B--2---:R-:W-:-:S15]  /*293a0*/  HMMA.16816.F32 R20, R12, R28, R20 ;  /* 0x0000001c0c14723c */ /* 0x004fde0000001814 */
[----:B------:R-:W-:-:S04]  /*293b0*/  NOP ;  /* 0x0000000000007918 */ /* 0x000fc80000000000 */
[----:B------:R-:W-:Y:S04]  /*293c0*/  STL.64 [R1+0xbb0], R20 ;  /* 0x000bb01401007387 */ /* 0x000fe80000100a00 */
[----:B------:R0:W-:Y:S04]  /*293d0*/  STL.64 [R1+0xbb8], R22 ;  /* 0x000bb81601007387 */ /* 0x0001e80000100a00 */
[----:B0-----:R-:W2:Y:S04]  /*293e0*/  LDL.LU.64 R22, [R1+0x3a78] ;  /* 0x003a780001167983 */ /* 0x001ea80000300a00 */
[----:B------:R-:W2:Y:S04]  /*293f0*/  LDL.LU.64 R20, [R1+0x3a70] ;  /* 0x003a700001147983 */ /* 0x000ea80000300a00 */
[----:B------:R-:W2:Y:S04]  /*29400*/  LDL.LU.64 R28, [R1+0x3a68] ;  /* 0x003a6800011c7983 */ /* 0x000ea80000300a00 */
[----:B---3--:R-:W-:Y:S04]  /*29410*/  STL.64 [R1+0x3a10], R6 ;  /* 0x003a100601007387 */ /* 0x008fe80000100a00 */
        /* <DEDUP_REMOVED lines=8> */
[----:B------:R-:W4:Y:S04]  /*294a0*/  LDL.LU.64 R24, [R1+0x3a58] ;  /* 0x003a580001187983 */ /* 0x000f280000300a00 */
[----:B------:R-:W-:Y:S01]  /*294b0*/  STL [R1+0x39f0], R29 ;  /* 0x0039f01d01007387 */ /* 0x000fe20000100800 */
[----:B---3--:R-:W-:-:S15]  /*294c0*/  HMMA.16816.F32 R4, R12, R26, R4 ;  /* 0x0000001a0c04723c */ /* 0x008fde0000001804 */
[----:B------:R-:W-:-:S04]  /*294d0*/  NOP ;  /* 0x0000000000007918 */ /* 0x000fc80000000000 */
[----:B------:R-:W-:Y:S04]  /*294e0*/  STL.64 [R1+0xb90], R4 ;  /* 0x000b900401007387 */ /* 0x000fe80000100a00 */
[----:B------:R4:W-:Y:S02]  /*294f0*/  STL.64 [R1+0xb98], R6 ;  /* 0x000b980601007387 */ /* 0x0009e40000100a00 */
[----:B----4-:R-:W-:Y:S02]  /*29500*/  HMMA.16816.F32 R4, R12, R24, R16 ;  /* 0x000000180c04723c */ /* 0x010fe40000001810 */
[----:B------:R-:W-:Y:S04]  /*29510*/  STL.64 [R1+0x3980], R26 ;  /* 0x0039801a01007387 */ /* 0x000fe80000100a00 */
[----:B------:R-:W-:-:S13]  /*29520*/  STL.64 [R1+0x3978], R24 ;  /* 0x0039781801007387 */ /* 0x000fda0000100a00 */
[----:B------:R-:W-:Y:S04]  /*29530*/  STL.64 [R1+0xb80], R4 ;  /* 0x000b800401007387 */ /* 0x000fe80000100a00 */
[----:B------:R0:W-:Y:S04]  /*29540*/  STL.64 [R1+0xb88], R6 ;  /* 0x000b880601007387 */ /* 0x0001e80000100a00 */
[----:B------:R-:W2:Y:S04]  /*29550*/  LDL.LU.64 R16, [R1+0xb60] ;  /* 0x000b600001107983 */ /* 0x000ea80000300a00 */
[----:B------:R-:W2:Y:S01]  /*29560*/  LDL.LU.64 R18, [R1+0xb68] ;  /* 0x000b680001127983 */ /* 0x000ea20000300a00 */
[----:B0-----:R-:W-:-:S15]  /*29570*/  HMMA.16816.F32 R4, R12, R22, R8 ;  /* 0x000000160c04723c */ /* 0x001fde0000001808 */
[----:B------:R-:W-:-:S04]  /*29580*/  NOP ;  /* 0x0000000000007918 */ /* 0x000fc80000000000 */
[----:B------:R-:W-:Y:S04]  /*29590*/  STL.64 [R1+0xb70], R4 ;  /* 0x000b700401007387 */ /* 0x000fe80000100a00 */
[----:B------:R-:W-:Y:S04]  /*295a0*/  STL.64 [R1+0xb78], R6 ;  /* 0x000b780601007387 */ /* 0x000fe80000100a00 */
[----:B------:R-:W3:Y:S04]  /*295b0*/  LDL.LU.64 R8, [R1+0xb40] ;  /* 0x000b400001087983 */ /* 0x000ee80000300a00 */
[----:B------:R-:W4:Y:S04]  /*295c0*/  LDL.LU.64 R10, [R1+0xb48] ;  /* 0x000b4800010a7983 */ /* 0x000f280000300a00 */
[----:B----4-:R-:W-:Y:S04]  /*295d0*/  STL.64 [R1+0x3a40], R10 ;  /* 0x003a400a01007387 */ /* 0x010fe80000100a00 */
[----:B---3--:R0:W-:Y:S04]  /*295e0*/  STL.64 [R1+0x3a38], R8 ;  /* 0x003a380801007387 */ /* 0x0081e80000100a00 */
[----:B0-----:R-:W3:Y:S04]  /*295f0*/  LDL.LU.64 R8, [R1+0xb50] ;  /* 0x000b500001087983 */ /* 0x001ee80000300a00 */
[----:B------:R-:W3:Y:S04]  /*29600*/  LDL.LU.64 R10, [R1+0xb58] ;  /* 0x000b5800010a7983 */ /* 0x000ee80000300a00 */
[----:B------:R-:W4:Y:S04]  /*29610*/  LDL.LU.64 R4, [R1+0xb20] ;  /* 0x000b200001047983 */ /* 0x000f280000300a00 */
[----:B------:R-:W3:Y:S01]  /*29620*/  LDL.LU.64 R6, [R1+0xb28] ;  /* 0x000b280001067983 */ /* 0x000ee20000300a00 */
[C---:B--2---:R-:W-:Y:S03]  /*29630*/  HMMA.16816.F32 R16, R12.reuse, R20, R16 ;  /* 0x000000140c10723c */ /* 0x044fe60000001810 */
[----:B---3--:R-:W-:Y:S04]  /*29640*/  STL.64 [R1+0x3a20], R6 ;  /* 0x003a200601007387 */ /* 0x008fe80000100a00 */
[----:B----4-:R0:W-:Y:S04]  /*29650*/  STL.64 [R1+0x3a18], R4 ;  /* 0x003a180401007387 */ /* 0x0101e80000100a00 */
[----:B0-----:R-:W2:Y:S04]  /*29660*/  LDL.LU.64 R4, [R1+0xb30] ;  /* 0x000b300001047983 */ /* 0x001ea80000300a00 */
[----:B------:R-:W2:Y:S04]  /*29670*/  LDL.LU.64 R6, [R1+0xb38] ;  /* 0x000b380001067983 */ /* 0x000ea80000300a00 */
[----:B------:R-:W3:Y:S04]  /*29680*/  LDL.LU R29, [R1+0x12b4] ;  /* 0x0012b400011d7983 */ /* 0x000ee80000300800 */
[----:B------:R-:W4:Y:S04]  /*29690*/  LDL.LU R24, [R1+0x12bc] ;  /* 0x0012bc0001187983 */ /* 0x000f280000300800 */
[----:B------:R-:W2:Y:S04]  /*296a0*/  LDL.LU R25, [R1+0x12c8] ;  /* 0x0012c80001197983 */ /* 0x000ea80000300800 */
[----:B------:R-:W2:Y:S04]  /*296b0*/  LDL.LU R26, [R1+0x12c4] ;  /* 0x0012c400011a7983 */ /* 0x000ea80000300800 */
[----:B------:R-:W-:Y:S04]  /*296c0*/  STL.64 [R1+0xb60], R16 ;  /* 0x000b601001007387 */ /* 0x000fe80000100a00 */
[----:B------:R0:W-:Y:S04]  /*296d0*/  STL.64 [R1+0xb68], R18 ;  /* 0x000b681201007387 */ /* 0x0001e80000100a00 */
[----:B0-----:R-:W2:Y:S04]  /*296e0*/  LDL.LU.64 R18, [R1+0x3a50] ;  /* 0x003a500001127983 */ /* 0x001ea80000300a00 */
[----:B------:R-:W3:Y:S04]  /*296f0*/  LDL.LU.64 R16, [R1+0x3a48] ;  /* 0x003a480001107983 */ /* 0x000ee80000300a00 */
[----:B------:R-:W3:Y:S04]  /*29700*/  LDL.LU R27, [R1+0x12d0] ;  /* 0x0012d000011b7983 */ /* 0x000ee80000300800 */
[----:B------:R-:W3:Y:S04]  /*29710*/  LDL.LU R0, [R1+0x12cc] ;  /* 0x0012cc0001007983 */ /* 0x000ee80000300800 */
[----:B------:R0:W-:Y:S04]  /*29720*/  STL.64 [R1+0x3970], R22 ;  /* 0x0039701601007387 */ /* 0x0001e80000100a00 */
[----:B0-----:R-:W3:Y:S04]  /*29730*/  LDL.LU R22, [R1+0x12b8] ;  /* 0x0012b80001167983 */ /* 0x001ee80000300800 */
[----:B------:R-:W4:Y:S04]  /*29740*/  LDL.LU R23, [R1+0x12c0] ;  /* 0x0012c00001177983 */ /* 0x000f280000300800 */
[----:B------:R-:W-:Y:S01]  /*29750*/  STL.64 [R1+0x3968], R20 ;  /* 0x0039681401007387 */ /* 0x000fe20000100a00 */
        /* <DEDUP_REMOVED lines=28> */
[----:B------:R2:W-:Y:S02]  /*29920*/  STL.64 [R1+0x3990], R10 ;  /* 0x0039900a01007387 */ /* 0x0005e40000100a00 */
[----:B--2---:R-:W-:-:S02]  /*29930*/  IMAD.MOV.U32 R10, RZ, RZ, R7 ;  /* 0x000000ffff0a7224 */ /* 0x004fc400078e0007 */
[----:B---3--:R-:W-:Y:S01]  /*29940*/  IMAD.MOV.U32 R11, RZ, RZ, R5 ;  /* 0x000000ffff0b7224 */ /* 0x008fe200078e0005 */
[----:B------:R-:W2:Y:S04]  /*29950*/  LDL.LU R7, [R1+0x3a00] ;  /* 0x003a000001077983 */ /* 0x000ea80000300800 */
[----:B------:R-:W3:Y:S04]  /*29960*/  LDL.LU R5, [R1+0x39fc] ;  /* 0x0039fc0001057983 */ /* 0x000ee80000300800 */
[----:B------:R0:W-:Y:S04]  /*29970*/  STL.64 [R1+0x3988], R8 ;  /* 0x0039880801007387 */ /* 0x0001e80000100a00 */
[----:B0-----:R-:W2:Y:S04]  /*29980*/  LDL R8, [R1+0x8] ;  /* 0x0000080001087983 */ /* 0x001ea80000100800 */
[----:B------:R-:W2:Y:S04]  /*29990*/  LDL R9, [R1+0xc] ;  /* 0x00000c0001097983 */ /* 0x000ea80000100800 */
[----:B------:R-:W-:Y:S04]  /*299a0*/  STL.64 [R1+0x39a8], R10 ;  /* 0x0039a80a01007387 */ /* 0x000fe80000100a00 */
[----:B--2---:R0:W-:Y:S04]  /*299b0*/  STL.64 [R1+0x39c0], R8 ;  /* 0x0039c00801007387 */ /* 0x0041e80000100a00 */
[----:B0-----:R-:W2:Y:S04]  /*299c0*/  LDL.LU.64 R8, [R1+0xb10] ;  /* 0x000b100001087983 */ /* 0x001ea80000300a00 */
[----:B------:R-:W2:Y:S01]  /*299d0*/  LDL.LU.64 R10, [R1+0xb18] ;  /* 0x000b1800010a7983 */ /* 0x000ea20000300a00 */
[----:B---3--:R-:W-:Y:S01]  /*299e0*/  HMMA.16816.F32 R16, R12, R4, R16 ;  /* 0x000000040c10723c */ /* 0x008fe20000001810 */
[----:B------:R-:W-:-:S07]  /*299f0*/  IMAD R0, R0, 0x100, R27 ;  /* 0x0000010000007824 */ /* 0x000fce00078e021b */
[----:B--2---:R-:W-:-:S15]  /*29a00*/  HMMA.16816.F32 R8, R12, R6, R8 ;  /* 0x000000060c08723c */ /* 0x004fde0000001808 */
[----:B------:R-:W-:-:S04]  /*29a10*/  NOP ;  /* 0x0000000000007918 */ /* 0x000fc80000000000 */
[----:B------:R-:W-:Y:S04]  /*29a20*/  STL.64 [R1+0xb10], R8 ;  /* 0x000b100801007387 */ /* 0x000fe80000100a00 */
[----:B------:R0:W-:Y:S02]  /*29a30*/  STL.64 [R1+0xb18], R10 ;  /* 0x000b180a01007387 */ /* 0x0001e40000100a00 */
[----:B0-----:R-:W-:Y:S02]  /*29a40*/  IMAD.MOV.U32 R10, RZ, RZ, R2 ;  /* 0x000000ffff0a7224 */ /* 0x001fe400078e0002 */
[----:B------:R-:W-:Y:S01]  /*29a50*/  IMAD.MOV.U32 R11, RZ, RZ, R3 ;  /* 0x000000ffff0b7224 */ /* 0x000fe200078e0003 */
[----:B------:R-:W2:Y:S04]  /*29a60*/  LDL.LU R2, [R1+0x39f8] ;  /* 0x0039f80001027983 */ /* 0x000ea80000300800 */
[----:B------:R-:W-:Y:S04]  /*29a70*/  STL.64 [R1+0xb00], R16 ;  /* 0x000b001001007387 */ /* 0x000fe80000100a00 */
[----:B------:R-:W-:Y:S04]  /*29a80*/  STL.64 [R1+0xb08], R18 ;  /* 0x000b081201007387 */ /* 0x000fe80000100a00 */
[----:B------:R-:W2:Y:S04]  /*29a90*/  LDL.LU R3, [R1+0x39f4] ;  /* 0x0039f40001037983 */ /* 0x000ea80000300800 */
[----:B------:R4:W-:Y:S04]  /*29aa0*/  STL.64 [R1+0x39d8], R10 ;  /* 0x0039d80a01007387 */ /* 0x0009e80000100a00 */
[----:B------:R-:W-:Y:S04]  /*29ab0*/  STL.64 [R1+0x3940], R6 ;  /* 0x0039400601007387 */ /* 0x000fe80000100a00 */
[----:B------:R0:W-:Y:S04]  /*29ac0*/  STL.64 [R1+0x3938], R4 ;  /* 0x0039380401007387 */ /* 0x0001e80000100a00 */
[----:B------:R-:W3:Y:S04]  /*29ad0*/  LDL R8, [R1+0x18] ;  /* 0x0000180001087983 */ /* 0x000ee80000100800 */
[----:B------:R-:W3:Y:S01]  /*29ae0*/  LDL R9, [R1+0x1c] ;  /* 0x00001c0001097983 */ /* 0x000ee20000100800 */
[----:B----4-:R-:W-:-:S02]  /*29af0*/  IMAD R11, R24, 0x100, R23 ;  /* 0x00000100180b7824 */ /* 0x010fc400078e0217 */
[----:B------:R-:W-:Y:S01]  /*29b00*/  IMAD R10, R26, 0x100, R25 ;  /* 0x000001001a0a7824 */ /* 0x000fe200078e0219 */
[----:B0-----:R-:W2:Y:S04]  /*29b10*/  LDL.LU.64 R4, [R1+0x300] ;  /* 0x0003000001047983 */ /* 0x001ea80000300a00 */
[----:B------:R-:W2:Y:S04]  /*29b20*/  LDL.LU.64 R6, [R1+0x308] ;  /* 0x0003080001067983 */ /* 0x000ea80000300a00 */
[----:B------:R-:W4:Y:S04]  /*29b30*/  LDL.LU.64 R24, [R1+0xab0] ;  /* 0x000ab00001187983 */ /* 0x000f280000300a00 */
[----:B------:R-:W2:Y:S04]  /*29b40*/  LDL.LU.64 R26, [R1+0xab8] ;  /* 0x000ab800011a7983 */ /* 0x000ea80000300a00 */
[----:B--2---:R-:W-:Y:S04]  /*29b50*/  STL.64 [R1+0x39a0], R26 ;  /* 0x0039a01a01007387 */ /* 0x004fe80000100a00 */
[----:B----4-:R0:W-:Y:S04]  /*29b60*/  STL.64 [R1+0x3998], R24 ;  /* 0x0039981801007387 */ /* 0x0101e80000100a00 */
[----:B0-----:R-:W2:Y:S04]  /*29b70*/  LDL.LU.64 R24, [R1+0xac0] ;  /* 0x000ac00001187983 */ /* 0x001ea80000300a00 */
        /* <DEDUP_REMOVED lines=8> */
[----:B------:R-:W4:Y:S01]  /*29c00*/  LDL.LU.64 R26, [R1+0xae8] ;  /* 0x000ae800011a7983 */ /* 0x000f220000300a00 */
[----:B------:R-:W-:Y:S01]  /*29c10*/  HMMA.16816.F32 R12, R12, R2, R4 ;  /* 0x000000020c0c723c */ /* 0x000fe20000001804 */
[----:B------:R-:W-:-:S02]  /*29c20*/  IMAD R29, R29, 0x100, R22 ;  /* 0x000001001d1d7824 */ /* 0x000fc400078e0216 */
[----:B----4-:R-:W-:Y:S04]  /*29c30*/  STL.64 [R1+0x39e8], R26 ;  /* 0x0039e81a01007387 */ /* 0x010fe80000100a00 */
[----:B--2---:R0:W-:Y:S04]  /*29c40*/  STL.64 [R1+0x39e0], R24 ;  /* 0x0039e01801007387 */ /* 0x0041e80000100a00 */
[----:B0-----:R-:W3:Y:S04]  /*29c50*/  LDL.LU.64 R24, [R1+0xaf0] ;  /* 0x000af00001187983 */ /* 0x001ee80000300a00 */
[----:B------:R-:W3:Y:S04]  /*29c60*/  LDL.LU.64 R26, [R1+0xaf8] ;  /* 0x000af800011a7983 */ /* 0x000ee80000300a00 */
[----:B------:R-:W2:Y:S04]  /*29c70*/  LDL.LU.64 R20, [R1+0xaa0] ;  /* 0x000aa00001147983 */ /* 0x000ea80000300a00 */
[----:B------:R-:W2:Y:S04]  /*29c80*/  LDL.LU.64 R22, [R1+0xaa8] ;  /* 0x000aa80001167983 */ /* 0x000ea80000300a00 */
[----:B------:R-:W4:Y:S04]  /*29c90*/  LDL.LU.64 R16, [R1+0xa90] ;  /* 0x000a900001107983 */ /* 0x000f280000300a00 */
[----:B------:R-:W4:Y:S04]  /*29ca0*/  LDL.LU.64 R18, [R1+0xa98] ;  /* 0x000a980001127983 */ /* 0x000f280000300a00 */
[----:B------:R-:W2:Y:S04]  /*29cb0*/  LDL.LU.64 R4, [R1+0xa80] ;  /* 0x000a800001047983 */ /* 0x000ea80000300a00 */
[----:B------:R-:W2:Y:S04]  /*29cc0*/  LDL.LU.64 R6, [R1+0xa88] ;  /* 0x000a880001067983 */ /* 0x000ea80000300a00 */
[----:B------:R0:W-:Y:S04]  /*29cd0*/  STL.64 [R1+0x300], R12 ;  /* 0x0003000c01007387 */ /* 0x0001e80000100a00 */
[----:B------:R1:W-:Y:S01]  /*29ce0*/  STL.64 [R1+0x308], R14 ;  /* 0x0003080e01007387 */ /* 0x0003e20000100a00 */
[----:B0-----:R-:W-:-:S02]  /*29cf0*/  F2FP.F16.E5M2.UNPACK_B R12, R29 ;  /* 0x0000001dff0c723e */ /* 0x001fc400020004ff */
[----:B------:R-:W-:Y:S02]  /*29d00*/  F2FP.F16.E5M2.UNPACK_B R13, R11 ;  /* 0x0000000bff0d723e */ /* 0x000fe400020004ff */
[----:B-1----:R-:W-:Y:S02]  /*29d10*/  F2FP.F16.E5M2.UNPACK_B R14, R10 ;  /* 0x0000000aff0e723e */ /* 0x002fe400020004ff */
[----:B------:R-:W-:Y:S01]  /*29d20*/  F2FP.F16.E5M2.UNPACK_B R15, R0 ;  /* 0x00000000ff0f723e */ /* 0x000fe200020004ff */
[----:B------:R-:W-:Y:S04]  /*29d30*/  STL [R1+0x3924], R2 ;  /* 0x0039240201007387 */ /* 0x000fe80000100800 */
[----:B------:R-:W-:Y:S04]  /*29d40*/  STL [R1+0x3920], R3 ;  /* 0x0039200301007387 */ /* 0x000fe80000100800 */
[----:B------:R-:W2:Y:S01]  /*29d50*/  LDL.LU R29, [R1+0x39f0] ;  /* 0x0039f000011d7983 */ /* 0x000ea20000300800 */
[----:B---3--:R-:W-:Y:S03]  /*29d60*/  HMMA.16816.F32 R8, R12, R8, R24 ;  /* 0x000000080c08723c */ /* 0x008fe60000001818 */
[----:B------:R-:W3:Y:S04]  /*29d70*/  LDL.LU.64 R26, [R1+0x39e8] ;  /* 0x0039e800011a7983 */ /* 0x000ee80000300a00 */
[----:B------:R-:W3:-:S12]  /*29d80*/  LDL.LU.64 R24, [R1+0x39e0] ;  /* 0x0039e00001187983 */ /* 0x000ed80000300a00 */
[----:B------:R-:W-:Y:S04]  /*29d90*/  STL.64 [R1+0xaf0], R8 ;  /* 0x000af00801007387 */ /* 0x000fe80000100a00 */
[----:B------:R0:W-:Y:S04]  /*29da0*/  STL.64 [R1+0xaf8], R10 ;  /* 0x000af80a01007387 */ /* 0x0001e80000100a00 */
[----:B0-----:R-:W3:Y:S02]  /*29db0*/  LDL.LU.64 R10, [R1+0x39d8] ;  /* 0x0039d800010a7983 */ /* 0x001ee40000300a00 */
[----:B---3--:R-:W-:Y:S02]  /*29dc0*/  HMMA.16816.F32 R8, R12, R10, R24 ;  /* 0x0000000a0c08723c */ /* 0x008fe40000001818 */
[----:B------:R-:W3:Y:S04]  /*29dd0*/  LDL.LU.64 R26, [R1+0x39d0] ;  /* 0x0039d000011a7983 */ /* 0x000ee80000300a00 */
[----:B------:R-:W3:-:S13]  /*29de0*/  LDL.LU.64 R24, [R1+0x39c8] ;  /* 0x0039c80001187983 */ /* 0x000eda0000300a00 */
[----:B------:R0:W-:Y:S04]  /*29df0*/  STL.64 [R1+0xae0], R8 ;  /* 0x000ae00801007387 */ /* 0x0001e80000100a00 */
[----:B------:R3:W-:Y:S04]  /*29e00*/  STL.64 [R1+0xae8], R10 ;  /* 0x000ae80a01007387 */ /* 0x0007e80000100a00 */
[----:B0-----:R-:W3:Y:S02]  /*29e10*/  LDL.LU.64 R8, [R1+0x39c0] ;  /* 0x0039c00001087983 */ /* 0x001ee40000300a00 */
[----:B---3--:R-:W-:Y:S02]  /*29e20*/  HMMA.16816.F32 R8, R12, R8, R24 ;  /* 0x000000080c08723c */ /* 0x008fe40000001818 */
[----:B------:R-:W3:Y:S04]  /*29e30*/  LDL.LU.64 R26, [R1+0x39b8] ;  /* 0x0039b800011a7983 */ /* 0x000ee80000300a00 */
[----:B------:R-:W3:-:S13]  /*29e40*/  LDL.LU.64 R24, [R1+0x39b0] ;  /* 0x0039b00001187983 */ /* 0x000eda0000300a00 */
[----:B------:R-:W-:Y:S04]  /*29e50*/  STL.64 [R1+0xad0], R8 ;  /* 0x000ad00801007387 */ /* 0x000fe80000100a00 */
[----:B------:R0:W-:Y:S04]  /*29e60*/  STL.64 [R1+0xad8], R10 ;  /* 0x000ad80a01007387 */ /* 0x0001e80000100a00 */
[----:B0-----:R-:W3:Y:S02]  /*29e70*/  LDL.LU.64 R10, [R1+0x39a8] ;  /* 0x0039a800010a7983 */ /* 0x001ee40000300a00 */
[----:B---3--:R-:W-:Y:S02]  /*29e80*/  HMMA.16816.F32 R8, R12, R10, R24 ;  /* 0x0000000a0c08723c */ /* 0x008fe40000001818 */
[----:B------:R-:W2:Y:S04]  /*29e90*/  LDL.LU.64 R26, [R1+0x39a0] ;  /* 0x0039a000011a7983 */ /* 0x000ea80000300a00 */
[----:B------:R-:W2:-:S13]  /*29ea0*/  LDL.LU.64 R24, [R1+0x3998] ;  /* 0x0039980001187983 */ /* 0x000e9a0000300a00 */
        /* <DEDUP_REMOVED lines=8> */
[----:B0-----:R-:W2:Y:S04]  /*29f30*/  LDL.LU.64 R26, [R1+0x3980] ;  /* 0x00398000011a7983 */ /* 0x001ea80000300a00 */
[----:B------:R-:W4:Y:S04]  /*29f40*/  LDL.LU.64 R24, [R1+0x3978] ;  /* 0x0039780001187983 */ /* 0x000f280000300a00 */
[----:B------:R-:W-:Y:S01]  /*29f50*/  STL.64 [R1+0x38f0], R28 ;  /* 0x0038f01c01007387 */ /* 0x000fe20000100a00 */
[----:B--2---:R-:W-:-:S15]  /*29f60*/  HMMA.16816.F32 R20, R12, R26, R20 ;  /* 0x0000001a0c14723c */ /* 0x004fde0000001814 */
[----:B------:R-:W-:-:S04]  /*29f70*/  NOP ;  /* 0x0000000000007918 */ /* 0x000fc80000000000 */
[----:B------:R-:W-:Y:S04]  /*29f80*/  STL.64 [R1+0xaa0], R20 ;  /* 0x000aa01401007387 */ /* 0x000fe80000100a00 */
[----:B------:R0:W-:Y:S04]  /*29f90*/  STL.64 [R1+0xaa8], R22 ;  /* 0x000aa81601007387 */ /* 0x0001e80000100a00 */
[----:B0-----:R-:W2:Y:S01]  /*29fa0*/  LDL.LU.64 R22, [R1+0x3970] ;  /* 0x0039700001167983 */ /* 0x001ea20000300a00 */
[C---:B----4-:R-:W-:Y:S03]  /*29fb0*/  HMMA.16816.F32 R16, R12.reuse, R24, R16 ;  /* 0x000000180c10723c */ /* 0x050fe60000001810 */
[----:B------:R-:W4:Y:S04]  /*29fc0*/  LDL.LU.64 R20, [R1+0x3968] ;  /* 0x0039680001147983 */ /* 0x000f280000300a00 */
[----:B------:R-:W-:Y:S04]  /*29fd0*/  STL.64 [R1+0x3900], R26 ;  /* 0x0039001a01007387 */ /* 0x000fe80000100a00 */
[----:B------:R-:W-:Y:S08]  /*29fe0*/  STL.64 [R1+0x38f8], R24 ;  /* 0x0038f81801007387 */ /* 0x000ff00000100a00 */
[----:B------:R0:W-:Y:S04]  /*29ff0*/  STL.64 [R1+0xa90], R16 ;  /* 0x000a901001007387 */ /* 0x0001e80000100a00 */
[----:B------:R1:W-:Y:S04]  /*2a000*/  STL.64 [R1+0xa98], R18 ;  /* 0x000a981201007387 */ /* 0x0003e80000100a00 */
[----:B0-----:R-:W4:Y:S04]  /*2a010*/  LDL.LU.64 R16, [R1+0xa70] ;  /* 0x000a700001107983 */ /* 0x001f280000300a00 */
[----:B-1----:R-:W4:Y:S01]  /*2a020*/  LDL.LU.64 R18, [R1+0xa78] ;  /* 0x000a780001127983 */ /* 0x002f220000300a00 */
[----:B--2---:R-:W-:-:S15]  /*2a030*/  HMMA.16816.F32 R4, R12, R22, R4 ;  /* 0x000000160c04723c */ /* 0x004fde0000001804 */
[----:B------:R-:W-:-:S04]  /*2a040*/  NOP ;  /* 0x0000000000007918 */ /* 0x000fc80000000000 */
[----:B------:R0:W-:Y:S04]  /*2a050*/  STL.64 [R1+0xa80], R4 ;  /* 0x000a800401007387 */ /* 0x0001e80000100a00 */
[----:B------:R1:W-:Y:S04]  /*2a060*/  STL.64 [R1+0xa88], R6 ;  /* 0x000a880601007387 */ /* 0x0003e80000100a00 */
[----:B0-----:R-:W2:Y:S04]  /*2a070*/  LDL.LU.64 R4, [R1+0xa30] ;  /* 0x000a300001047983 */ /* 0x001ea80000300a00 */
[----:B-1----:R-:W2:Y:S01]  /*2a080*/  LDL.LU.64 R6, [R1+0xa38] ;  /* 0x000a380001067983 */ /* 0x002ea20000300a00 */
[C---:B----4-:R-:W-:Y:S03]  /*2a090*/  HMMA.16816.F32 R16, R12.reuse, R20, R16 ;  /* 0x000000140c10723c */ /* 0x050fe60000001810 */
[----:B--2---:R-:W-:Y:S04]  /*2a0a0*/  STL.64 [R1+0x3950], R6 ;  /* 0x0039500601007387 */ /* 0x004fe80000100a00 */
[----:B------:R0:W-:Y:S04]  /*2a0b0*/  STL.64 [R1+0x3948], R4 ;  /* 0x0039480401007387 */ /* 0x0001e80000100a00 */
[----:B0-----:R-:W3:Y:S04]  /*2a0c0*/  LDL.LU.64 R4, [R1+0xa40] ;  /* 0x000a400001047983 */ /* 0x001ee80000300a00 */
[----:B------:R-:W3:Y:S04]  /*2a0d0*/  LDL.LU.64 R6, [R1+0xa48] ;  /* 0x000a480001067983 */ /* 0x000ee80000300a00 */
[----:B------:R-:W2:Y:S04]  /*2a0e0*/  LDL.LU R25, [R1+0x12d4] ;  /* 0x0012d40001197983 */ /* 0x000ea80000300800 */
[----:B------:R-:W2:Y:S04]  /*2a0f0*/  LDL.LU R24, [R1+0x12dc] ;  /* 0x0012dc0001187983 */ /* 0x000ea80000300800 */
[----:B------:R-:W4:Y:S04]  /*2a100*/  LDL.LU R2, [R1+0x12e8] ;  /* 0x0012e80001027983 */ /* 0x000f280000300800 */
[----:B------:R-:W2:Y:S04]  /*2a110*/  LDL.LU R3, [R1+0x12f0] ;  /* 0x0012f00001037983 */ /* 0x000ea80000300800 */
[----:B------:R-:W2:Y:S04]  /*2a120*/  LDL.LU R0, [R1+0x12ec] ;  /* 0x0012ec0001007983 */ /* 0x000ea80000300800 */
[----:B------:R-:W2:Y:S04]  /*2a130*/  LDL.64 R26, [R1+0x18] ;  /* 0x00001800011a7983 */ /* 0x000ea80000100a00 */
[----:B--2---:R-:W-:Y:S04]  /*2a140*/  STL.64 [R1+0x3930], R26 ;  /* 0x0039301a01007387 */ /* 0x004fe80000100a00 */
[----:B------:R0:W-:Y:S04]  /*2a150*/  STL.64 [R1+0x3928], R24 ;  /* 0x0039281801007387 */ /* 0x0001e80000100a00 */
[----:B0-----:R-:W2:Y:S04]  /*2a160*/  LDL.LU.64 R24, [R1+0xa50] ;  /* 0x000a500001187983 */ /* 0x001ea80000300a00 */
[----:B------:R-:W2:Y:S04]  /*2a170*/  LDL.LU.64 R26, [R1+0xa58] ;  /* 0x000a5800011a7983 */ /* 0x000ea80000300a00 */
[----:B------:R-:W-:Y:S04]  /*2a180*/  STL.64 [R1+0xa70], R16 ;  /* 0x000a701001007387 */ /* 0x000fe80000100a00 */
[----:B------:R0:W-:Y:S04]  /*2a190*/  STL.64 [R1+0xa78], R18 ;  /* 0x000a781201007387 */ /* 0x0001e80000100a00 */
[----:B0-----:R-:W2:Y:S04]  /*2a1a0*/  LDL.LU.64 R18, [R1+0x3960] ;  /* 0x0039600001127983 */ /* 0x001ea80000300a00 */
[----:B------:R-:W2:Y:S04]  /*2a1b0*/  LDL.LU.64 R16, [R1+0x3958] ;  /* 0x0039580001107983 */ /* 0x000ea80000300a00 */
        /* <DEDUP_REMOVED lines=8> */
[----:B0-----:R-:W2:Y:S01]  /*2a240*/  LDL.64 R22, [R1+0x10] ;  /* 0x0000100001167983 */ /* 0x001ea20000100a00 */
[C---:B------:R-:W-:Y:S08]  /*2a250*/  HMMA.16816.F32 R24, R12.reuse, R16, R24 ;  /* 0x000000100c18723c */ /* 0x040ff00000001818 */
[C---:B---3--:R-:W-:Y:S01]  /*2a260*/  HMMA.16816.F32 R4, R12.reuse, R10, R4 ;  /* 0x0000000a0c04723c */ /* 0x048fe20000001804 */
[----:B--2---:R0:W-:Y:S04]  /*2a270*/  STL.64 [R1+0x3908], R22 ;  /* 0x0039081601007387 */ /* 0x0041e80000100a00 */
[----:B------:R-:W2:Y:S04]  /*2a280*/  LDL.LU.64 R20, [R1+0xa20] ;  /* 0x000a200001147983 */ /* 0x000ea80000300a00 */
[----:B0-----:R-:W2:Y:S04]  /*2a290*/  LDL.LU.64 R22, [R1+0xa28] ;  /* 0x000a280001167983 */ /* 0x001ea80000300a00 */
[----:B------:R0:W-:Y:S04]  /*2a2a0*/  STL.64 [R1+0xa50], R24 ;  /* 0x000a501801007387 */ /* 0x0001e80000100a00 */
[----:B------:R1:W-:Y:S04]  /*2a2b0*/  STL.64 [R1+0xa58], R26 ;  /* 0x000a581a01007387 */ /* 0x0003e80000100a00 */
[----:B0-----:R-:W3:Y:S04]  /*2a2c0*/  LDL.LU.64 R24, [R1+0xa10] ;  /* 0x000a100001187983 */ /* 0x001ee80000300a00 */
[----:B-1----:R-:W3:Y:S04]  /*2a2d0*/  LDL.LU.64 R26, [R1+0xa18] ;  /* 0x000a1800011a7983 */ /* 0x002ee80000300a00 */
[----:B------:R0:W-:Y:S04]  /*2a2e0*/  STL.64 [R1+0x38e8], R18 ;  /* 0x0038e81201007387 */ /* 0x0001e80000100a00 */
[----:B0-----:R-:W2:Y:S04]  /*2a2f0*/  LDL.LU R18, [R1+0x12d8] ;  /* 0x0012d80001127983 */ /* 0x001ea80000300800 */
[----:B------:R-:W2:Y:S04]  /*2a300*/  LDL.LU R19, [R1+0x12e0] ;  /* 0x0012e00001137983 */ /* 0x000ea80000300800 */
        /* <DEDUP_REMOVED lines=11> */
[----:B------:R-:W-:Y:S04]  /*2a3c0*/  STL [R1+0x38bc], R8 ;  /* 0x0038bc0801007387 */ /* 0x000fe80000100800 */
[----:B------:R-:W-:Y:S01]  /*2a3d0*/  STL [R1+0x38b8], R9 ;  /* 0x0038b80901007387 */ /* 0x000fe20000100800 */
[----:B--2---:R-:W-:-:S15]  /*2a3e0*/  HMMA.16816.F32 R20, R12, R6, R20 ;  /* 0x000000060c14723c */ /* 0x004fde0000001814 */
[----:B------:R-:W-:-:S04]  /*2a3f0*/  NOP ;  /* 0x0000000000007918 */ /* 0x000fc80000000000 */
[----:B------:R0:W-:Y:S04]  /*2a400*/  STL.64 [R1+0xa20], R20 ;  /* 0x000a201401007387 */ /* 0x0001e80000100a00 */
[----:B------:R1:W-:Y:S04]  /*2a410*/  STL.64 [R1+0xa28], R22 ;  /* 0x000a281601007387 */ /* 0x0003e80000100a00 */
[----:B0-----:R-:W2:Y:S04]  /*2a420*/  LDL.LU.64 R20, [R1+0xa00] ;  /* 0x000a000001147983 */ /* 0x001ea80000300a00 */
[----:B-1----:R-:W2:Y:S01]  /*2a430*/  LDL.LU.64 R22, [R1+0xa08] ;  /* 0x000a080001167983 */ /* 0x002ea20000300a00 */
[----:B---3--:R-:W-:Y:S03]  /*2a440*/  HMMA.16816.F32 R24, R12, R4, R24 ;  /* 0x000000040c18723c */ /* 0x008fe60000001818 */
[----:B--2---:R-:W-:Y:S04]  /*2a450*/  STL.64 [R1+0x3918], R22 ;  /* 0x0039181601007387 */ /* 0x004fe80000100a00 */
[----:B------:R0:W-:Y:S04]  /*2a460*/  STL.64 [R1+0x3910], R20 ;  /* 0x0039101401007387 */ /* 0x0001e80000100a00 */
[----:B0-----:R-:W2:Y:S04]  /*2a470*/  LDL.LU.64 R20, [R1+0x2f0] ;  /* 0x0002f00001147983 */ /* 0x001ea80000300a00 */
[----:B------:R-:W2:Y:S04]  /*2a480*/  LDL.LU.64 R22, [R1+0x2f8] ;  /* 0x0002f80001167983 */ /* 0x000ea80000300a00 */
[----:B------:R-:W3:Y:S04]  /*2a490*/  LDL.64 R8, [R1+0x8] ;  /* 0x0000080001087983 */ /* 0x000ee80000100a00 */
[----:B------:R-:W-:Y:S04]  /*2a4a0*/  STL.64 [R1+0xa10], R24 ;  /* 0x000a101801007387 */ /* 0x000fe80000100a00 */
[----:B------:R0:W-:Y:S04]  /*2a4b0*/  STL.64 [R1+0xa18], R26 ;  /* 0x000a181a01007387 */ /* 0x0001e80000100a00 */
[----:B0-----:R-:W2:Y:S04]  /*2a4c0*/  LDL.LU.64 R26, [R1+0x3930] ;  /* 0x00393000011a7983 */ /* 0x001ea80000300a00 */
[----:B------:R-:W2:Y:S04]  /*2a4d0*/  LDL.LU.64 R24, [R1+0x3928] ;  /* 0x0039280001187983 */ /* 0x000ea80000300a00 */
[----:B------:R-:W3:Y:S04]  /*2a4e0*/  LDL.64 R28, [R1] ;  /* 0x00000000011c7983 */ /* 0x000ee80000100a00 */
[----:B------:R0:W-:Y:S04]  /*2a4f0*/  STL [R1+0x3898], R5 ;  /* 0x0038980501007387 */ /* 0x0001e80000100800 */
[----:B0-----:R-:W4:Y:S04]  /*2a500*/  LDL.LU R5, [R1+0x12e4] ;  /* 0x0012e40001057983 */ /* 0x001f280000300800 */
[----:B------:R-:W3:Y:S01]  /*2a510*/  LDL.LU.64 R16, [R1+0x9f0] ;  /* 0x0009f00001107983 */ /* 0x000ee20000300a00 */
[----:B------:R-:W-:-:S02]  /*2a520*/  IMAD R0, R0, 0x100, R3 ;  /* 0x0000010000007824 */ /* 0x000fc400078e0203 */
[----:B--2---:R-:W-:Y:S02]  /*2a530*/  IMAD R25, R25, 0x100, R18 ;  /* 0x0000010019197824 */ /* 0x004fe400078e0212 */
[----:B------:R-:W-:Y:S02]  /*2a540*/  IMAD R24, R24, 0x100, R19 ;  /* 0x0000010018187824 */ /* 0x000fe400078e0213 */
[----:B------:R-:W3:Y:S01]  /*2a550*/  LDL.LU.64 R18, [R1+0x9f8] ;  /* 0x0009f80001127983 */ /* 0x000ee20000300a00 */
[----:B----4-:R-:W-:-:S03]  /*2a560*/  IMAD R5, R5, 0x100, R2 ;  /* 0x0000010005057824 */ /* 0x010fc600078e0202 */
[----:B------:R-:W2:Y:S04]  /*2a570*/  LDL.LU R2, [R1+0x3924] ;  /* 0x0039240001027983 */ /* 0x000ea80000300800 */
[----:B------:R-:W2:Y:S02]  /*2a580*/  LDL.LU R3, [R1+0x3920] ;  /* 0x0039200001037983 */ /* 0x000ea40000300800 */
[----:B--2---:R-:W-:Y:S02]  /*2a590*/  HMMA.16816.F32 R12, R12, R2, R20 ;  /* 0x000000020c0c723c */ /* 0x004fe40000001814 */
[----:B------:R-:W2:Y:S04]  /*2a5a0*/  LDL.LU.64 R22, [R1+0x3918] ;  /* 0x0039180001167983 */ /* 0x000ea80000300a00 */
[----:B------:R-:W2:Y:S04]  /*2a5b0*/  LDL.LU.64 R20, [R1+0x3910] ;  /* 0x0039100001147983 */ /* 0x000ea80000300a00 */
[----:B------:R-:W-:Y:S04]  /*2a5c0*/  STL [R1+0x3894], R2 ;  /* 0x0038940201007387 */ /* 0x000fe80000100800 */
[----:B------:R-:W-:Y:S05]  /*2a5d0*/  STL [R1+0x3890], R3 ;  /* 0x0038900301007387 */ /* 0x000fea0000100800 */
[----:B------:R0:W-:Y:S04]  /*2a5e0*/  STL.64 [R1+0x2f0], R12 ;  /* 0x0002f00c01007387 */ /* 0x0001e80000100a00 */
[----:B------:R1:W-:Y:S01]  /*2a5f0*/  STL.64 [R1+0x2f8], R14 ;  /* 0x0002f80e01007387 */ /* 0x0003e20000100a00 */
[----:B0-----:R-:W-:-:S02]  /*2a600*/  F2FP.F16.E5M2.UNPACK_B R12, R25 ;  /* 0x00000019ff0c723e */ /* 0x001fc400020004ff */
[----:B------:R-:W-:Y:S02]  /*2a610*/  F2FP.F16.E5M2.UNPACK_B R13, R24 ;  /* 0x00000018ff0d723e */ /* 0x000fe400020004ff */
[----:B-1----:R-:W-:Y:S02]  /*2a620*/  F2FP.F16.E5M2.UNPACK_B R14, R5 ;  /* 0x00000005ff0e723e */ /* 0x002fe400020004ff */
[----:B------:R-:W-:-:S07]  /*2a630*/  F2FP.F16.E5M2.UNPACK_B R15, R0 ;  /* 0x00000000ff0f723e */ /* 0x000fce00020004ff */
[----:B--2---:R-:W-:-:S15]  /*2a640*/  HMMA.16816.F32 R20, R12, R26, R20 ;  /* 0x0000001a0c14723c */ /* 0x004fde0000001814 */
[----:B------:R-:W-:-:S04]  /*2a650*/  NOP ;  /* 0x0000000000007918 */ /* 0x000fc80000000000 */
[----:B------:R-:W-:Y:S04]  /*2a660*/  STL.64 [R1+0xa00], R20 ;  /* 0x000a001401007387 */ /* 0x000fe80000100a00 */
[----:B------:R0:W-:Y:S04]  /*2a670*/  STL.64 [R1+0xa08], R22 ;  /* 0x000a081601007387 */ /* 0x0001e80000100a00 */
[----:B0-----:R-:W3:Y:S01]  /*2a680*/  LDL.LU.64 R22, [R1+0x3908] ;  /* 0x0039080001167983 */ /* 0x001ee20000300a00 */
[----:B------:R-:W-:Y:S02]  /*2a690*/  IMAD.MOV.U32 R2, RZ, RZ, R26 ;  /* 0x000000ffff027224 */ /* 0x000fe400078e001a */
[----:B------:R-:W-:Y:S01]  /*2a6a0*/  IMAD.MOV.U32 R0, RZ, RZ, R27 ;  /* 0x000000ffff007224 */ /* 0x000fe200078e001b */
[----:B------:R-:W2:Y:S04]  /*2a6b0*/  LDL.LU.64 R24, [R1+0x9d0] ;  /* 0x0009d00001187983 */ /* 0x000ea80000300a00 */
[----:B------:R-:W2:Y:S04]  /*2a6c0*/  LDL.LU.64 R26, [R1+0x9d8] ;  /* 0x0009d800011a7983 */ /* 0x000ea80000300a00 */
[----:B------:R-:W-:Y:S04]  /*2a6d0*/  STL [R1+0x38b4], R2 ;  /* 0x0038b40201007387 */ /* 0x000fe80000100800 */
[----:B------:R-:W-:Y:S01]  /*2a6e0*/  STL [R1+0x38b0], R0 ;  /* 0x0038b00001007387 */ /* 0x000fe20000100800 */
[----:B---3--:R-:W-:Y:S01]  /*2a6f0*/  HMMA.16816.F32 R16, R12, R22, R16 ;  /* 0x000000160c10723c */ /* 0x008fe20000001810 */
[----:B------:R-:W-:-:S02]  /*2a700*/  IMAD.MOV.U32 R5, RZ, RZ, R22 ;  /* 0x000000ffff057224 */ /* 0x000fc400078e0016 */
[----:B------:R-:W-:-:S15]  /*2a710*/  IMAD.MOV.U32 R3, RZ, RZ, R23 ;  /* 0x000000ffff037224 */ /* 0x000fde00078e0017 */
[----:B------:R-:W-:Y:S01]  /*2a720*/  NOP ;  /* 0x0000000000007918 */ /* 0x000fe20000000000 */
[----:B------:R0:W-:Y:S04]  /*2a730*/  STL.64 [R1+0x9f0], R16 ;  /* 0x0009f01001007387 */ /* 0x0001e80000100a00 */
[----:B------:R1:W-:Y:S04]  /*2a740*/  STL.64 [R1+0x9f8], R18 ;  /* 0x0009f81201007387 */ /* 0x0003e80000100a00 */
[----:B0-----:R-:W3:Y:S04]  /*2a750*/  LDL.LU.64 R16, [R1+0x9b0] ;  /* 0x0009b00001107983 */ /* 0x001ee80000300a00 */
[----:B-1----:R-:W3:Y:S04]  /*2a760*/  LDL.LU.64 R18, [R1+0x9b8] ;  /* 0x0009b80001127983 */ /* 0x002ee80000300a00 */
[----:B------:R-:W4:Y:S04]  /*2a770*/  LDL.LU.64 R20, [R1+0x9a0] ;  /* 0x0009a00001147983 */ /* 0x000f280000300a00 */
[----:B------:R-:W4:Y:S04]  /*2a780*/  LDL.LU.64 R22, [R1+0x9a8] ;  /* 0x0009a80001167983 */ /* 0x000f280000300a00 */
[----:B------:R-:W-:Y:S04]  /*2a790*/  STL.64 [R1+0x38a8], R6 ;  /* 0x0038a80601007387 */ /* 0x000fe80000100a00 */
[----:B------:R0:W-:Y:S04]  /*2a7a0*/  STL.64 [R1+0x38a0], R4 ;  /* 0x0038a00401007387 */ /* 0x0001e80000100a00 */
[----:B0-----:R-:W3:Y:S04]  /*2a7b0*/  LDL.LU.64 R4, [R1+0x9e0] ;  /* 0x0009e00001047983 */ /* 0x001ee80000300a00 */
[----:B------:R-:W3:Y:S01]  /*2a7c0*/  LDL.LU.64 R6, [R1+0x9e8] ;  /* 0x0009e80001067983 */ /* 0x000ee20000300a00 */
[----:B--2---:R-:W-:Y:S01]  /*2a7d0*/  HMMA.16816.F32 R24, R12, R28, R24 ;  /* 0x0000001c0c18723c */ /* 0x004fe20000001818 */
[----:B------:R-:W-:-:S02]  /*2a7e0*/  IMAD.MOV.U32 R2, RZ, RZ, R8 ;  /* 0x000000ffff027224 */ /* 0x000fc400078e0008 */
[----:B------:R-:W-:-:S05]  /*2a7f0*/  IMAD.MOV.U32 R0, RZ, RZ, R9 ;  /* 0x000000ffff007224 */ /* 0x000fca00078e0009 */
[----:B---3--:R-:W-:Y:S01]  /*2a800*/  HMMA.16816.F32 R4, R12, R8, R4 ;  /* 0x000000080c04723c */ /* 0x008fe20000001804 */
[----:B------:R-:W-:Y:S02]  /*2a810*/  IMAD.MOV.U32 R8, RZ, RZ, R28 ;  /* 0x000000ffff087224 */ /* 0x000fe400078e001c */
[----:B------:R-:W-:-:S15]  /*2a820*/  IMAD.MOV.U32 R9, RZ, RZ, R29 ;  /* 0x000000ffff097224 */ /* 0x000fde00078e001d */
[----:B------:R-:W-:Y:S01]  /*2a830*/  NOP ;  /* 0x0000000000007918 */ /* 0x000fe20000000000 */
[----:B------:R0:W-:Y:S04]  /*2a840*/  STL.64 [R1+0x9e0], R4 ;  /* 0x0009e00401007387 */ /* 0x0001e80000100a00 */
[----:B------:R1:W-:Y:S04]  /*2a850*/  STL.64 [R1+0x9e8], R6 ;  /* 0x0009e80601007387 */ /* 0x0003e80000100a00 */
[----:B0-----:R-:W2:Y:S04]  /*2a860*/  LDL.LU.64 R4, [R1+0x980] ;  /* 0x0009800001047983 */ /* 0x001ea80000300a00 */
[----:B-1----:R-:W2:Y:S04]  /*2a870*/  LDL.LU.64 R6, [R1+0x988] ;  /* 0x0009880001067983 */ /* 0x002ea80000300a00 */
[----:B------:R-:W-:Y:S04]  /*2a880*/  STL.64 [R1+0x9d0], R24 ;  /* 0x0009d01801007387 */ /* 0x000fe80000100a00 */
[----:B------:R0:W-:Y:S04]  /*2a890*/  STL.64 [R1+0x9d8], R26 ;  /* 0x0009d81a01007387 */ /* 0x0001e80000100a00 */
[----:B0-----:R-:W3:Y:S04]  /*2a8a0*/  LDL.LU.64 R26, [R1+0x3900] ;  /* 0x00390000011a7983 */ /* 0x001ee80000300a00 */
[----:B------:R-:W4:Y:S04]  /*2a8b0*/  LDL.LU.64 R24, [R1+0x38f8] ;  /* 0x0038f80001187983 */ /* 0x000f280000300a00 */
[----:B------:R-:W2:Y:S04]  /*2a8c0*/  LDL.LU.64 R28, [R1+0x38f0] ;  /* 0x0038f000011c7983 */ /* 0x000ea80000300a00 */
[----:B------:R-:W-:Y:S04]  /*2a8d0*/  STL.64 [R1+0x38c8], R10 ;  /* 0x0038c80a01007387 */ /* 0x000fe80000100a00 */
[----:B------:R0:W-:Y:S04]  /*2a8e0*/  STL.64 [R1+0x38c0], R8 ;  /* 0x0038c00801007387 */ /* 0x0001e80000100a00 */
[----:B0-----:R-:W2:Y:S04]  /*2a8f0*/  LDL.LU.64 R8, [R1+0x9c0] ;  /* 0x0009c00001087983 */ /* 0x001ea80000300a00 */
[----:B------:R-:W2:Y:S01]  /*2a900*/  LDL.LU.64 R10, [R1+0x9c8] ;  /* 0x0009c800010a7983 */ /* 0x000ea20000300a00 */
[C---:B---3--:R-:W-:Y:S08]  /*2a910*/  HMMA.16816.F32 R16, R12.reuse, R26, R16 ;  /* 0x0000001a0c10723c */ /* 0x048ff00000001810 */
[C---:B----4-:R-:W-:Y:S08]  /*2a920*/  HMMA.16816.F32 R20, R12.reuse, R24, R20 ;  /* 0x000000180c14723c */ /* 0x050ff00000001814 */
[----:B--2---:R-:W-:-:S15]  /*2a930*/  HMMA.16816.F32 R8, R12, R28, R8 ;  /* 0x0000001c0c08723c */ /* 0x004fde0000001808 */
[----:B------:R-:W-:-:S04]  /*2a940*/  NOP ;  /* 0x0000000000007918 */ /* 0x000fc80000000000 */
[----:B------:R0:W-:Y:S04]  /*2a950*/  STL.64 [R1+0x9c0], R8 ;  /* 0x0009c00801007387 */ /* 0x0001e80000100a00 */
[----:B------:R1:W-:Y:S04]  /*2a960*/  STL.64 [R1+0x9c8], R10 ;  /* 0x0009c80a01007387 */ /* 0x0003e80000100a00 */
[----:B0-----:R-:W2:Y:S04]  /*2a970*/  LDL.LU.64 R8, [R1+0x970] ;  /* 0x0009700001087983 */ /* 0x001ea80000300a00 */
[----:B-1----:R-:W2:Y:S04]  /*2a980*/  LDL.LU.64 R10, [R1+0x978] ;  /* 0x00097800010a7983 */ /* 0x002ea80000300a00 */
[----:B------:R-:W-:Y:S04]  /*2a990*/  STL [R1+0x3878], R29 ;  /* 0x0038781d01007387 */ /* 0x000fe80000100800 */
        /* <DEDUP_REMOVED lines=9> */
[----:B------:R0:W-:Y:S04]  /*2aa30*/  STL.64 [R1+0x3810], R24 ;  /* 0x0038101801007387 */ /* 0x0001e80000100a00 */
[----:B0-----:R-:W4:Y:S04]  /*2aa40*/  LDL.LU.64 R24, [R1+0x990] ;  /* 0x0009900001187983 */ /* 0x001f280000300a00 */
[----:B------:R-:W4:Y:S02]  /*2aa50*/  LDL.LU.64 R26, [R1+0x998] ;  /* 0x00099800011a7983 */ /* 0x000f240000300a00 */
[----:B----4-:R-:W-:-:S15]  /*2aa60*/  HMMA.16816.F32 R24, R12, R22, R24 ;  /* 0x000000160c18723c */ /* 0x010fde0000001818 */
[----:B------:R-:W-:-:S04]  /*2aa70*/  NOP ;  /* 0x0000000000007918 */ /* 0x000fc80000000000 */
[----:B------:R-:W-:Y:S04]  /*2aa80*/  STL.64 [R1+0x990], R24 ;  /* 0x0009901801007387 */ /* 0x000fe80000100a00 */
[----:B------:R2:W-:Y:S02]  /*2aa90*/  STL.64 [R1+0x998], R26 ;  /* 0x0009981a01007387 */ /* 0x0005e40000100a00 */
[C---:B--2---:R-:W-:Y:S02]  /*2aaa0*/  HMMA.16816.F32 R24, R12.reuse, R20, R4 ;  /* 0x000000140c18723c */ /* 0x044fe40000001804 */
[----:B------:R-:W2:Y:S04]  /*2aab0*/  LDL.LU.64 R4, [R1+0x940] ;  /* 0x0009400001047983 */ /* 0x000ea80000300a00 */
[----:B------:R-:W2:Y:S02]  /*2aac0*/  LDL.LU.64 R6, [R1+0x948] ;  /* 0x0009480001067983 */ /* 0x000ea40000300a00 */
[C---:B------:R-:W-:Y:S11]  /*2aad0*/  HMMA.16816.F32 R8, R12.reuse, R18, R8 ;  /* 0x000000120c08723c */ /* 0x040ff60000001808 */
[----:B------:R0:W-:Y:S04]  /*2aae0*/  STL.64 [R1+0x980], R24 ;  /* 0x0009801801007387 */ /* 0x0001e80000100a00 */
[----:B------:R1:W-:Y:S04]  /*2aaf0*/  STL.64 [R1+0x988], R26 ;  /* 0x0009881a01007387 */ /* 0x0003e80000100a00 */
[----:B0-----:R-:W4:Y:S04]  /*2ab00*/  LDL.LU R25, [R1+0x12f8] ;  /* 0x0012f80001197983 */ /* 0x001f280000300800 */
[----:B------:R-:W4:Y:S04]  /*2ab10*/  LDL.LU R29, [R1+0x12f4] ;  /* 0x0012f400011d7983 */ /* 0x000f280000300800 */
[----:B-1----:R-:W2:Y:S04]  /*2ab20*/  LDL.LU R26, [R1+0x1300] ;  /* 0x00130000011a7983 */ /* 0x002ea80000300800 */
[----:B------:R-:W2:Y:S04]  /*2ab30*/  LDL.LU R27, [R1+0x12fc] ;  /* 0x0012fc00011b7983 */ /* 0x000ea80000300800 */
[----:B------:R-:W-:Y:S04]  /*2ab40*/  STL.64 [R1+0x3828], R22 ;  /* 0x0038281601007387 */ /* 0x000fe80000100a00 */
[----:B------:R0:W-:Y:S04]  /*2ab50*/  STL.64 [R1+0x3820], R20 ;  /* 0x0038201401007387 */ /* 0x0001e80000100a00 */
[----:B0-----:R-:W3:Y:S04]  /*2ab60*/  LDL.LU.64 R20, [R1+0x960] ;  /* 0x0009600001147983 */ /* 0x001ee80000300a00 */
[----:B------:R-:W3:Y:S04]  /*2ab70*/  LDL.LU.64 R22, [R1+0x968] ;  /* 0x0009680001167983 */ /* 0x000ee80000300a00 */
[----:B------:R-:W-:Y:S04]  /*2ab80*/  STL.64 [R1+0x970], R8 ;  /* 0x0009700801007387 */ /* 0x000fe80000100a00 */
[----:B------:R0:W-:Y:S04]  /*2ab90*/  STL.64 [R1+0x978], R10 ;  /* 0x0009780a01007387 */ /* 0x0001e80000100a00 */
[----:B0-----:R-:W2:Y:S04]  /*2aba0*/  LDL.LU.64 R10, [R1+0x38c8] ;  /* 0x0038c800010a7983 */ /* 0x001ea80000300a00 */
[----:B------:R-:W2:Y:S01]  /*2abb0*/  LDL.LU.64 R8, [R1+0x38c0] ;  /* 0x0038c00001087983 */ /* 0x000ea20000300a00 */
[----:B---3--:R-:W-:-:S15]  /*2abc0*/  HMMA.16816.F32 R20, R12, R16, R20 ;  /* 0x000000100c14723c */ /* 0x008fde0000001814 */
[----:B------:R-:W-:-:S04]  /*2abd0*/  NOP ;  /* 0x0000000000007918 */ /* 0x000fc80000000000 */
[----:B------:R-:W-:Y:S04]  /*2abe0*/  STL.64 [R1+0x960], R20 ;  /* 0x0009601401007387 */ /* 0x000fe80000100a00 */
[----:B------:R2:W-:Y:S02]  /*2abf0*/  STL.64 [R1+0x968], R22 ;  /* 0x0009681601007387 */ /* 0x0005e40000100a00 */
[----:B--2---:R-:W-:Y:S02]  /*2ac00*/  IMAD.MOV.U32 R22, RZ, RZ, R8 ;  /* 0x000000ffff167224 */ /* 0x004fe400078e0008 */
[----:B------:R-:W-:Y:S01]  /*2ac10*/  IMAD.MOV.U32 R23, RZ, RZ, R9 ;  /* 0x000000ffff177224 */ /* 0x000fe200078e0009 */
[----:B------:R-:W2:Y:S04]  /*2ac20*/  LDL.LU R8, [R1+0x38bc] ;  /* 0x0038bc0001087983 */ /* 0x000ea80000300800 */
[----:B------:R-:W2:Y:S04]  /*2ac30*/  LDL.LU R9, [R1+0x38b8] ;  /* 0x0038b80001097983 */ /* 0x000ea80000300800 */
[----:B------:R0:W-:Y:S04]  /*2ac40*/  STL.64 [R1+0x3840], R22 ;  /* 0x0038401601007387 */ /* 0x0001e80000100a00 */
[----:B------:R-:W3:Y:S04]  /*2ac50*/  LDL.LU.64 R20, [R1+0x950] ;  /* 0x0009500001147983 */ /* 0x000ee80000300a00 */
[----:B0-----:R-:W3:Y:S04]  /*2ac60*/  LDL.LU.64 R22, [R1+0x958] ;  /* 0x0009580001167983 */ /* 0x001ee80000300a00 */
[----:B------:R-:W-:Y:S04]  /*2ac70*/  STL.64 [R1+0x3808], R18 ;  /* 0x0038081201007387 */ /* 0x000fe80000100a00 */
[----:B------:R0:W-:Y:S04]  /*2ac80*/  STL.64 [R1+0x3800], R16 ;  /* 0x0038001001007387 */ /* 0x0001e80000100a00 */
[----:B0-----:R-:W4:Y:S04]  /*2ac90*/  LDL.LU.64 R16, [R1+0x920] ;  /* 0x0009200001107983 */ /* 0x001f280000300a00 */
[----:B------:R-:W4:Y:S01]  /*2aca0*/  LDL.LU.64 R18, [R1+0x928] ;  /* 0x0009280001127983 */ /* 0x000f220000300a00 */
[C---:B--2---:R-:W-:Y:S08]  /*2acb0*/  HMMA.16816.F32 R4, R12.reuse, R8, R4 ;  /* 0x000000080c04723c */ /* 0x044ff00000001804 */
[----:B---3--:R-:W-:-:S15]  /*2acc0*/  HMMA.16816.F32 R20, R12, R10, R20 ;  /* 0x0000000a0c14723c */ /* 0x008fde0000001814 */
[----:B------:R-:W-:-:S04]  /*2acd0*/  NOP ;  /* 0x0000000000007918 */ /* 0x000fc80000000000 */
[----:B------:R0:W-:Y:S04]  /*2ace0*/  STL.64 [R1+0x950], R20 ;  /* 0x0009501401007387 */ /* 0x0001e80000100a00 */
[----:B------:R-:W-:Y:S01]  /*2acf0*/  STL.64 [R1+0x958], R22 ;  /* 0x0009581601007387 */ /* 0x000fe20000100a00 */
[----:B0-----:R-:W-:Y:S02]  /*2ad00*/  IMAD.MOV.U32 R20, RZ, RZ, R2 ;  /* 0x000000ffff147224 */ /* 0x001fe400078e0002 */
[----:B------:R-:W-:Y:S01]  /*2ad10*/  IMAD.MOV.U32 R21, RZ, RZ, R0 ;  /* 0x000000ffff157224 */ /* 0x000fe200078e0000 */
[----:B------:R-:W2:Y:S04]  /*2ad20*/  LDL.LU R2, [R1+0x38b4] ;  /* 0x0038b40001027983 */ /* 0x000ea80000300800 */
[----:B------:R-:W3:Y:S04]  /*2ad30*/  LDL.LU R0, [R1+0x38b0] ;  /* 0x0038b00001007983 */ /* 0x000ee80000300800 */
[----:B------:R-:W-:Y:S04]  /*2ad40*/  STL.64 [R1+0x940], R4 ;  /* 0x0009400401007387 */ /* 0x000fe80000100a00 */
[----:B------:R0:W-:Y:S04]  /*2ad50*/  STL.64 [R1+0x948], R6 ;  /* 0x0009480601007387 */ /* 0x0001e80000100a00 */
[----:B0-----:R-:W2:Y:S04]  /*2ad60*/  LDL.LU.64 R6, [R1+0x38a8] ;  /* 0x0038a80001067983 */ /* 0x001ea80000300a00 */
[----:B------:R-:W2:Y:S01]  /*2ad70*/  LDL.LU.64 R4, [R1+0x38a0] ;  /* 0x0038a00001047983 */ /* 0x000ea20000300a00 */
[----:B------:R-:W-:-:S02]  /*2ad80*/  IMAD.MOV.U32 R23, RZ, RZ, R3 ;  /* 0x000000ffff177224 */ /* 0x000fc400078e0003 */
[----:B--2---:R-:W-:Y:S02]  /*2ad90*/  IMAD.MOV.U32 R22, RZ, RZ, R5 ;  /* 0x000000ffff167224 */ /* 0x004fe400078e0005 */
[----:B------:R-:W4:Y:S04]  /*2ada0*/  LDL.LU R5, [R1+0x3898] ;  /* 0x0038980001057983 */ /* 0x000f280000300800 */
[----:B------:R-:W-:Y:S04]  /*2adb0*/  STL.64 [R1+0x3860], R22 ;  /* 0x0038601601007387 */ /* 0x000fe80000100a00 */
[----:B------:R-:W-:Y:S04]  /*2adc0*/  STL.64 [R1+0x3858], R20 ;  /* 0x0038581401007387 */ /* 0x000fe80000100a00 */
[----:B------:R-:W-:Y:S04]  /*2add0*/  STL.64 [R1+0x37e8], R10 ;  /* 0x0037e80a01007387 */ /* 0x000fe80000100a00 */
[----:B------:R0:W-:Y:S04]  /*2ade0*/  STL.64 [R1+0x37e0], R8 ;  /* 0x0037e00801007387 */ /* 0x0001e80000100a00 */
[----:B0-----:R-:W2:Y:S04]  /*2adf0*/  LDL.LU.64 R8, [R1+0x930] ;  /* 0x0009300001087983 */ /* 0x001ea80000300a00 */
[----:B------:R-:W2:Y:S01]  /*2ae00*/  LDL.LU.64 R10, [R1+0x938] ;  /* 0x00093800010a7983 */ /* 0x000ea20000300a00 */
[----:B------:R-:W-:-:S03]  /*2ae10*/  IMAD.MOV.U32 R22, RZ, RZ, R2 ;  /* 0x000000ffff167224 */ /* 0x000fc600078e0002 */
[----:B------:R-:W4:Y:S04]  /*2ae20*/  LDL.LU R2, [R1+0x1308] ;  /* 0x0013080001027983 */ /* 0x000f280000300800 */
[----:B------:R-:W4:Y:S01]  /*2ae30*/  LDL.LU R20, [R1+0x1304] ;  /* 0x0013040001147983 */ /* 0x000f220000300800 */
[----:B---3--:R-:W-:Y:S01]  /*2ae40*/  IMAD.MOV.U32 R23, RZ, RZ, R0 ;  /* 0x000000ffff177224 */ /* 0x008fe200078e0000 */
[----:B--2---:R-:W-:-:S15]  /*2ae50*/  HMMA.16816.F32 R8, R12, R6, R8 ;  /* 0x000000060c08723c */ /* 0x004fde0000001808 */
[----:B------:R-:W-:-:S04]  /*2ae60*/  NOP ;  /* 0x0000000000007918 */ /* 0x000fc80000000000 */
[----:B------:R-:W-:Y:S04]  /*2ae70*/  STL.64 [R1+0x930], R8 ;  /* 0x0009300801007387 */ /* 0x000fe80000100a00 */
[----:B------:R4:W-:Y:S04]  /*2ae80*/  STL.64 [R1+0x938], R10 ;  /* 0x0009380a01007387 */ /* 0x0009e80000100a00 */
[----:B------:R-:W2:Y:S04]  /*2ae90*/  LDL.LU R3, [R1+0x1310] ;  /* 0x0013100001037983 */ /* 0x000ea80000300800 */
[----:B------:R-:W2:Y:S01]  /*2aea0*/  LDL.LU R0, [R1+0x130c] ;  /* 0x00130c0001007983 */ /* 0x000ea20000300800 */
[----:B----4-:R-:W-:Y:S03]  /*2aeb0*/  HMMA.16816.F32 R8, R12, R4, R16 ;  /* 0x000000040c08723c */ /* 0x010fe60000001810 */
[----:B------:R-:W-:Y:S04]  /*2aec0*/  STL.64 [R1+0x37d8], R6 ;  /* 0x0037d80601007387 */ /* 0x000fe80000100a00 */
[----:B------:R0:W-:-:S12]  /*2aed0*/  STL.64 [R1+0x37d0], R4 ;  /* 0x0037d00401007387 */ /* 0x0001d80000100a00 */
[----:B------:R-:W-:Y:S04]  /*2aee0*/  STL.64 [R1+0x920], R8 ;  /* 0x0009200801007387 */ /* 0x000fe80000100a00 */
[----:B------:R-:W-:Y:S04]  /*2aef0*/  STL.64 [R1+0x928], R10 ;  /* 0x0009280a01007387 */ /* 0x000fe80000100a00 */
        /* <DEDUP_REMOVED lines=8> */
[----:B----4-:R-:W-:Y:S04]  /*2af80*/  STL.64 [R1+0x3888], R6 ;  /* 0x0038880601007387 */ /* 0x010fe80000100a00 */
[----:B---3--:R0:W-:Y:S04]  /*2af90*/  STL.64 [R1+0x3880], R4 ;  /* 0x0038800401007387 */ /* 0x0081e80000100a00 */
[----:B0-----:R-:W3:Y:S04]  /*2afa0*/  LDL.LU.64 R4, [R1+0x2e0] ;  /* 0x0002e00001047983 */ /* 0x001ee80000300a00 */
[----:B------:R-:W3:Y:S04]  /*2afb0*/  LDL.LU.64 R6, [R1+0x2e8] ;  /* 0x0002e80001067983 */ /* 0x000ee80000300a00 */
[----:B------:R-:W4:Y:S04]  /*2afc0*/  LDL.LU.64 R24, [R1+0x8d0] ;  /* 0x0008d00001187983 */ /* 0x000f280000300a00 */
[----:B------:R-:W2:Y:S04]  /*2afd0*/  LDL.LU.64 R26, [R1+0x8d8] ;  /* 0x0008d800011a7983 */ /* 0x000ea80000300a00 */
[----:B--2---:R-:W-:Y:S04]  /*2afe0*/  STL.64 [R1+0x3838], R26 ;  /* 0x0038381a01007387 */ /* 0x004fe80000100a00 */
[----:B----4-:R0:W-:Y:S04]  /*2aff0*/  STL.64 [R1+0x3830], R24 ;  /* 0x0038301801007387 */ /* 0x0101e80000100a00 */
[----:B0-----:R-:W2:Y:S04]  /*2b000*/  LDL.LU.64 R24, [R1+0x8e0] ;  /* 0x0008e00001187983 */ /* 0x001ea80000300a00 */
[----:B------:R-:W4:Y:S01]  /*2b010*/  LDL.LU.64 R26, [R1+0x8e8] ;  /* 0x0008e800011a7983 */ /* 0x000f220000300a00 */
[----:B------:R-:W-:-:S02]  /*2b020*/  IMAD R20, R20, 0x100, R2 ;  /* 0x0000010014147824 */ /* 0x000fc400078e0202 */
[----:B------:R-:W-:Y:S01]  /*2b030*/  IMAD R0, R0, 0x100, R3 ;  /* 0x0000010000007824 */ /* 0x000fe200078e0203 */
[----:B----4-:R-:W-:Y:S04]  /*2b040*/  STL.64 [R1+0x3850], R26 ;  /* 0x0038501a01007387 */ /* 0x010fe80000100a00 */
[----:B--2---:R0:W-:Y:S04]  /*2b050*/  STL.64 [R1+0x3848], R24 ;  /* 0x0038481801007387 */ /* 0x0041e80000100a00 */
[----:B0-----:R-:W2:Y:S04]  /*2b060*/  LDL.LU.64 R24, [R1+0x8f0] ;  /* 0x0008f00001187983 */ /* 0x001ea80000300a00 */
[----:B------:R-:W2:Y:S04]  /*2b070*/  LDL.LU.64 R26, [R1+0x8f8] ;  /* 0x0008f800011a7983 */ /* 0x000ea80000300a00 */
[----:B------:R-:W4:Y:S04]  /*2b080*/  LDL.LU.64 R16, [R1+0x8c0] ;  /* 0x0008c00001107983 */ /* 0x000f280000300a00 */
[----:B------:R-:W4:Y:S04]  /*2b090*/  LDL.LU.64 R18, [R1+0x8c8] ;  /* 0x0008c80001127983 */ /* 0x000f280000300a00 */
[----:B------:R-:W2:Y:S04]  /*2b0a0*/  LDL.LU.64 R8, [R1+0x8b0] ;  /* 0x0008b00001087983 */ /* 0x000ea80000300a00 */
[----:B------:R-:W2:Y:S04]  /*2b0b0*/  LDL.LU.64 R10, [R1+0x8b8] ;  /* 0x0008b800010a7983 */ /* 0x000ea80000300a00 */
[----:B------:R-:W3:Y:S04]  /*2b0c0*/  LDL.LU R2, [R1+0x3894] ;  /* 0x0038940001027983 */ /* 0x000ee80000300800 */
[----:B------:R-:W3:Y:S02]  /*2b0d0*/  LDL.LU R3, [R1+0x3890] ;  /* 0x0038900001037983 */ /* 0x000ee40000300800 */
[----:B---3--:R-:W-:Y:S02]  /*2b0e0*/  HMMA.16816.F32 R12, R12, R2, R4 ;  /* 0x000000020c0c723c */ /* 0x008fe40000001804 */
[----:B------:R-:W3:Y:S04]  /*2b0f0*/  LDL.LU.64 R6, [R1+0x3888] ;  /* 0x0038880001067983 */ /* 0x000ee80000300a00 */
[----:B------:R-:W3:-:S13]  /*2b100*/  LDL.LU.64 R4, [R1+0x3880] ;  /* 0x0038800001047983 */ /* 0x000eda0000300a00 */
[----:B------:R0:W-:Y:S04]  /*2b110*/  STL.64 [R1+0x2e0], R12 ;  /* 0x0002e00c01007387 */ /* 0x0001e80000100a00 */
[----:B------:R1:W-:Y:S01]  /*2b120*/  STL.64 [R1+0x2e8], R14 ;  /* 0x0002e80e01007387 */ /* 0x0003e20000100a00 */
[----:B0-----:R-:W-:Y:S02]  /*2b130*/  F2FP.F16.E5M2.UNPACK_B R12, R29 ;  /* 0x0000001dff0c723e */ /* 0x001fe400020004ff */
[----:B------:R-:W-:Y:S02]  /*2b140*/  F2FP.F16.E5M2.UNPACK_B R13, R21 ;  /* 0x00000015ff0d723e */ /* 0x000fe400020004ff */
[----:B-1----:R-:W-:Y:S02]  /*2b150*/  F2FP.F16.E5M2.UNPACK_B R14, R20 ;  /* 0x00000014ff0e723e */ /* 0x002fe400020004ff */
[----:B------:R-:W-:Y:S01]  /*2b160*/  F2FP.F16.E5M2.UNPACK_B R15, R0 ;  /* 0x00000000ff0f723e */ /* 0x000fe200020004ff */
[----:B------:R-:W2:Y:S06]  /*2b170*/  LDL.LU R29, [R1+0x3878] ;  /* 0x00387800011d7983 */ /* 0x000eac0000300800 */
[----:B---3--:R-:W-:Y:S01]  /*2b180*/  HMMA.16816.F32 R20, R12, R22, R4 ;  /* 0x000000160c14723c */ /* 0x008fe20000001804 */
[----:B------:R-:W3:Y:S04]  /*2b190*/  LDL.LU.64 R6, [R1+0x3870] ;  /* 0x0038700001067983 */ /* 0x000ee80000300a00 */
[----:B------:R-:W3:-:S14]  /*2b1a0*/  LDL.LU.64 R4, [R1+0x3868] ;  /* 0x0038680001047983 */ /* 0x000edc0000300a00 */
[----:B------:R-:W-:Y:S04]  /*2b1b0*/  STL.64 [R1+0x910], R20 ;  /* 0x0009101401007387 */ /* 0x000fe80000100a00 */
[----:B------:R0:W-:Y:S04]  /*2b1c0*/  STL.64 [R1+0x918], R22 ;  /* 0x0009181601007387 */ /* 0x0001e80000100a00 */
[----:B0-----:R-:W3:Y:S04]  /*2b1d0*/  LDL.LU.64 R22, [R1+0x3860] ;  /* 0x0038600001167983 */ /* 0x001ee80000300a00 */
[----:B------:R-:W2:Y:S01]  /*2b1e0*/  LDL.LU.64 R20, [R1+0x3858] ;  /* 0x0038580001147983 */ /* 0x000ea20000300a00 */
[C---:B---3--:R-:W-:Y:S08]  /*2b1f0*/  HMMA.16816.F32 R4, R12.reuse, R22, R4 ;  /* 0x000000160c04723c */ /* 0x048ff00000001804 */
[C---:B--2---:R-:W-:Y:S11]  /*2b200*/  HMMA.16816.F32 R20, R12.reuse, R20, R24 ;  /* 0x000000140c14723c */ /* 0x044ff60000001818 */
[----:B------:R0:W-:Y:S04]  /*2b210*/  STL.64 [R1+0x900], R4 ;  /* 0x0009000401007387 */ /* 0x0001e80000100a00 */
[----:B------:R1:W-:Y:S04]  /*2b220*/  STL.64 [R1+0x908], R6 ;  /* 0x0009080601007387 */ /* 0x0003e80000100a00 */
[----:B0-----:R-:W2:Y:S04]  /*2b230*/  LDL.LU.64 R4, [R1+0x8a0] ;  /* 0x0008a00001047983 */ /* 0x001ea80000300a00 */
[----:B-1----:R-:W2:Y:S04]  /*2b240*/  LDL.LU.64 R6, [R1+0x8a8] ;  /* 0x0008a80001067983 */ /* 0x002ea80000300a00 */
[----:B------:R-:W3:Y:S04]  /*2b250*/  LDL.LU.64 R26, [R1+0x3850] ;  /* 0x00385000011a7983 */ /* 0x000ee80000300a00 */
[----:B------:R-:W3:Y:S04]  /*2b260*/  LDL.LU.64 R24, [R1+0x3848] ;  /* 0x0038480001187983 */ /* 0x000ee80000300a00 */
        /* <DEDUP_REMOVED lines=14> */
[----:B0-----:R-:W4:Y:S04]  /*2b350*/  LDL.LU.64 R26, [R1+0x3818] ;  /* 0x00381800011a7983 */ /* 0x001f280000300a00 */
[----:B------:R-:W3:Y:S04]  /*2b360*/  LDL.LU.64 R24, [R1+0x3810] ;  /* 0x0038100001187983 */ /* 0x000ee80000300a00 */
[----:B------:R-:W-:Y:S01]  /*2b370*/  STL.64 [R1+0x3788], R28 ;  /* 0x0037881c01007387 */ /* 0x000fe20000100a00 */
[C---:B----4-:R-:W-:Y:S08]  /*2b380*/  HMMA.16816.F32 R16, R12.reuse, R26, R16 ;  /* 0x0000001a0c10723c */ /* 0x050ff00000001810 */
[C---:B---3--:R-:W-:Y:S11]  /*2b390*/  HMMA.16816.F32 R8, R12.reuse, R24, R8 ;  /* 0x000000180c08723c */ /* 0x048ff60000001808 */
[----:B------:R0:W-:Y:S04]  /*2b3a0*/  STL.64 [R1+0x8c0], R16 ;  /* 0x0008c01001007387 */ /* 0x0001e80000100a00 */
[----:B------:R1:W-:Y:S04]  /*2b3b0*/  STL.64 [R1+0x8c8], R18 ;  /* 0x0008c81201007387 */ /* 0x0003e80000100a00 */
[----:B0-----:R-:W2:Y:S04]  /*2b3c0*/  LDL.LU.64 R16, [R1+0x890] ;  /* 0x0008900001107983 */ /* 0x001ea80000300a00 */
[----:B-1----:R-:W2:Y:S04]  /*2b3d0*/  LDL.LU.64 R18, [R1+0x898] ;  /* 0x0008980001127983 */ /* 0x002ea80000300a00 */
[----:B------:R0:W-:Y:S04]  /*2b3e0*/  STL.64 [R1+0x8b0], R8 ;  /* 0x0008b00801007387 */ /* 0x0001e80000100a00 */
[----:B------:R1:W-:Y:S04]  /*2b3f0*/  STL.64 [R1+0x8b8], R10 ;  /* 0x0008b80a01007387 */ /* 0x0003e80000100a00 */
[----:B0-----:R-:W3:Y:S04]  /*2b400*/  LDL.LU.64 R8, [R1+0x870] ;  /* 0x0008700001087983 */ /* 0x001ee80000300a00 */
[----:B-1----:R-:W4:Y:S01]  /*2b410*/  LDL.LU.64 R10, [R1+0x878] ;  /* 0x00087800010a7983 */ /* 0x002f220000300a00 */
[C---:B--2---:R-:W-:Y:S03]  /*2b420*/  HMMA.16816.F32 R16, R12.reuse, R20, R16 ;  /* 0x000000140c10723c */ /* 0x044fe60000001810 */
[----:B----4-:R-:W-:Y:S04]  /*2b430*/  STL.64 [R1+0x37f8], R10 ;  /* 0x0037f80a01007387 */ /* 0x010fe80000100a00 */
[----:B---3--:R0:W-:Y:S04]  /*2b440*/  STL.64 [R1+0x37f0], R8 ;  /* 0x0037f00801007387 */ /* 0x0081e80000100a00 */
[----:B0-----:R-:W2:Y:S04]  /*2b450*/  LDL.LU.64 R8, [R1+0x880] ;  /* 0x0008800001087983 */ /* 0x001ea80000300a00 */
[----:B------:R-:W2:Y:S04]  /*2b460*/  LDL.LU.64 R10, [R1+0x888] ;  /* 0x00088800010a7983 */ /* 0x000ea80000300a00 */
[----:B------:R-:W-:Y:S04]  /*2b470*/  STL.64 [R1+0x3780], R26 ;  /* 0x0037801a01007387 */ /* 0x000fe80000100a00 */
[----:B------:R0:W-:Y:S02]  /*2b480*/  STL.64 [R1+0x3778], R24 ;  /* 0x0037781801007387 */ /* 0x0001e40000100a00 */
[----:B0-----:R-:W-:Y:S02]  /*2b490*/  HMMA.16816.F32 R24, R12, R22, R4 ;  /* 0x000000160c18723c */ /* 0x001fe40000001804 */
[----:B------:R-:W3:Y:S04]  /*2b4a0*/  LDL.LU.64 R4, [R1+0x860] ;  /* 0x0008600001047983 */ /* 0x000ee80000300a00 */
[----:B------:R-:W3:-:S13]  /*2b4b0*/  LDL.LU.64 R6, [R1+0x868] ;  /* 0x0008680001067983 */ /* 0x000eda0000300a00 */
[----:B------:R0:W-:Y:S04]  /*2b4c0*/  STL.64 [R1+0x8a0], R24 ;  /* 0x0008a01801007387 */ /* 0x0001e80000100a00 */
[----:B------:R1:W-:Y:S04]  /*2b4d0*/  STL.64 [R1+0x8a8], R26 ;  /* 0x0008a81a01007387 */ /* 0x0003e80000100a00 */
[----:B0-----:R-:W4:Y:S04]  /*2b4e0*/  LDL.LU R24, [R1+0x1afc] ;  /* 0x001afc0001187983 */ /* 0x001f280000300800 */
[----:B------:R-:W2:Y:S04]  /*2b4f0*/  LDL.LU R25, [R1+0x1b08] ;  /* 0x001b080001197983 */ /* 0x000ea80000300800 */
[----:B-1----:R-:W2:Y:S04]  /*2b500*/  LDL.LU R26, [R1+0x1b04] ;  /* 0x001b0400011a7983 */ /* 0x002ea80000300800 */
[----:B------:R-:W2:Y:S04]  /*2b510*/  LDL.LU R27, [R1+0x1b10] ;  /* 0x001b1000011b7983 */ /* 0x000ea80000300800 */
[----:B------:R-:W2:Y:S04]  /*2b520*/  LDL.LU R0, [R1+0x1b0c] ;  /* 0x001b0c0001007983 */ /* 0x000ea80000300800 */
        /* <DEDUP_REMOVED lines=28> */
[----:B0-----:R-:W2:Y:S01]  /*2b6f0*/  LDL.LU.64 R6, [R1+0x37d8] ;  /* 0x0037d80001067983 */ /* 0x001ea20000300a00 */
[C---:B---3--:R-:W-:Y:S03]  /*2b700*/  HMMA.16816.F32 R16, R12.reuse, R8, R16 ;  /* 0x000000080c10723c */ /* 0x048fe60000001810 */
[----:B------:R-:W3:Y:S04]  /*2b710*/  LDL.LU.64 R4, [R1+0x37d0] ;  /* 0x0037d00001047983 */ /* 0x000ee80000300a00 */
[----:B------:R0:W-:Y:S04]  /*2b720*/  STL.64 [R1+0x3740], R10 ;  /* 0x0037400a01007387 */ /* 0x0001e80000100a00 */
[----:B0-----:R-:W3:Y:S08]  /*2b730*/  LDL.LU R10, [R1+0x1af4] ;  /* 0x001af400010a7983 */ /* 0x001ef00000300800 */
[----:B------:R-:W-:Y:S04]  /*2b740*/  STL.64 [R1+0x850], R16 ;  /* 0x0008501001007387 */ /* 0x000fe80000100a00 */
[----:B------:R-:W-:Y:S04]  /*2b750*/  STL.64 [R1+0x858], R18 ;  /* 0x0008581201007387 */ /* 0x000fe80000100a00 */
[----:B------:R-:W4:Y:S04]  /*2b760*/  LDL.LU R11, [R1+0x1b00] ;  /* 0x001b0000010b7983 */ /* 0x000f280000300800 */
[----:B------:R0:W-:Y:S04]  /*2b770*/  STL.64 [R1+0x3738], R8 ;  /* 0x0037380801007387 */ /* 0x0001e80000100a00 */
[----:B0-----:R-:W3:Y:S01]  /*2b780*/  LDL.LU R9, [R1+0x1af8] ;  /* 0x001af80001097983 */ /* 0x001ee20000300800 */
[----:B--2---:R-:W-:Y:S03]  /*2b790*/  HMMA.16816.F32 R16, R12, R6, R20 ;  /* 0x000000060c10723c */ /* 0x004fe60000001814 */
[----:B------:R-:W2:Y:S04]  /*2b7a0*/  LDL.LU.64 R20, [R1+0x2d0] ;  /* 0x0002d00001147983 */ /* 0x000ea80000300a00 */
[----:B------:R-:W2:-:S12]  /*2b7b0*/  LDL.LU.64 R22, [R1+0x2d8] ;  /* 0x0002d80001167983 */ /* 0x000e980000300a00 */
[----:B------:R-:W-:Y:S04]  /*2b7c0*/  STL.64 [R1+0x840], R16 ;  /* 0x0008401001007387 */ /* 0x000fe80000100a00 */
[----:B------:R0:W-:Y:S04]  /*2b7d0*/  STL.64 [R1+0x848], R18 ;  /* 0x0008481201007387 */ /* 0x0001e80000100a00 */
[----:B0-----:R-:W2:Y:S04]  /*2b7e0*/  LDL.64 R18, [R1+0x10] ;  /* 0x0000100001127983 */ /* 0x001ea80000100a00 */
[----:B--2---:R0:W-:Y:S04]  /*2b7f0*/  STL.64 [R1+0x37b8], R18 ;  /* 0x0037b81201007387 */ /* 0x0041e80000100a00 */
[----:B------:R-:W3:Y:S04]  /*2b800*/  LDL.LU.64 R16, [R1+0x830] ;  /* 0x0008300001107983 */ /* 0x000ee80000300a00 */
[----:B0-----:R-:W3:Y:S04]  /*2b810*/  LDL.LU.64 R18, [R1+0x838] ;  /* 0x0008380001127983 */ /* 0x001ee80000300a00 */
[----:B------:R-:W2:Y:S04]  /*2b820*/  LDL.64 R28, [R1] ;  /* 0x00000000011c7983 */ /* 0x000ea80000100a00 */
[----:B------:R-:W-:Y:S04]  /*2b830*/  STL [R1+0x3734], R6 ;  /* 0x0037340601007387 */ /* 0x000fe80000100800 */
[----:B------:R-:W-:Y:S01]  /*2b840*/  STL [R1+0x3730], R7 ;  /* 0x0037300701007387 */ /* 0x000fe20000100800 */
[----:B---3--:R-:W-:-:S15]  /*2b850*/  HMMA.16816.F32 R16, R12, R4, R16 ;  /* 0x000000040c10723c */ /* 0x008fde0000001810 */
[----:B------:R-:W-:-:S04]  /*2b860*/  NOP ;  /* 0x0000000000007918 */ /* 0x000fc80000000000 */
[----:B------:R0:W-:Y:S04]  /*2b870*/  STL.64 [R1+0x830], R16 ;  /* 0x0008301001007387 */ /* 0x0001e80000100a00 */
[----:B------:R-:W-:Y:S04]  /*2b880*/  STL.64 [R1+0x838], R18 ;  /* 0x0008381201007387 */ /* 0x000fe80000100a00 */
[----:B0-----:R-:W3:Y:S04]  /*2b890*/  LDL R16, [R1+0x18] ;  /* 0x0000180001107983 */ /* 0x001ee80000100800 */
[----:B------:R-:W3:Y:S04]  /*2b8a0*/  LDL R17, [R1+0x1c] ;  /* 0x00001c0001117983 */ /* 0x000ee80000100800 */
[----:B------:R0:W-:Y:S04]  /*2b8b0*/  STL [R1+0x372c], R4 ;  /* 0x00372c0401007387 */ /* 0x0001e80000100800 */
[----:B------:R4:W-:Y:S04]  /*2b8c0*/  STL [R1+0x3728], R5 ;  /* 0x0037280501007387 */ /* 0x0009e80000100800 */
[----:B------:R-:W2:Y:S04]  /*2b8d0*/  LDL R6, [R1+0x8] ;  /* 0x0000080001067983 */ /* 0x000ea80000100800 */
[----:B------:R-:W2:Y:S01]  /*2b8e0*/  LDL R7, [R1+0xc] ;  /* 0x00000c0001077983 */ /* 0x000ea20000100800 */
[----:B------:R-:W-:Y:S01]  /*2b8f0*/  HMMA.16816.F32 R20, R12, R2, R20 ;  /* 0x000000020c14723c */ /* 0x000fe20000001814 */
[----:B0-----:R-:W-:-:S02]  /*2b900*/  IMAD R4, R26, 0x100, R25 ;  /* 0x000001001a047824 */ /* 0x001fc400078e0219 */
[----:B----4-:R-:W-:-:S03]  /*2b910*/  IMAD R5, R24, 0x100, R11 ;  /* 0x0000010018057824 */ /* 0x010fc600078e020b */
[----:B------:R-:W-:Y:S02]  /*2b920*/  F2FP.F16.E5M2.UNPACK_B R14, R4 ;  /* 0x00000004ff0e723e */ /* 0x000fe400020004ff */
[----:B------:R-:W-:Y:S01]  /*2b930*/  F2FP.F16.E5M2.UNPACK_B R13, R5 ;  /* 0x00000005ff0d723e */ /* 0x000fe200020004ff */
[----:B--2---:R0:W-:Y:S10]  /*2b940*/  STL.64 [R1+0x37b0], R6 ;  /* 0x0037b00601007387 */ /* 0x0041f40000100a00 */
[----:B------:R-:W-:Y:S04]  /*2b950*/  STL.64 [R1+0x2d0], R20 ;  /* 0x0002d01401007387 */ /* 0x000fe80000100a00 */
[----:B------:R-:W-:Y:S04]  /*2b960*/  STL.64 [R1+0x2d8], R22 ;  /* 0x0002d81601007387 */ /* 0x000fe80000100a00 */
[----:B------:R-:W2:Y:S04]  /*2b970*/  LDL.LU.64 R4, [R1+0x810] ;  /* 0x0008100001047983 */ /* 0x000ea80000300a00 */
[----:B0-----:R-:W4:Y:S01]  /*2b980*/  LDL.LU.64 R6, [R1+0x818] ;  /* 0x0008180001067983 */ /* 0x001f220000300a00 */
[----:B------:R-:W-:-:S03]  /*2b990*/  IMAD R0, R0, 0x100, R27 ;  /* 0x0000010000007824 */ /* 0x000fc600078e021b */
[----:B----4-:R-:W-:Y:S04]  /*2b9a0*/  STL.64 [R1+0x37c8], R6 ;  /* 0x0037c80601007387 */ /* 0x010fe80000100a00 */
[----:B--2---:R0:W-:Y:S04]  /*2b9b0*/  STL.64 [R1+0x37c0], R4 ;  /* 0x0037c00401007387 */ /* 0x0041e80000100a00 */
[----:B0-----:R-:W3:Y:S04]  /*2b9c0*/  LDL.LU.64 R4, [R1+0x820] ;  /* 0x0008200001047983 */ /* 0x001ee80000300a00 */
[----:B------:R-:W3:Y:S04]  /*2b9d0*/  LDL.LU.64 R6, [R1+0x828] ;  /* 0x0008280001067983 */ /* 0x000ee80000300a00 */
[----:B------:R-:W2:Y:S04]  /*2b9e0*/  LDL.LU.64 R24, [R1+0x7e0] ;  /* 0x0007e00001187983 */ /* 0x000ea80000300a00 */
[----:B------:R-:W4:Y:S01]  /*2b9f0*/  LDL.LU.64 R26, [R1+0x7e8] ;  /* 0x0007e800011a7983 */ /* 0x000f220000300a00 */
[----:B------:R-:W-:Y:S01]  /*2ba00*/  IMAD R8, R10, 0x100, R9 ;  /* 0x000001000a087824 */ /* 0x000fe200078e0209 */
[----:B------:R-:W-:-:S04]  /*2ba10*/  F2FP.F16.E5M2.UNPACK_B R15, R0 ;  /* 0x00000000ff0f723e */ /* 0x000fc800020004ff */
[----:B------:R-:W-:Y:S01]  /*2ba20*/  F2FP.F16.E5M2.UNPACK_B R12, R8 ;  /* 0x00000008ff0c723e */ /* 0x000fe200020004ff */
[----:B----4-:R-:W-:Y:S04]  /*2ba30*/  STL.64 [R1+0x3798], R26 ;  /* 0x0037981a01007387 */ /* 0x010fe80000100a00 */
[----:B--2---:R0:W-:Y:S04]  /*2ba40*/  STL.64 [R1+0x3790], R24 ;  /* 0x0037901801007387 */ /* 0x0041e80000100a00 */
[----:B0-----:R-:W2:Y:S04]  /*2ba50*/  LDL.LU.64 R24, [R1+0x7f0] ;  /* 0x0007f00001187983 */ /* 0x001ea80000300a00 */
[----:B------:R-:W4:Y:S01]  /*2ba60*/  LDL.LU.64 R26, [R1+0x7f8] ;  /* 0x0007f800011a7983 */ /* 0x000f220000300a00 */
[C---:B---3--:R-:W-:Y:S03]  /*2ba70*/  HMMA.16816.F32 R16, R12.reuse, R16, R4 ;  /* 0x000000100c10723c */ /* 0x048fe60000001804 */
[----:B----4-:R-:W-:Y:S04]  /*2ba80*/  STL.64 [R1+0x37a8], R26 ;  /* 0x0037a81a01007387 */ /* 0x010fe80000100a00 */
[----:B--2---:R0:W-:Y:S04]  /*2ba90*/  STL.64 [R1+0x37a0], R24 ;  /* 0x0037a01801007387 */ /* 0x0041e80000100a00 */
        /* <DEDUP_REMOVED lines=11> */
[----:B--2---:R-:W-:-:S15]  /*2bb50*/  HMMA.16816.F32 R4, R12, R18, R4 ;  /* 0x000000120c04723c */ /* 0x004fde0000001804 */
[----:B------:R-:W-:-:S04]  /*2bb60*/  NOP ;  /* 0x0000000000007918 */ /* 0x000fc80000000000 */
[----:B------:R-:W-:Y:S04]  /*2bb70*/  STL.64 [R1+0x810], R4 ;  /* 0x0008100401007387 */ /* 0x000fe80000100a00 */
[----:B------:R0:W-:Y:S04]  /*2bb80*/  STL.64 [R1+0x818], R6 ;  /* 0x0008180601007387 */ /* 0x0001e80000100a00 */
[----:B0-----:R-:W2:Y:S01]  /*2bb90*/  LDL.LU.64 R6, [R1+0x37b0] ;  /* 0x0037b00001067983 */ /* 0x001ea20000300a00 */
[----:B------:R-:W-:Y:S02]  /*2bba0*/  IMAD.MOV.U32 R4, RZ, RZ, R18 ;  /* 0x000000ffff047224 */ /* 0x000fe400078e0012 */
[----:B------:R-:W-:Y:S01]  /*2bbb0*/  IMAD.MOV.U32 R5, RZ, RZ, R19 ;  /* 0x000000ffff057224 */ /* 0x000fe200078e0013 */
[----:B------:R-:W3:Y:S04]  /*2bbc0*/  LDL.LU.64 R16, [R1+0x7a0] ;  /* 0x0007a00001107983 */ /* 0x000ee80000300a00 */
[----:B------:R-:W3:Y:S01]  /*2bbd0*/  LDL.LU.64 R18, [R1+0x7a8] ;  /* 0x0007a80001127983 */ /* 0x000ee20000300a00 */
[----:B--2---:R-:W-:Y:S03]  /*2bbe0*/  HMMA.16816.F32 R24, R12, R6, R24 ;  /* 0x000000060c18723c */ /* 0x004fe60000001818 */
[----:B---3--:R-:W-:Y:S04]  /*2bbf0*/  STL.64 [R1+0x3760], R18 ;  /* 0x0037601201007387 */ /* 0x008fe80000100a00 */
[----:B------:R0:W-:Y:S04]  /*2bc00*/  STL.64 [R1+0x3758], R16 ;  /* 0x0037581001007387 */ /* 0x0001e80000100a00 */
[----:B0-----:R-:W2:Y:S04]  /*2bc10*/  LDL.LU.64 R16, [R1+0x7b0] ;  /* 0x0007b00001107983 */ /* 0x001ea80000300a00 */
[----:B------:R-:W2:Y:S04]  /*2bc20*/  LDL.LU.64 R18, [R1+0x7b8] ;  /* 0x0007b80001127983 */ /* 0x000ea80000300a00 */
[----:B------:R-:W-:Y:S04]  /*2bc30*/  STL.64 [R1+0x800], R24 ;  /* 0x0008001801007387 */ /* 0x000fe80000100a00 */
[----:B------:R0:W-:Y:S04]  /*2bc40*/  STL.64 [R1+0x808], R26 ;  /* 0x0008081a01007387 */ /* 0x0001e80000100a00 */
[----:B0-----:R-:W3:Y:S04]  /*2bc50*/  LDL.LU.64 R26, [R1+0x37a8] ;  /* 0x0037a800011a7983 */ /* 0x001ee80000300a00 */
[----:B------:R-:W3:Y:S01]  /*2bc60*/  LDL.LU.64 R24, [R1+0x37a0] ;  /* 0x0037a00001187983 */ /* 0x000ee20000300a00 */
[----:B------:R-:W-:-:S02]  /*2bc70*/  IMAD.MOV.U32 R6, RZ, RZ, R28 ;  /* 0x000000ffff067224 */ /* 0x000fc400078e001c */
[----:B------:R-:W-:Y:S01]  /*2bc80*/  IMAD.MOV.U32 R7, RZ, RZ, R29 ;  /* 0x000000ffff077224 */ /* 0x000fe200078e001d */
[----:B---3--:R-:W-:-:S15]  /*2bc90*/  HMMA.16816.F32 R24, R12, R28, R24 ;  /* 0x0000001c0c18723c */ /* 0x008fde0000001818 */
[----:B------:R-:W-:-:S04]  /*2bca0*/  NOP ;  /* 0x0000000000007918 */ /* 0x000fc80000000000 */
[----:B------:R-:W-:Y:S04]  /*2bcb0*/  STL.64 [R1+0x7f0], R24 ;  /* 0x0007f01801007387 */ /* 0x000fe80000100a00 */
[----:B------:R0:W-:Y:S04]  /*2bcc0*/  STL.64 [R1+0x7f8], R26 ;  /* 0x0007f81a01007387 */ /* 0x0001e80000100a00 */
[----:B0-----:R-:W3:Y:S04]  /*2bcd0*/  LDL.LU.64 R26, [R1+0x3798] ;  /* 0x00379800011a7983 */ /* 0x001ee80000300a00 */
[----:B------:R-:W3:Y:S04]  /*2bce0*/  LDL.LU.64 R24, [R1+0x3790] ;  /* 0x0037900001187983 */ /* 0x000ee80000300a00 */
[----:B------:R-:W3:Y:S02]  /*2bcf0*/  LDL.LU.64 R28, [R1+0x3788] ;  /* 0x00378800011c7983 */ /* 0x000ee40000300a00 */
[----:B---3--:R-:W-:-:S15]  /*2bd00*/  HMMA.16816.F32 R24, R12, R28, R24 ;  /* 0x0000001c0c18723c */ /* 0x008fde0000001818 */
[----:B------:R-:W-:-:S04]  /*2bd10*/  NOP ;  /* 0x0000000000007918 */ /* 0x000fc80000000000 */
[----:B------:R-:W-:Y:S04]  /*2bd20*/  STL.64 [R1+0x7e0], R24 ;  /* 0x0007e01801007387 */ /* 0x000fe80000100a00 */
[----:B------:R0:W-:Y:S04]  /*2bd30*/  STL.64 [R1+0x7e8], R26 ;  /* 0x0007e81a01007387 */ /* 0x0001e80000100a00 */
[----:B0-----:R-:W3:Y:S04]  /*2bd40*/  LDL.LU.64 R26, [R1+0x3780] ;  /* 0x00378000011a7983 */ /* 0x001ee80000300a00 */
[----:B------:R-:W4:Y:S01]  /*2bd50*/  LDL.LU.64 R24, [R1+0x3778] ;  /* 0x0037780001187983 */ /* 0x000f220000300a00 */
[----:B---3--:R-:W-:-:S15]  /*2bd60*/  HMMA.16816.F32 R20, R12, R26, R20 ;  /* 0x0000001a0c14723c */ /* 0x008fde0000001814 */
[----:B------:R-:W-:-:S04]  /*2bd70*/  NOP ;  /* 0x0000000000007918 */ /* 0x000fc80000000000 */
[----:B------:R-:W-:Y:S04]  /*2bd80*/  STL.64 [R1+0x7d0], R20 ;  /* 0x0007d01401007387 */ /* 0x000fe80000100a00 */
[----:B------:R0:W-:Y:S04]  /*2bd90*/  STL.64 [R1+0x7d8], R22 ;  /* 0x0007d81601007387 */ /* 0x0001e80000100a00 */
[----:B0-----:R-:W2:Y:S01]  /*2bda0*/  LDL.LU.64 R22, [R1+0x3770] ;  /* 0x0037700001167983 */ /* 0x001ea20000300a00 */
[----:B----4-:R-:W-:Y:S03]  /*2bdb0*/  HMMA.16816.F32 R8, R12, R24, R8 ;  /* 0x000000180c08723c */ /* 0x010fe60000001808 */
[----:B------:R-:W3:-:S15]  /*2bdc0*/  LDL.LU.64 R20, [R1+0x3768] ;  /* 0x0037680001147983 */ /* 0x000ede0000300a00 */
[----:B------:R-:W-:Y:S01]  /*2bdd0*/  NOP ;  /* 0x0000000000007918 */ /* 0x000fe20000000000 */
[----:B------:R0:W-:Y:S04]  /*2bde0*/  STL.64 [R1+0x7c0], R8 ;  /* 0x0007c00801007387 */ /* 0x0001e80000100a00 */
[----:B------:R1:W-:Y:S04]  /*2bdf0*/  STL.64 [R1+0x7c8], R10 ;  /* 0x0007c80a01007387 */ /* 0x0003e80000100a00 */
[----:B0-----:R-:W4:Y:S04]  /*2be00*/  LDL.LU.64 R8, [R1+0x790] ;  /* 0x0007900001087983 */ /* 0x001f280000300a00 */
[----:B-1----:R-:W4:Y:S04]  /*2be10*/  LDL.LU.64 R10, [R1+0x798] ;  /* 0x00079800010a7983 */ /* 0x002f280000300a00 */
[----:B------:R-:W3:Y:S04]  /*2be20*/  LDL.LU R0, [R1+0x1b2c] ;  /* 0x001b2c0001007983 */ /* 0x000ee80000300800 */
        /* <DEDUP_REMOVED lines=14> */
[----:B0-----:R-:W4:Y:S04]  /*2bf10*/  LDL.LU.64 R18, [R1+0x3750] ;  /* 0x0037500001127983 */ /* 0x001f280000300a00 */
[----:B------:R-:W2:Y:S04]  /*2bf20*/  LDL.LU.64 R16, [R1+0x3748] ;  /* 0x0037480001107983 */ /* 0x000ea80000300a00 */
[----:B------:R0:W-:Y:S04]  /*2bf30*/  STL.64 [R1+0x36c0], R22 ;  /* 0x0036c01601007387 */ /* 0x0001e80000100a00 */
[----:B0-----:R-:W3:Y:S04]  /*2bf40*/  LDL.LU R22, [R1+0x1b24] ;  /* 0x001b240001167983 */ /* 0x001ee80000300800 */
[----:B------:R-:W3:Y:S04]  /*2bf50*/  LDL.LU R23, [R1+0x1b30] ;  /* 0x001b300001177983 */ /* 0x000ee80000300800 */
[----:B------:R0:W-:Y:S04]  /*2bf60*/  STL.64 [R1+0x36b8], R20 ;  /* 0x0036b81401007387 */ /* 0x0001e80000100a00 */
[----:B0-----:R-:W2:Y:S04]  /*2bf70*/  LDL.LU R20, [R1+0x1b1c] ;  /* 0x001b1c0001147983 */ /* 0x001ea80000300800 */
[----:B------:R-:W2:Y:S04]  /*2bf80*/  LDL.LU R21, [R1+0x1b28] ;  /* 0x001b280001157983 */ /* 0x000ea80000300800 */
[----:B---3--:R-:W-:Y:S04]  /*2bf90*/  STL.64 [R1+0x3710], R22 ;  /* 0x0037101601007387 */ /* 0x008fe80000100a00 */
[----:B--2---:R0:W-:Y:S04]  /*2bfa0*/  STL.64 [R1+0x3708], R20 ;  /* 0x0037081401007387 */ /* 0x0041e80000100a00 */
[----:B0-----:R-:W2:Y:S04]  /*2bfb0*/  LDL.LU.64 R20, [R1+0x780] ;  /* 0x0007800001147983 */ /* 0x001ea80000300a00 */
[----:B------:R-:W2:Y:S01]  /*2bfc0*/  LDL.LU.64 R22, [R1+0x788] ;  /* 0x0007880001167983 */ /* 0x000ea20000300a00 */
[----:B----4-:R-:W-:-:S15]  /*2bfd0*/  HMMA.16816.F32 R8, R12, R18, R8 ;  /* 0x000000120c08723c */ /* 0x010fde0000001808 */
[----:B------:R-:W-:-:S04]  /*2bfe0*/  NOP ;  /* 0x0000000000007918 */ /* 0x000fc80000000000 */
[----:B------:R-:W-:Y:S04]  /*2bff0*/  STL.64 [R1+0x790], R8 ;  /* 0x0007900801007387 */ /* 0x000fe80000100a00 */
[----:B------:R0:W-:Y:S04]  /*2c000*/  STL.64 [R1+0x798], R10 ;  /* 0x0007980a01007387 */ /* 0x0001e80000100a00 */
[----:B0-----:R-:W3:Y:S04]  /*2c010*/  LDL.LU.64 R10, [R1+0x3740] ;  /* 0x00374000010a7983 */ /* 0x001ee80000300a00 */
[----:B------:R-:W4:Y:S04]  /*2c020*/  LDL.LU.64 R8, [R1+0x3738] ;  /* 0x0037380001087983 */ /* 0x000f280000300a00 */
[----:B------:R-:W-:Y:S04]  /*2c030*/  STL.64 [R1+0x3690], R18 ;  /* 0x0036901201007387 */ /* 0x000fe80000100a00 */
[----:B------:R-:W-:Y:S01]  /*2c040*/  STL.64 [R1+0x3688], R16 ;  /* 0x0036881001007387 */ /* 0x000fe20000100a00 */
[----:B--2---:R-:W-:-:S15]  /*2c050*/  HMMA.16816.F32 R20, R12, R16, R20 ;  /* 0x000000100c14723c */ /* 0x004fde0000001814 */
[----:B------:R-:W-:-:S04]  /*2c060*/  NOP ;  /* 0x0000000000007918 */ /* 0x000fc80000000000 */
[----:B------:R0:W-:Y:S04]  /*2c070*/  STL.64 [R1+0x780], R20 ;  /* 0x0007801401007387 */ /* 0x0001e80000100a00 */
[----:B------:R1:W-:Y:S04]  /*2c080*/  STL.64 [R1+0x788], R22 ;  /* 0x0007881601007387 */ /* 0x0003e80000100a00 */
[----:B0-----:R-:W2:Y:S04]  /*2c090*/  LDL.LU.64 R20, [R1+0x740] ;  /* 0x0007400001147983 */ /* 0x001ea80000300a00 */
[----:B-1----:R-:W2:Y:S01]  /*2c0a0*/  LDL.LU.64 R22, [R1+0x748] ;  /* 0x0007480001167983 */ /* 0x002ea20000300a00 */
[----:B---3--:R-:W-:Y:S01]  /*2c0b0*/  HMMA.16816.F32 R16, R12, R10, R24 ;  /* 0x0000000a0c10723c */ /* 0x008fe20000001818 */
[----:B------:R-:W-:-:S02]  /*2c0c0*/  IMAD.MOV.U32 R26, RZ, RZ, R6 ;  /* 0x000000ffff1a7224 */ /* 0x000fc400078e0006 */
[----:B------:R-:W-:-:S15]  /*2c0d0*/  IMAD.MOV.U32 R27, RZ, RZ, R7 ;  /* 0x000000ffff1b7224 */ /* 0x000fde00078e0007 */
[----:B------:R-:W-:Y:S01]  /*2c0e0*/  NOP ;  /* 0x0000000000007918 */ /* 0x000fe20000000000 */
[----:B------:R-:W-:Y:S04]  /*2c0f0*/  STL.64 [R1+0x770], R16 ;  /* 0x0007701001007387 */ /* 0x000fe80000100a00 */
[----:B------:R-:W-:Y:S04]  /*2c100*/  STL.64 [R1+0x778], R18 ;  /* 0x0007781201007387 */ /* 0x000fe80000100a00 */
[----:B--2---:R-:W-:Y:S04]  /*2c110*/  STL.64 [R1+0x3720], R22 ;  /* 0x0037201601007387 */ /* 0x004fe80000100a00 */
[----:B------:R0:W-:Y:S04]  /*2c120*/  STL.64 [R1+0x3718], R20 ;  /* 0x0037181401007387 */ /* 0x0001e80000100a00 */
[----:B0-----:R-:W2:Y:S04]  /*2c130*/  LDL.LU.64 R20, [R1+0x750] ;  /* 0x0007500001147983 */ /* 0x001ea80000300a00 */
[----:B------:R-:W2:Y:S04]  /*2c140*/  LDL.LU.64 R22, [R1+0x758] ;  /* 0x0007580001167983 */ /* 0x000ea80000300a00 */
[----:B------:R-:W2:Y:S04]  /*2c150*/  LDL.LU R6, [R1+0x3734] ;  /* 0x0037340001067983 */ /* 0x000ea80000300800 */
[----:B------:R-:W2:Y:S04]  /*2c160*/  LDL.LU R7, [R1+0x3730] ;  /* 0x0037300001077983 */ /* 0x000ea80000300800 */
[----:B------:R-:W3:Y:S04]  /*2c170*/  LDL.LU.64 R16, [R1+0x2c0] ;  /* 0x0002c00001107983 */ /* 0x000ee80000300a00 */
[----:B------:R-:W3:Y:S04]  /*2c180*/  LDL.LU.64 R18, [R1+0x2c8] ;  /* 0x0002c80001127983 */ /* 0x000ee80000300a00 */
[----:B------:R-:W2:Y:S04]  /*2c190*/  LDL.64 R24, [R1+0x8] ;  /* 0x0000080001187983 */ /* 0x000ea80000100a00 */
[----:B------:R-:W-:Y:S04]  /*2c1a0*/  STL.64 [R1+0x36e0], R26 ;  /* 0x0036e01a01007387 */ /* 0x000fe80000100a00 */
[----:B--2---:R0:W-:Y:S04]  /*2c1b0*/  STL.64 [R1+0x36d8], R24 ;  /* 0x0036d81801007387 */ /* 0x0041e80000100a00 */
[----:B0-----:R-:W4:Y:S04]  /*2c1c0*/  LDL.LU.64 R24, [R1+0x760] ;  /* 0x0007600001187983 */ /* 0x001f280000300a00 */
[----:B------:R-:W4:Y:S01]  /*2c1d0*/  LDL.LU.64 R26, [R1+0x768] ;  /* 0x00076800011a7983 */ /* 0x000f220000300a00 */
[C---:B------:R-:W-:Y:S08]  /*2c1e0*/  HMMA.16816.F32 R20, R12.reuse, R6, R20 ;  /* 0x000000060c14723c */ /* 0x040ff00000001814 */
[----:B----4-:R-:W-:-:S15]  /*2c1f0*/  HMMA.16816.F32 R24, R12, R8, R24 ;  /* 0x000000080c18723c */ /* 0x010fde0000001818 */
[----:B------:R-:W-:-:S04]  /*2c200*/  NOP ;  /* 0x0000000000007918 */ /* 0x000fc80000000000 */
[----:B------:R-:W-:Y:S04]  /*2c210*/  STL.64 [R1+0x760], R24 ;  /* 0x0007601801007387 */ /* 0x000fe80000100a00 */
[----:B------:R0:W-:Y:S02]  /*2c220*/  STL.64 [R1+0x768], R26 ;  /* 0x0007681a01007387 */ /* 0x0001e40000100a00 */
[----:B0-----:R-:W-:Y:S02]  /*2c230*/  IMAD.MOV.U32 R26, RZ, RZ, R4 ;  /* 0x000000ffff1a7224 */ /* 0x001fe400078e0004 */
[----:B------:R-:W-:Y:S01]  /*2c240*/  IMAD.MOV.U32 R27, RZ, RZ, R5 ;  /* 0x000000ffff1b7224 */ /* 0x000fe200078e0005 */
[----:B------:R-:W2:Y:S04]  /*2c250*/  LDL.LU R4, [R1+0x372c] ;  /* 0x00372c0001047983 */ /* 0x000ea80000300800 */
[----:B------:R-:W2:Y:S04]  /*2c260*/  LDL.LU R5, [R1+0x3728] ;  /* 0x0037280001057983 */ /* 0x000ea80000300800 */
[----:B------:R0:W-:Y:S04]  /*2c270*/  STL.64 [R1+0x3670], R10 ;  /* 0x0036700a01007387 */ /* 0x0001e80000100a00 */
[----:B0-----:R-:W4:Y:S04]  /*2c280*/  LDL.LU R10, [R1+0x1b14] ;  /* 0x001b1400010a7983 */ /* 0x001f280000300800 */
[----:B------:R-:W2:Y:S04]  /*2c290*/  LDL.LU R11, [R1+0x1b20] ;  /* 0x001b2000010b7983 */ /* 0x000ea80000300800 */
[----:B------:R0:W-:Y:S04]  /*2c2a0*/  STL.64 [R1+0x3668], R8 ;  /* 0x0036680801007387 */ /* 0x0001e80000100a00 */
[----:B0-----:R-:W4:Y:S04]  /*2c2b0*/  LDL.LU R9, [R1+0x1b18] ;  /* 0x001b180001097983 */ /* 0x001f280000300800 */
[----:B------:R-:W-:Y:S04]  /*2c2c0*/  STL.64 [R1+0x750], R20 ;  /* 0x0007501401007387 */ /* 0x000fe80000100a00 */
[----:B------:R0:W-:Y:S04]  /*2c2d0*/  STL.64 [R1+0x758], R22 ;  /* 0x0007581601007387 */ /* 0x0001e80000100a00 */
[----:B0-----:R-:W2:Y:S04]  /*2c2e0*/  LDL.LU.64 R22, [R1+0x3720] ;  /* 0x0037200001167983 */ /* 0x001ea80000300a00 */
[----:B------:R-:W2:Y:S04]  /*2c2f0*/  LDL.LU.64 R20, [R1+0x3718] ;  /* 0x0037180001147983 */ /* 0x000ea80000300a00 */
[----:B------:R-:W3:Y:S01]  /*2c300*/  LDL.64 R24, [R1+0x18] ;  /* 0x0000180001187983 */ /* 0x000ee20000100a00 */
[----:B--2---:R-:W-:-:S15]  /*2c310*/  HMMA.16816.F32 R20, R12, R4, R20 ;  /* 0x000000040c14723c */ /* 0x004fde0000001814 */
[----:B------:R-:W-:-:S04]  /*2c320*/  NOP ;  /* 0x0000000000007918 */ /* 0x000fc80000000000 */
[----:B------:R-:W-:Y:S04]  /*2c330*/  STL.64 [R1+0x740], R20 ;  /* 0x0007401401007387 */ /* 0x000fe80000100a00 */
[----:B------:R0:W-:Y:S04]  /*2c340*/  STL.64 [R1+0x748], R22 ;  /* 0x0007481601007387 */ /* 0x0001e80000100a00 */
[----:B0-----:R-:W2:Y:S04]  /*2c350*/  LDL.LU.64 R22, [R1+0x3710] ;  /* 0x0037100001167983 */ /* 0x001ea80000300a00 */
[----:B------:R-:W4:Y:S01]  /*2c360*/  LDL.LU.64 R20, [R1+0x3708] ;  /* 0x0037080001147983 */ /* 0x000f220000300a00 */
[----:B---3--:R-:W-:Y:S03]  /*2c370*/  HMMA.16816.F32 R16, R12, R2, R16 ;  /* 0x000000020c10723c */ /* 0x008fe60000001810 */
[----:B------:R-:W-:Y:S04]  /*2c380*/  STL.64 [R1+0x3680], R6 ;  /* 0x0036800601007387 */ /* 0x000fe80000100a00 */
[----:B------:R4:W-:-:S12]  /*2c390*/  STL.64 [R1+0x3678], R4 ;  /* 0x0036780401007387 */ /* 0x0009d80000100a00 */
[----:B------:R-:W-:Y:S04]  /*2c3a0*/  STL.64 [R1+0x2c0], R16 ;  /* 0x0002c01001007387 */ /* 0x000fe80000100a00 */
[----:B------:R-:W-:Y:S01]  /*2c3b0*/  STL.64 [R1+0x2c8], R18 ;  /* 0x0002c81201007387 */ /* 0x000fe20000100a00 */
[----:B--2---:R-:W-:Y:S02]  /*2c3c0*/  IMAD R0, R0, 0x100, R23 ;  /* 0x0000010000007824 */ /* 0x004fe400078e0217 */
[----:B----4-:R-:W-:Y:S02]  /*2c3d0*/  IMAD R5, R20, 0x100, R11 ;  /* 0x0000010014057824 */ /* 0x010fe400078e020b */
[----:B------:R-:W-:Y:S02]  /*2c3e0*/  IMAD R4, R22, 0x100, R21 ;  /* 0x0000010016047824 */ /* 0x000fe400078e0215 */
        /* <DEDUP_REMOVED lines=11> */
[----:B------:R-:W-:Y:S02]  /*2c4a0*/  IMAD.MOV.U32 R14, RZ, RZ, R5 ;  /* 0x000000ffff0e7224 */ /* 0x000fe400078e0005 */
[----:B------:R-:W-:Y:S02]  /*2c4b0*/  IMAD.MOV.U32 R15, RZ, RZ, R4 ;  /* 0x000000ffff0f7224 */ /* 0x000fe400078e0004 */
[----:B------:R-:W-:Y:S01]  /*2c4c0*/  IMAD.MOV.U32 R13, RZ, RZ, R8 ;  /* 0x000000ffff0d7224 */ /* 0x000fe200078e0008 */
[----:B---3--:R-:W-:Y:S04]  /*2c4d0*/  STL.64 [R1+0x3700], R22 ;  /* 0x0037001601007387 */ /* 0x008fe80000100a00 */
[----:B--2---:R0:W-:Y:S04]  /*2c4e0*/  STL.64 [R1+0x36f8], R20 ;  /* 0x0036f81401007387 */ /* 0x0041e80000100a00 */
[----:B0-----:R-:W2:Y:S04]  /*2c4f0*/  LDL.LU.64 R20, [R1+0x730] ;  /* 0x0007300001147983 */ /* 0x001ea80000300a00 */
[----:B------:R-:W2:Y:S01]  /*2c500*/  LDL.LU.64 R22, [R1+0x738] ;  /* 0x0007380001167983 */ /* 0x000ea20000300a00 */
[----:B------:R-:W-:-:S02]  /*2c510*/  F2FP.F16.E5M2.UNPACK_B R12, R13 ;  /* 0x0000000dff0c723e */ /* 0x000fc400020004ff */
[----:B------:R-:W-:Y:S02]  /*2c520*/  F2FP.F16.E5M2.UNPACK_B R13, R14 ;  /* 0x0000000eff0d723e */ /* 0x000fe400020004ff */
[----:B------:R-:W-:Y:S02]  /*2c530*/  F2FP.F16.E5M2.UNPACK_B R14, R15 ;  /* 0x0000000fff0e723e */ /* 0x000fe400020004ff */
[----:B------:R-:W-:Y:S01]  /*2c540*/  F2FP.F16.E5M2.UNPACK_B R15, R0 ;  /* 0x00000000ff0f723e */ /* 0x000fe200020004ff */
[----:B------:R-:W3:Y:S04]  /*2c550*/  LDL.LU.64 R16, [R1+0x6f0] ;  /* 0x0006f00001107983 */ /* 0x000ee80000300a00 */
[----:B------:R-:W3:Y:S04]  /*2c560*/  LDL.LU.64 R18, [R1+0x6f8] ;  /* 0x0006f80001127983 */ /* 0x000ee80000300a00 */
[----:B------:R-:W4:Y:S04]  /*2c570*/  LDL.LU.64 R8, [R1+0x6e0] ;  /* 0x0006e00001087983 */ /* 0x000f280000300a00 */
[----:B------:R-:W4:Y:S04]  /*2c580*/  LDL.LU.64 R10, [R1+0x6e8] ;  /* 0x0006e800010a7983 */ /* 0x000f280000300a00 */
[----:B------:R-:W3:Y:S04]  /*2c590*/  LDL.LU.64 R4, [R1+0x6d0] ;  /* 0x0006d00001047983 */ /* 0x000ee80000300a00 */
[----:B------:R-:W3:Y:S04]  /*2c5a0*/  LDL.LU.64 R6, [R1+0x6d8] ;  /* 0x0006d80001067983 */ /* 0x000ee80000300a00 */
[----:B------:R-:W-:Y:S04]  /*2c5b0*/  STL [R1+0x3644], R2 ;  /* 0x0036440201007387 */ /* 0x000fe80000100800 */
[----:B------:R-:W-:Y:S01]  /*2c5c0*/  STL [R1+0x3640], R3 ;  /* 0x0036400301007387 */ /* 0x000fe20000100800 */
        /* <DEDUP_REMOVED lines=27> */
[----:B0-----:R-:W4:Y:S01]  /*2c780*/  LDL.LU.64 R26, [R1+0x36b0] ;  /* 0x0036b000011a7983 */ /* 0x001f220000300a00 */
[----:B---3--:R-:W-:Y:S03]  /*2c790*/  HMMA.16816.F32 R16, R12, R28, R16 ;  /* 0x0000001c0c10723c */ /* 0x008fe60000001810 */
[----:B------:R-:W3:Y:S04]  /*2c7a0*/  LDL.LU.64 R24, [R1+0x36a8] ;  /* 0x0036a80001187983 */ /* 0x000ee80000300a00 */
[----:B------:R-:W-:-:S12]  /*2c7b0*/  STL.64 [R1+0x3600], R28 ;  /* 0x0036001c01007387 */ /* 0x000fd80000100a00 */
[----:B------:R0:W-:Y:S04]  /*2c7c0*/  STL.64 [R1+0x6f0], R16 ;  /* 0x0006f01001007387 */ /* 0x0001e80000100a00 */
[----:B------:R1:W-:Y:S04]  /*2c7d0*/  STL.64 [R1+0x6f8], R18 ;  /* 0x0006f81201007387 */ /* 0x0003e80000100a00 */
[----:B0-----:R-:W2:Y:S01]  /*2c7e0*/  LDL.LU.64 R16, [R1+0x6b0] ;  /* 0x0006b00001107983 */ /* 0x001ea20000300a00 */
[----:B----4-:R-:W-:-:S15]  /*2c7f0*/  HMMA.16816.F32 R8, R12, R26, R8 ;  /* 0x0000001a0c08723c */ /* 0x010fde0000001808 */
[----:B------:R-:W-:-:S04]  /*2c800*/  NOP ;  /* 0x0000000000007918 */ /* 0x000fc80000000000 */
[----:B------:R-:W-:Y:S04]  /*2c810*/  STL.64 [R1+0x6e0], R8 ;  /* 0x0006e00801007387 */ /* 0x000fe80000100a00 */
[----:B------:R-:W-:Y:S04]  /*2c820*/  STL.64 [R1+0x6e8], R10 ;  /* 0x0006e80a01007387 */ /* 0x000fe80000100a00 */
[----:B-1----:R-:W4:Y:S01]  /*2c830*/  LDL.LU.64 R18, [R1+0x6b8] ;  /* 0x0006b80001127983 */ /* 0x002f220000300a00 */
[----:B---3--:R-:W-:-:S15]  /*2c840*/  HMMA.16816.F32 R4, R12, R24, R4 ;  /* 0x000000180c04723c */ /* 0x008fde0000001804 */
[----:B------:R-:W-:-:S04]  /*2c850*/  NOP ;  /* 0x0000000000007918 */ /* 0x000fc80000000000 */
[----:B------:R-:W-:Y:S04]  /*2c860*/  STL.64 [R1+0x6d0], R4 ;  /* 0x0006d00401007387 */ /* 0x000fe80000100a00 */
[----:B------:R-:W-:Y:S04]  /*2c870*/  STL.64 [R1+0x6d8], R6 ;  /* 0x0006d80601007387 */ /* 0x000fe80000100a00 */
        /* <DEDUP_REMOVED lines=8> */
[----:B------:R0:W-:Y:S04]  /*2c900*/  STL.64 [R1+0x35f8], R26 ;  /* 0x0035f81a01007387 */ /* 0x0001e80000100a00 */
[----:B0-----:R-:W3:Y:S04]  /*2c910*/  LDL.64 R26, [R1+0x10] ;  /* 0x00001000011a7983 */ /* 0x001ee80000100a00 */
[----:B------:R0:W-:Y:S02]  /*2c920*/  STL.64 [R1+0x35f0], R24 ;  /* 0x0035f01801007387 */ /* 0x0001e40000100a00 */
[----:B0-----:R-:W-:-:S02]  /*2c930*/  IMAD.MOV.U32 R24, RZ, RZ, R3 ;  /* 0x000000ffff187224 */ /* 0x001fc400078e0003 */
[----:B------:R-:W-:Y:S02]  /*2c940*/  IMAD.MOV.U32 R25, RZ, RZ, R2 ;  /* 0x000000ffff197224 */ /* 0x000fe400078e0002 */
[----:B------:R-:W4:Y:S04]  /*2c950*/  LDL.LU R2, [R1+0x1b38] ;  /* 0x001b380001027983 */ /* 0x000f280000300800 */
[----:B------:R-:W4:Y:S01]  /*2c960*/  LDL.LU R3, [R1+0x1b40] ;  /* 0x001b400001037983 */ /* 0x000f220000300800 */
[C---:B--2---:R-:W-:Y:S03]  /*2c970*/  HMMA.16816.F32 R16, R12.reuse, R22, R16 ;  /* 0x000000160c10723c */ /* 0x044fe60000001810 */
[----:B---3--:R-:W-:Y:S04]  /*2c980*/  STL.64 [R1+0x3638], R26 ;  /* 0x0036381a01007387 */ /* 0x008fe80000100a00 */
[----:B------:R0:W-:Y:S04]  /*2c990*/  STL.64 [R1+0x3630], R24 ;  /* 0x0036301801007387 */ /* 0x0001e80000100a00 */
[----:B0-----:R-:W2:Y:S04]  /*2c9a0*/  LDL.LU.64 R24, [R1+0x670] ;  /* 0x0006700001187983 */ /* 0x001ea80000300a00 */
[----:B------:R-:W2:Y:S04]  /*2c9b0*/  LDL.LU.64 R26, [R1+0x678] ;  /* 0x00067800011a7983 */ /* 0x000ea80000300a00 */
        /* <DEDUP_REMOVED lines=8> */
[----:B0-----:R-:W3:Y:S04]  /*2ca40*/  LDL.LU.64 R18, [R1+0x3690] ;  /* 0x0036900001127983 */ /* 0x001ee80000300a00 */
[----:B------:R-:W4:Y:S04]  /*2ca50*/  LDL.LU.64 R16, [R1+0x3688] ;  /* 0x0036880001107983 */ /* 0x000f280000300a00 */
[----:B------:R-:W-:Y:S04]  /*2ca60*/  STL.64 [R1+0x35e8], R22 ;  /* 0x0035e81601007387 */ /* 0x000fe80000100a00 */
[----:B------:R0:W-:Y:S04]  /*2ca70*/  STL.64 [R1+0x35e0], R20 ;  /* 0x0035e01401007387 */ /* 0x0001e80000100a00 */
[----:B0-----:R-:W2:Y:S04]  /*2ca80*/  LDL.LU.64 R20, [R1+0x680] ;  /* 0x0006800001147983 */ /* 0x001ea80000300a00 */
[----:B------:R-:W2:Y:S01]  /*2ca90*/  LDL.LU.64 R22, [R1+0x688] ;  /* 0x0006880001167983 */ /* 0x000ea20000300a00 */
[C---:B---3--:R-:W-:Y:S08]  /*2caa0*/  HMMA.16816.F32 R4, R12.reuse, R18, R4 ;  /* 0x000000120c04723c */ /* 0x048ff00000001804 */
[C---:B----4-:R-:W-:Y:S11]  /*2cab0*/  HMMA.16816.F32 R8, R12.reuse, R16, R8 ;  /* 0x000000100c08723c */ /* 0x050ff60000001808 */
[----:B------:R-:W-:Y:S04]  /*2cac0*/  STL.64 [R1+0x6a0], R4 ;  /* 0x0006a00401007387 */ /* 0x000fe80000100a00 */
[----:B------:R0:W-:Y:S04]  /*2cad0*/  STL.64 [R1+0x6a8], R6 ;  /* 0x0006a80601007387 */ /* 0x0001e80000100a00 */
[----:B0-----:R-:W3:Y:S04]  /*2cae0*/  LDL.LU.64 R6, [R1+0x3680] ;  /* 0x0036800001067983 */ /* 0x001ee80000300a00 */
[----:B------:R-:W4:Y:S04]  /*2caf0*/  LDL.LU.64 R4, [R1+0x3678] ;  /* 0x0036780001047983 */ /* 0x000f280000300a00 */
[----:B------:R-:W-:Y:S04]  /*2cb00*/  STL.64 [R1+0x690], R8 ;  /* 0x0006900801007387 */ /* 0x000fe80000100a00 */
[----:B------:R0:W-:Y:S04]  /*2cb10*/  STL.64 [R1+0x698], R10 ;  /* 0x0006980a01007387 */ /* 0x0001e80000100a00 */
[----:B0-----:R-:W2:Y:S04]  /*2cb20*/  LDL.LU.64 R10, [R1+0x3670] ;  /* 0x00367000010a7983 */ /* 0x001ea80000300a00 */
[----:B------:R-:W3:Y:S04]  /*2cb30*/  LDL.LU.64 R8, [R1+0x3668] ;  /* 0x0036680001087983 */ /* 0x000ee80000300a00 */
[----:B------:R-:W-:Y:S04]  /*2cb40*/  STL.64 [R1+0x35c8], R18 ;  /* 0x0035c81201007387 */ /* 0x000fe80000100a00 */
[----:B------:R3:W-:Y:S01]  /*2cb50*/  STL.64 [R1+0x35c0], R16 ;  /* 0x0035c01001007387 */ /* 0x0007e20000100a00 */
[C---:B--2---:R-:W-:Y:S08]  /*2cb60*/  HMMA.16816.F32 R20, R12.reuse, R10, R20 ;  /* 0x0000000a0c14723c */ /* 0x044ff00000001814 */
[C---:B---3--:R-:W-:Y:S01]  /*2cb70*/  HMMA.16816.F32 R16, R12.reuse, R8, R24 ;  /* 0x000000080c10723c */ /* 0x048fe20000001818 */
[----:B------:R-:W2:Y:S10]  /*2cb80*/  LDL.LU.64 R24, [R1+0x2b0] ;  /* 0x0002b00001187983 */ /* 0x000eb40000300a00 */
[----:B------:R-:W-:Y:S04]  /*2cb90*/  STL.64 [R1+0x680], R20 ;  /* 0x0006801401007387 */ /* 0x000fe80000100a00 */
[----:B------:R-:W-:Y:S04]  /*2cba0*/  STL.64 [R1+0x688], R22 ;  /* 0x0006881601007387 */ /* 0x000fe80000100a00 */
[----:B------:R-:W3:Y:S04]  /*2cbb0*/  LDL.LU.64 R26, [R1+0x2b8] ;  /* 0x0002b800011a7983 */ /* 0x000ee80000300a00 */
[----:B------:R-:W-:Y:S04]  /*2cbc0*/  STL.64 [R1+0x670], R16 ;  /* 0x0006701001007387 */ /* 0x000fe80000100a00 */
[----:B------:R-:W-:Y:S04]  /*2cbd0*/  STL.64 [R1+0x678], R18 ;  /* 0x0006781201007387 */ /* 0x000fe80000100a00 */
[----:B---3--:R-:W-:Y:S04]  /*2cbe0*/  STL.64 [R1+0x3650], R26 ;  /* 0x0036501a01007387 */ /* 0x008fe80000100a00 */
[----:B--2---:R0:W-:Y:S04]  /*2cbf0*/  STL.64 [R1+0x3648], R24 ;  /* 0x0036481801007387 */ /* 0x0041e80000100a00 */
[----:B0-----:R-:W2:Y:S04]  /*2cc00*/  LDL.LU.64 R24, [R1+0x650] ;  /* 0x0006500001187983 */ /* 0x001ea80000300a00 */
[----:B------:R-:W3:Y:S04]  /*2cc10*/  LDL.LU.64 R26, [R1+0x658] ;  /* 0x00065800011a7983 */ /* 0x000ee80000300a00 */
[----:B---3--:R-:W-:Y:S04]  /*2cc20*/  STL.64 [R1+0x3660], R26 ;  /* 0x0036601a01007387 */ /* 0x008fe80000100a00 */
[----:B--2---:R0:W-:Y:S04]  /*2cc30*/  STL.64 [R1+0x3658], R24 ;  /* 0x0036581801007387 */ /* 0x0041e80000100a00 */
[----:B0-----:R-:W2:Y:S04]  /*2cc40*/  LDL.LU.64 R24, [R1+0x660] ;  /* 0x0006600001187983 */ /* 0x001ea80000300a00 */
[----:B------:R-:W2:Y:S04]  /*2cc50*/  LDL.LU.64 R26, [R1+0x668] ;  /* 0x00066800011a7983 */ /* 0x000ea80000300a00 */
[----:B------:R-:W3:Y:S04]  /*2cc60*/  LDL.LU.64 R20, [R1+0x640] ;  /* 0x0006400001147983 */ /* 0x000ee80000300a00 */
[----:B------:R-:W3:Y:S04]  /*2cc70*/  LDL.LU.64 R22, [R1+0x648] ;  /* 0x0006480001167983 */ /* 0x000ee80000300a00 */
[----:B------:R-:W3:Y:S04]  /*2cc80*/  LDL.LU.64 R16, [R1+0x630] ;  /* 0x0006300001107983 */ /* 0x000ee80000300a00 */
[----:B------:R-:W3:Y:S04]  /*2cc90*/  LDL.LU.64 R18, [R1+0x638] ;  /* 0x0006380001127983 */ /* 0x000ee80000300a00 */
[----:B------:R0:W-:Y:S04]  /*2cca0*/  STL [R1+0x35ac], R8 ;  /* 0x0035ac0801007387 */ /* 0x0001e80000100800 */
[----:B0-----:R-:W3:Y:S04]  /*2ccb0*/  LDL.LU R8, [R1+0x1b3c] ;  /* 0x001b3c0001087983 */ /* 0x001ee80000300800 */
[----:B------:R0:W-:Y:S04]  /*2ccc0*/  STL [R1+0x35a8], R9 ;  /* 0x0035a80901007387 */ /* 0x0001e80000100800 */
[----:B0-----:R-:W3:Y:S04]  /*2ccd0*/  LDL.LU R9, [R1+0x1b34] ;  /* 0x001b340001097983 */ /* 0x001ee80000300800 */
[----:B------:R0:W-:Y:S04]  /*2cce0*/  STL.64 [R1+0x3608], R10 ;  /* 0x0036080a01007387 */ /* 0x0001e80000100a00 */
[----:B0-----:R-:W4:Y:S04]  /*2ccf0*/  LDL.LU R10, [R1+0x1b50] ;  /* 0x001b5000010a7983 */ /* 0x001f280000300800 */
[----:B------:R-:W4:Y:S01]  /*2cd00*/  LDL.LU R11, [R1+0x1b4c] ;  /* 0x001b4c00010b7983 */ /* 0x000f220000300800 */
[----:B--2---:R-:W-:-:S15]  /*2cd10*/  HMMA.16816.F32 R24, R12, R6, R24 ;  /* 0x000000060c18723c */ /* 0x004fde0000001818 */
[----:B------:R-:W-:-:S04]  /*2cd20*/  NOP ;  /* 0x0000000000007918 */ /* 0x000fc80000000000 */
[----:B------:R-:W-:Y:S04]  /*2cd30*/  STL.64 [R1+0x660], R24 ;  /* 0x0006601801007387 */ /* 0x000fe80000100a00 */
[----:B------:R0:W-:Y:S04]  /*2cd40*/  STL.64 [R1+0x668], R26 ;  /* 0x0006681a01007387 */ /* 0x0001e80000100a00 */
[----:B0-----:R-:W4:Y:S04]  /*2cd50*/  LDL.LU.64 R26, [R1+0x3660] ;  /* 0x00366000011a7983 */ /* 0x001f280000300a00 */
[----:B------:R-:W4:Y:S01]  /*2cd60*/  LDL.LU.64 R24, [R1+0x3658] ;  /* 0x0036580001187983 */ /* 0x000f220000300a00 */
[----:B---3--:R-:W-:-:S02]  /*2cd70*/  IMAD R9, R9, 0x100, R2 ;  /* 0x0000010009097824 */ /* 0x008fc400078e0202 */
[----:B------:R-:W-:Y:S01]  /*2cd80*/  IMAD R8, R8, 0x100, R3 ;  /* 0x0000010008087824 */ /* 0x000fe200078e0203 */
[----:B----4-:R-:W-:-:S15]  /*2cd90*/  HMMA.16816.F32 R24, R12, R4, R24 ;  /* 0x000000040c18723c */ /* 0x010fde0000001818 */
[----:B------:R-:W-:-:S04]  /*2cda0*/  NOP ;  /* 0x0000000000007918 */ /* 0x000fc80000000000 */
[----:B------:R-:W-:Y:S04]  /*2cdb0*/  STL.64 [R1+0x650], R24 ;  /* 0x0006501801007387 */ /* 0x000fe80000100a00 */
[----:B------:R0:W-:Y:S04]  /*2cdc0*/  STL.64 [R1+0x658], R26 ;  /* 0x0006581a01007387 */ /* 0x0001e80000100a00 */
[----:B0-----:R-:W2:Y:S04]  /*2cdd0*/  LDL.LU.64 R26, [R1+0x3650] ;  /* 0x00365000011a7983 */ /* 0x001ea80000300a00 */
[----:B------:R-:W2:Y:S04]  /*2cde0*/  LDL.LU.64 R24, [R1+0x3648] ;  /* 0x0036480001187983 */ /* 0x000ea80000300a00 */
[----:B------:R-:W3:Y:S04]  /*2cdf0*/  LDL.64 R28, [R1] ;  /* 0x00000000011c7983 */ /* 0x000ee80000100a00 */
[----:B------:R0:W-:Y:S04]  /*2ce00*/  STL [R1+0x35a4], R4 ;  /* 0x0035a40401007387 */ /* 0x0001e80000100800 */
[----:B0-----:R-:W4:Y:S04]  /*2ce10*/  LDL.LU R4, [R1+0x1b44] ;  /* 0x001b440001047983 */ /* 0x001f280000300800 */
[----:B------:R0:W-:Y:S04]  /*2ce20*/  STL [R1+0x35a0], R5 ;  /* 0x0035a00501007387 */ /* 0x0001e80000100800 */
[----:B0-----:R-:W4:Y:S04]  /*2ce30*/  LDL.LU R5, [R1+0x1b48] ;  /* 0x001b480001057983 */ /* 0x001f280000300800 */
[----:B------:R-:W2:Y:S04]  /*2ce40*/  LDL.LU R2, [R1+0x3644] ;  /* 0x0036440001027983 */ /* 0x000ea80000300800 */
[----:B------:R-:W2:Y:S02]  /*2ce50*/  LDL.LU R3, [R1+0x3640] ;  /* 0x0036400001037983 */ /* 0x000ea40000300800 */
[----:B--2---:R-:W-:Y:S02]  /*2ce60*/  HMMA.16816.F32 R12, R12, R2, R24 ;  /* 0x000000020c0c723c */ /* 0x004fe40000001818 */
[----:B------:R-:W2:Y:S04]  /*2ce70*/  LDL.LU.64 R26, [R1+0x3638] ;  /* 0x00363800011a7983 */ /* 0x000ea80000300a00 */
[----:B------:R-:W2:Y:S01]  /*2ce80*/  LDL.LU.64 R24, [R1+0x3630] ;  /* 0x0036300001187983 */ /* 0x000ea20000300a00 */
[----:B----4-:R-:W-:-:S02]  /*2ce90*/  IMAD R5, R4, 0x100, R5 ;  /* 0x0000010004057824 */ /* 0x010fc400078e0205 */
[----:B------:R-:W-:-:S10]  /*2cea0*/  IMAD R4, R11, 0x100, R10 ;  /* 0x000001000b047824 */ /* 0x000fd400078e020a */
[----:B------:R0:W-:Y:S04]  /*2ceb0*/  STL.64 [R1+0x2b0], R12 ;  /* 0x0002b00c01007387 */ /* 0x0001e80000100a00 */
[----:B------:R1:W-:Y:S01]  /*2cec0*/  STL.64 [R1+0x2b8], R14 ;  /* 0x0002b80e01007387 */ /* 0x0003e20000100a00 */
[----:B0-----:R-:W-:Y:S02]  /*2ced0*/  F2FP.F16.E5M2.UNPACK_B R12, R9 ;  /* 0x00000009ff0c723e */ /* 0x001fe400020004ff */
[----:B------:R-:W-:Y:S02]  /*2cee0*/  F2FP.F16.E5M2.UNPACK_B R13, R8 ;  /* 0x00000008ff0d723e */ /* 0x000fe400020004ff */
[----:B-1----:R-:W-:Y:S02]  /*2cef0*/  F2FP.F16.E5M2.UNPACK_B R14, R5 ;  /* 0x00000005ff0e723e */ /* 0x002fe400020004ff */
[----:B------:R-:W-:-:S07]  /*2cf00*/  F2FP.F16.E5M2.UNPACK_B R15, R4 ;  /* 0x00000004ff0f723e */ /* 0x000fce00020004ff */
[C---:B--2---:R-:W-:Y:S08]  /*2cf10*/  HMMA.16816.F32 R20, R12.reuse, R24, R20 ;  /* 0x000000180c14723c */ /* 0x044ff00000001814 */
[----:B------:R-:W-:Y:S11]  /*2cf20*/  HMMA.16816.F32 R8, R12, R26, R16 ;  /* 0x0000001a0c08723c */ /* 0x000ff60000001810 */
[----:B------:R-:W-:Y:S04]  /*2cf30*/  STL.64 [R1+0x640], R20 ;  /* 0x0006401401007387 */ /* 0x000fe80000100a00 */
[----:B------:R-:W-:Y:S04]  /*2cf40*/  STL.64 [R1+0x648], R22 ;  /* 0x0006481601007387 */ /* 0x000fe80000100a00 */
[----:B------:R0:W-:Y:S04]  /*2cf50*/  STL.64 [R1+0x630], R8 ;  /* 0x0006300801007387 */ /* 0x0001e80000100a00 */
[----:B------:R1:W-:Y:S04]  /*2cf60*/  STL.64 [R1+0x638], R10 ;  /* 0x0006380a01007387 */ /* 0x0003e80000100a00 */
[----:B0-----:R-:W2:Y:S04]  /*2cf70*/  LDL.LU.64 R8, [R1+0x610] ;  /* 0x0006100001087983 */ /* 0x001ea80000300a00 */
[----:B-1----:R-:W4:Y:S01]  /*2cf80*/  LDL.LU.64 R10, [R1+0x618] ;  /* 0x00061800010a7983 */ /* 0x002f220000300a00 */
[----:B------:R-:W-:-:S02]  /*2cf90*/  IMAD.MOV.U32 R4, RZ, RZ, R26 ;  /* 0x000000ffff047224 */ /* 0x000fc400078e001a */
[----:B------:R-:W-:Y:S01]  /*2cfa0*/  IMAD.MOV.U32 R5, RZ, RZ, R27 ;  /* 0x000000ffff057224 */ /* 0x000fe200078e001b */
[----:B----4-:R0:W-:Y:S04]  /*2cfb0*/  STL.64 [R1+0x3618], R10 ;  /* 0x0036180a01007387 */ /* 0x0101e80000100a00 */
[----:B0-----:R-:W4:Y:S04]  /*2cfc0*/  LDL R10, [R1+0x8] ;  /* 0x00000800010a7983 */ /* 0x001f280000100800 */
[----:B--2---:R-:W-:Y:S04]  /*2cfd0*/  STL.64 [R1+0x3610], R8 ;  /* 0x0036100801007387 */ /* 0x004fe80000100a00 */
[----:B------:R-:W2:Y:S04]  /*2cfe0*/  LDL.LU.64 R24, [R1+0x600] ;  /* 0x0006000001187983 */ /* 0x000ea80000300a00 */
        /* <DEDUP_REMOVED lines=9> */
[----:B------:R-:W2:Y:S01]  /*2d080*/  LDL.LU.64 R18, [R1+0x5c8] ;  /* 0x0005c80001127983 */ /* 0x000ea20000300a00 */
[C---:B----4-:R-:W-:Y:S03]  /*2d090*/  HMMA.16816.F32 R8, R12.reuse, R10, R24 ;  /* 0x0000000a0c08723c */ /* 0x050fe60000001818 */
[----:B--2---:R-:W-:Y:S04]  /*2d0a0*/  STL.64 [R1+0x35d8], R18 ;  /* 0x0035d81201007387 */ /* 0x004fe80000100a00 */
[----:B------:R0:W-:Y:S04]  /*2d0b0*/  STL.64 [R1+0x35d0], R16 ;  /* 0x0035d01001007387 */ /* 0x0001e80000100a00 */
[----:B0-----:R-:W2:Y:S04]  /*2d0c0*/  LDL.LU.64 R16, [R1+0x5d0] ;  /* 0x0005d00001107983 */ /* 0x001ea80000300a00 */
[----:B------:R-:W2:Y:S04]  /*2d0d0*/  LDL.LU.64 R18, [R1+0x5d8] ;  /* 0x0005d80001127983 */ /* 0x000ea80000300a00 */
[----:B------:R-:W-:Y:S04]  /*2d0e0*/  STL.64 [R1+0x35b8], R6 ;  /* 0x0035b80601007387 */ /* 0x000fe80000100a00 */
[----:B------:R0:W-:Y:S04]  /*2d0f0*/  STL.64 [R1+0x35b0], R4 ;  /* 0x0035b00401007387 */ /* 0x0001e80000100a00 */
[----:B0-----:R-:W4:Y:S04]  /*2d100*/  LDL.LU.64 R4, [R1+0x5e0] ;  /* 0x0005e00001047983 */ /* 0x001f280000300a00 */
[----:B------:R-:W4:Y:S04]  /*2d110*/  LDL.LU.64 R6, [R1+0x5e8] ;  /* 0x0005e80001067983 */ /* 0x000f280000300a00 */
[----:B------:R-:W2:Y:S04]  /*2d120*/  LDL.LU.64 R26, [R1+0x3628] ;  /* 0x00362800011a7983 */ /* 0x000ea80000300a00 */
[----:B------:R-:W2:Y:S04]  /*2d130*/  LDL.LU.64 R24, [R1+0x3620] ;  /* 0x0036200001187983 */ /* 0x000ea80000300a00 */
[----:B------:R-:W-:Y:S04]  /*2d140*/  STL.64 [R1+0x620], R8 ;  /* 0x0006200801007387 */ /* 0x000fe80000100a00 */
[----:B------:R0:W-:Y:S04]  /*2d150*/  STL.64 [R1+0x628], R10 ;  /* 0x0006280a01007387 */ /* 0x0001e80000100a00 */
[----:B0-----:R-:W3:Y:S04]  /*2d160*/  LDL.LU.64 R10, [R1+0x3618] ;  /* 0x00361800010a7983 */ /* 0x001ee80000300a00 */
[----:B------:R-:W3:Y:S02]  /*2d170*/  LDL.LU.64 R8, [R1+0x3610] ;  /* 0x0036100001087983 */ /* 0x000ee40000300a00 */
[----:B---3--:R-:W-:-:S15]  /*2d180*/  HMMA.16816.F32 R8, R12, R28, R8 ;  /* 0x0000001c0c08723c */ /* 0x008fde0000001808 */
[----:B------:R-:W-:-:S04]  /*2d190*/  NOP ;  /* 0x0000000000007918 */ /* 0x000fc80000000000 */
[----:B------:R0:W-:Y:S04]  /*2d1a0*/  STL.64 [R1+0x610], R8 ;  /* 0x0006100801007387 */ /* 0x0001e80000100a00 */
[----:B------:R1:W-:Y:S01]  /*2d1b0*/  STL.64 [R1+0x618], R10 ;  /* 0x0006180a01007387 */ /* 0x0003e20000100a00 */
[----:B0-----:R-:W-:-:S03]  /*2d1c0*/  IMAD.MOV.U32 R8, RZ, RZ, R28 ;  /* 0x000000ffff087224 */ /* 0x001fc600078e001c */
[----:B-1----:R-:W3:Y:S01]  /*2d1d0*/  LDL.LU.64 R10, [R1+0x3608] ;  /* 0x00360800010a7983 */ /* 0x002ee20000300a00 */
[----:B------:R-:W-:-:S03]  /*2d1e0*/  IMAD.MOV.U32 R9, RZ, RZ, R29 ;  /* 0x000000ffff097224 */ /* 0x000fc600078e001d */
[----:B------:R-:W2:Y:S02]  /*2d1f0*/  LDL.LU.64 R28, [R1+0x3600] ;  /* 0x00360000011c7983 */ /* 0x000ea40000300a00 */
[----:B--2---:R-:W-:-:S15]  /*2d200*/  HMMA.16816.F32 R24, R12, R28, R24 ;  /* 0x0000001c0c18723c */ /* 0x004fde0000001818 */
[----:B------:R-:W-:-:S04]  /*2d210*/  NOP ;  /* 0x0000000000007918 */ /* 0x000fc80000000000 */
[----:B------:R-:W-:Y:S04]  /*2d220*/  STL.64 [R1+0x600], R24 ;  /* 0x0006001801007387 */ /* 0x000fe80000100a00 */
[----:B------:R0:W-:Y:S04]  /*2d230*/  STL.64 [R1+0x608], R26 ;  /* 0x0006081a01007387 */ /* 0x0001e80000100a00 */
[----:B0-----:R-:W2:Y:S04]  /*2d240*/  LDL.LU.64 R26, [R1+0x35f8] ;  /* 0x0035f800011a7983 */ /* 0x001ea80000300a00 */
[----:B------:R-:W4:Y:S01]  /*2d250*/  LDL.LU.64 R24, [R1+0x35f0] ;  /* 0x0035f00001187983 */ /* 0x000f220000300a00 */
[----:B--2---:R-:W-:-:S15]  /*2d260*/  HMMA.16816.F32 R20, R12, R26, R20 ;  /* 0x0000001a0c14723c */ /* 0x004fde0000001814 */
[----:B------:R-:W-:-:S04]  /*2d270*/  NOP ;  /* 0x0000000000007918 */ /* 0x000fc80000000000 */
[----:B------:R-:W-:Y:S04]  /*2d280*/  STL.64 [R1+0x5f0], R20 ;  /* 0x0005f01401007387 */ /* 0x000fe80000100a00 */
[----:B------:R0:W-:Y:S04]  /*2d290*/  STL.64 [R1+0x5f8], R22 ;  /* 0x0005f81601007387 */ /* 0x0001e80000100a00 */
[----:B0-----:R-:W2:Y:S01]  /*2d2a0*/  LDL.LU.64 R22, [R1+0x35e8] ;  /* 0x0035e80001167983 */ /* 0x001ea20000300a00 */
[----:B----4-:R-:W-:Y:S03]  /*2d2b0*/  HMMA.16816.F32 R4, R12, R24, R4 ;  /* 0x000000180c04723c */ /* 0x010fe60000001804 */
[----:B------:R-:W4:-:S15]  /*2d2c0*/  LDL.LU.64 R20, [R1+0x35e0] ;  /* 0x0035e00001147983 */ /* 0x000f1e0000300a00 */
[----:B------:R-:W-:Y:S01]  /*2d2d0*/  NOP ;  /* 0x0000000000007918 */ /* 0x000fe20000000000 */
        /* <DEDUP_REMOVED lines=12> */
[----:B0-----:R-:W4:Y:S04]  /*2d3a0*/  LDL.LU.64 R18, [R1+0x35d8] ;  /* 0x0035d80001127983 */ /* 0x001f280000300a00 */
[----:B------:R-:W4:Y:S04]  /*2d3b0*/  LDL.LU.64 R16, [R1+0x35d0] ;  /* 0x0035d00001107983 */ /* 0x000f280000300a00 */
[----:B------:R-:W2:Y:S01]  /*2d3c0*/  LDL.LU R0, [R1+0x1b6c] ;  /* 0x001b6c0001007983 */ /* 0x000ea20000300800 */
[----:B----4-:R-:W-:-:S15]  /*2d3d0*/  HMMA.16816.F32 R16, R12, R20, R16 ;  /* 0x000000140c10723c */ /* 0x010fde0000001810 */
[----:B------:R-:W-:-:S04]  /*2d3e0*/  NOP ;  /* 0x0000000000007918 */ /* 0x000fc80000000000 */
[----:B------:R-:W-:Y:S04]  /*2d3f0*/  STL.64 [R1+0x5c0], R16 ;  /* 0x0005c01001007387 */ /* 0x000fe80000100a00 */
[----:B------:R0:W-:Y:S04]  /*2d400*/  STL.64 [R1+0x5c8], R18 ;  /* 0x0005c81201007387 */ /* 0x0001e80000100a00 */
[----:B0-----:R-:W3:Y:S04]  /*2d410*/  LDL.LU.64 R18, [R1+0x35c8] ;  /* 0x0035c80001127983 */ /* 0x001ee80000300a00 */
        /* <DEDUP_REMOVED lines=11> */
[----:B------:R-:W-:-:S15]  /*2d4d0*/  HMMA.16816.F32 R4, R12, R18, R4 ;  /* 0x000000120c04723c */ /* 0x000fde0000001804 */
[----:B------:R-:W-:-:S04]  /*2d4e0*/  NOP ;  /* 0x0000000000007918 */ /* 0x000fc80000000000 */
[----:B------:R-:W-:Y:S04]  /*2d4f0*/  STL.64 [R1+0x5b0], R4 ;  /* 0x0005b00401007387 */ /* 0x000fe80000100a00 */
[----:B------:R0:W-:Y:S04]  /*2d500*/  STL.64 [R1+0x5b8], R6 ;  /* 0x0005b80601007387 */ /* 0x0001e80000100a00 */
[----:B0-----:R-:W3:Y:S04]  /*2d510*/  LDL.LU.64 R6, [R1+0x35b8] ;  /* 0x0035b80001067983 */ /* 0x001ee80000300a00 */
[----:B------:R-:W3:Y:S04]  /*2d520*/  LDL.LU.64 R4, [R1+0x35b0] ;  /* 0x0035b00001047983 */ /* 0x000ee80000300a00 */
[----:B------:R-:W-:Y:S04]  /*2d530*/  STL.64 [R1+0x3500], R18 ;  /* 0x0035001201007387 */ /* 0x000fe80000100a00 */
[----:B----4-:R0:W-:Y:S01]  /*2d540*/  STL.64 [R1+0x34f8], R16 ;  /* 0x0034f81001007387 */ /* 0x0101e20000100a00 */
[C---:B--2---:R-:W-:Y:S08]  /*2d550*/  HMMA.16816.F32 R20, R12.reuse, R16, R20 ;  /* 0x000000100c14723c */ /* 0x044ff00000001814 */
[----:B0-----:R-:W-:Y:S01]  /*2d560*/  HMMA.16816.F32 R16, R12, R10, R24 ;  /* 0x0000000a0c10723c */ /* 0x001fe20000001818 */
[----:B------:R-:W-:-:S02]  /*2d570*/  IMAD.MOV.U32 R26, RZ, RZ, R8 ;  /* 0x000000ffff1a7224 */ /* 0x000fc400078e0008 */
[----:B------:R-:W-:-:S08]  /*2d580*/  IMAD.MOV.U32 R27, RZ, RZ, R9 ;  /* 0x000000ffff1b7224 */ /* 0x000fd000078e0009 */
[----:B------:R0:W-:Y:S04]  /*2d590*/  STL.64 [R1+0x5a0], R20 ;  /* 0x0005a01401007387 */ /* 0x0001e80000100a00 */
[----:B------:R1:W-:Y:S04]  /*2d5a0*/  STL.64 [R1+0x5a8], R22 ;  /* 0x0005a81601007387 */ /* 0x0003e80000100a00 */
[----:B------:R-:W2:Y:S04]  /*2d5b0*/  LDL.64 R24, [R1+0x8] ;  /* 0x0000080001187983 */ /* 0x000ea80000100a00 */
[----:B------:R-:W-:Y:S04]  /*2d5c0*/  STL.64 [R1+0x590], R16 ;  /* 0x0005901001007387 */ /* 0x000fe80000100a00 */
[----:B------:R-:W-:Y:S04]  /*2d5d0*/  STL.64 [R1+0x598], R18 ;  /* 0x0005981201007387 */ /* 0x000fe80000100a00 */
[----:B------:R-:W4:Y:S04]  /*2d5e0*/  LDL.LU R8, [R1+0x35ac] ;  /* 0x0035ac0001087983 */ /* 0x000f280000300800 */
[----:B------:R-:W4:Y:S04]  /*2d5f0*/  LDL.LU R9, [R1+0x35a8] ;  /* 0x0035a80001097983 */ /* 0x000f280000300800 */
[----:B0-----:R-:W2:Y:S04]  /*2d600*/  LDL.LU.64 R20, [R1+0x560] ;  /* 0x0005600001147983 */ /* 0x001ea80000300a00 */
[----:B-1----:R-:W2:Y:S04]  /*2d610*/  LDL.LU.64 R22, [R1+0x568] ;  /* 0x0005680001167983 */ /* 0x002ea80000300a00 */
[----:B--2---:R-:W-:Y:S04]  /*2d620*/  STL.64 [R1+0x3598], R22 ;  /* 0x0035981601007387 */ /* 0x004fe80000100a00 */
[----:B------:R0:W-:Y:S04]  /*2d630*/  STL.64 [R1+0x3590], R20 ;  /* 0x0035901401007387 */ /* 0x0001e80000100a00 */
[----:B0-----:R-:W3:Y:S04]  /*2d640*/  LDL.LU.64 R20, [R1+0x570] ;  /* 0x0005700001147983 */ /* 0x001ee80000300a00 */
[----:B------:R-:W3:Y:S04]  /*2d650*/  LDL.LU.64 R22, [R1+0x578] ;  /* 0x0005780001167983 */ /* 0x000ee80000300a00 */
[----:B------:R-:W2:Y:S04]  /*2d660*/  LDL.LU.64 R16, [R1+0x2a0] ;  /* 0x0002a00001107983 */ /* 0x000ea80000300a00 */
[----:B------:R-:W2:Y:S04]  /*2d670*/  LDL.LU.64 R18, [R1+0x2a8] ;  /* 0x0002a80001127983 */ /* 0x000ea80000300a00 */
[----:B------:R-:W-:Y:S04]  /*2d680*/  STL.64 [R1+0x3550], R26 ;  /* 0x0035501a01007387 */ /* 0x000fe80000100a00 */
[----:B------:R0:W-:Y:S04]  /*2d690*/  STL.64 [R1+0x3548], R24 ;  /* 0x0035481801007387 */ /* 0x0001e80000100a00 */
[----:B0-----:R-:W4:Y:S04]  /*2d6a0*/  LDL.LU.64 R24, [R1+0x580] ;  /* 0x0005800001187983 */ /* 0x001f280000300a00 */
[----:B------:R-:W4:Y:S01]  /*2d6b0*/  LDL.LU.64 R26, [R1+0x588] ;  /* 0x00058800011a7983 */ /* 0x000f220000300a00 */
[C---:B---3--:R-:W-:Y:S08]  /*2d6c0*/  HMMA.16816.F32 R20, R12.reuse, R6, R20 ;  /* 0x000000060c14723c */ /* 0x048ff00000001814 */
[----:B----4-:R-:W-:-:S15]  /*2d6d0*/  HMMA.16816.F32 R24, R12, R8, R24 ;  /* 0x000000080c18723c */ /* 0x010fde0000001818 */
[----:B------:R-:W-:-:S04]  /*2d6e0*/  NOP ;  /* 0x0000000000007918 */ /* 0x000fc80000000000 */
[----:B------:R-:W-:Y:S04]  /*2d6f0*/  STL.64 [R1+0x580], R24 ;  /* 0x0005801801007387 */ /* 0x000fe80000100a00 */
[----:B------:R0:W-:Y:S02]  /*2d700*/  STL.64 [R1+0x588], R26 ;  /* 0x0005881a01007387 */ /* 0x0001e40000100a00 */
[----:B0-----:R-:W-:Y:S02]  /*2d710*/  IMAD.MOV.U32 R26, RZ, RZ, R4 ;  /* 0x000000ffff1a7224 */ /* 0x001fe400078e0004 */
[----:B------:R-:W-:Y:S01]  /*2d720*/  IMAD.MOV.U32 R27, RZ, RZ, R5 ;  /* 0x000000ffff1b7224 */ /* 0x000fe200078e0005 */
[----:B------:R-:W3:Y:S04]  /*2d730*/  LDL.LU R4, [R1+0x35a4] ;  /* 0x0035a40001047983 */ /* 0x000ee80000300800 */
[----:B------:R-:W3:Y:S04]  /*2d740*/  LDL.LU R5, [R1+0x35a0] ;  /* 0x0035a00001057983 */ /* 0x000ee80000300800 */
[----:B------:R0:W-:Y:S04]  /*2d750*/  STL.64 [R1+0x3568], R26 ;  /* 0x0035681a01007387 */ /* 0x0001e80000100a00 */
[----:B0-----:R-:W4:Y:S04]  /*2d760*/  LDL.LU R26, [R1+0x1b54] ;  /* 0x001b5400011a7983 */ /* 0x001f280000300800 */
[----:B------:R-:W2:Y:S04]  /*2d770*/  LDL.LU R27, [R1+0x1b60] ;  /* 0x001b6000011b7983 */ /* 0x000ea80000300800 */
[----:B------:R0:W-:Y:S04]  /*2d780*/  STL.64 [R1+0x34e0], R10 ;  /* 0x0034e00a01007387 */ /* 0x0001e80000100a00 */
[----:B0-----:R-:W4:Y:S04]  /*2d790*/  LDL.LU R11, [R1+0x1b58] ;  /* 0x001b5800010b7983 */ /* 0x001f280000300800 */
[----:B------:R-:W-:Y:S04]  /*2d7a0*/  STL.64 [R1+0x34d8], R8 ;  /* 0x0034d80801007387 */ /* 0x000fe80000100a00 */
[----:B------:R-:W-:Y:S04]  /*2d7b0*/  STL.64 [R1+0x570], R20 ;  /* 0x0005701401007387 */ /* 0x000fe80000100a00 */
[----:B------:R0:W-:Y:S04]  /*2d7c0*/  STL.64 [R1+0x578], R22 ;  /* 0x0005781601007387 */ /* 0x0001e80000100a00 */
[----:B0-----:R-:W3:Y:S04]  /*2d7d0*/  LDL.LU.64 R22, [R1+0x3598] ;  /* 0x0035980001167983 */ /* 0x001ee80000300a00 */
[----:B------:R-:W3:Y:S04]  /*2d7e0*/  LDL.LU.64 R20, [R1+0x3590] ;  /* 0x0035900001147983 */ /* 0x000ee80000300a00 */
[----:B------:R-:W2:Y:S04]  /*2d7f0*/  LDL R24, [R1+0x18] ;  /* 0x0000180001187983 */ /* 0x000ea80000100800 */
[----:B------:R-:W2:Y:S01]  /*2d800*/  LDL R25, [R1+0x1c] ;  /* 0x00001c0001197983 */ /* 0x000ea20000100800 */
[----:B---3--:R-:W-:-:S15]  /*2d810*/  HMMA.16816.F32 R20, R12, R4, R20 ;  /* 0x000000040c14723c */ /* 0x008fde0000001814 */
[----:B------:R-:W-:-:S04]  /*2d820*/  NOP ;  /* 0x0000000000007918 */ /* 0x000fc80000000000 */
[----:B------:R-:W-:Y:S04]  /*2d830*/  STL.64 [R1+0x560], R20 ;  /* 0x0005601401007387 */ /* 0x000fe80000100a00 */
[----:B------:R0:W-:Y:S04]  /*2d840*/  STL.64 [R1+0x568], R22 ;  /* 0x0005681601007387 */ /* 0x0001e80000100a00 */
[----:B0-----:R-:W3:Y:S04]  /*2d850*/  LDL.LU.64 R22, [R1+0x3588] ;  /* 0x0035880001167983 */ /* 0x001ee80000300a00 */
[----:B------:R-:W3:Y:S04]  /*2d860*/  LDL.LU.64 R20, [R1+0x3580] ;  /* 0x0035800001147983 */ /* 0x000ee80000300a00 */
[----:B------:R-:W-:Y:S04]  /*2d870*/  STL.64 [R1+0x34c0], R6 ;  /* 0x0034c00601007387 */ /* 0x000fe80000100a00 */
[----:B------:R2:W-:Y:S02]  /*2d880*/  STL.64 [R1+0x34b8], R4 ;  /* 0x0034b80401007387 */ /* 0x0005e40000100a00 */
[----:B--2---:R-:W-:Y:S01]  /*2d890*/  HMMA.16816.F32 R4, R12, R2, R16 ;  /* 0x000000020c04723c */ /* 0x004fe20000001810 */
[----:B----4-:R-:W-:-:S02]  /*2d8a0*/  IMAD R8, R26, 0x100, R11 ;  /* 0x000001001a087824 */ /* 0x010fc400078e020b */
[----:B---3--:R-:W-:Y:S02]  /*2d8b0*/  IMAD R27, R20, 0x100, R27 ;  /* 0x00000100141b7824 */ /* 0x008fe400078e021b */
[----:B------:R-:W-:Y:S02]  /*2d8c0*/  IMAD R26, R22, 0x100, R21 ;  /* 0x00000100161a7824 */ /* 0x000fe400078e0215 */
[----:B------:R-:W2:-:S12]  /*2d8d0*/  LDL.LU.64 R20, [R1+0x520] ;  /* 0x0005200001147983 */ /* 0x000e980000300a00 */
[----:B------:R-:W-:Y:S01]  /*2d8e0*/  STL.64 [R1+0x2a0], R4 ;  /* 0x0002a00401007387 */ /* 0x000fe20000100a00 */
[----:B------:R-:W-:-:S03]  /*2d8f0*/  IMAD R0, R0, 0x100, R23 ;  /* 0x0000010000007824 */ /* 0x000fc600078e0217 */
[----:B------:R-:W-:Y:S04]  /*2d900*/  STL.64 [R1+0x2a8], R6 ;  /* 0x0002a80601007387 */ /* 0x000fe80000100a00 */
        /* <DEDUP_REMOVED lines=9> */
[----:B------:R-:W-:Y:S01]  /*2d9a0*/  IMAD.MOV.U32 R15, RZ, RZ, R8 ;  /* 0x000000ffff0f7224 */ /* 0x000fe200078e0008 */
[----:B------:R-:W-:-:S02]  /*2d9b0*/  F2FP.F16.E5M2.UNPACK_B R13, R27 ;  /* 0x0000001bff0d723e */ /* 0x000fc400020004ff */
        /* <DEDUP_REMOVED lines=15> */
[----:B--2---:R-:W-:Y:S03]  /*2dab0*/  HMMA.16816.F32 R24, R12, R24, R20 ;  /* 0x000000180c18723c */ /* 0x004fe60000001814 */
[----:B------:R-:W2:Y:S04]  /*2dac0*/  LDL.LU.64 R22, [R1+0x3578] ;  /* 0x0035780001167983 */ /* 0x000ea80000300a00 */
[----:B------:R-:W2:-:S12]  /*2dad0*/  LDL.LU.64 R20, [R1+0x3570] ;  /* 0x0035700001147983 */ /* 0x000e980000300a00 */
[----:B------:R-:W-:Y:S04]  /*2dae0*/  STL.64 [R1+0x550], R24 ;  /* 0x0005501801007387 */ /* 0x000fe80000100a00 */
[----:B------:R0:W-:Y:S04]  /*2daf0*/  STL.64 [R1+0x558], R26 ;  /* 0x0005581a01007387 */ /* 0x0001e80000100a00 */
[----:B0-----:R-:W2:Y:S02]  /*2db00*/  LDL.LU.64 R26, [R1+0x3568] ;  /* 0x00356800011a7983 */ /* 0x001ea40000300a00 */
[----:B--2---:R-:W-:Y:S02]  /*2db10*/  HMMA.16816.F32 R24, R12, R26, R20 ;  /* 0x0000001a0c18723c */ /* 0x004fe40000001814 */
[----:B------:R-:W2:Y:S04]  /*2db20*/  LDL.LU.64 R22, [R1+0x3560] ;  /* 0x0035600001167983 */ /* 0x000ea80000300a00 */
[----:B------:R-:W2:-:S13]  /*2db30*/  LDL.LU.64 R20, [R1+0x3558] ;  /* 0x0035580001147983 */ /* 0x000e9a0000300a00 */
        /* <DEDUP_REMOVED lines=11> */
[----:B------:R-:W-:Y:S01]  /*2dbf0*/  IMAD.MOV.U32 R3, RZ, RZ, R25 ;  /* 0x000000ffff037224 */ /* 0x000fe200078e0019 */
[----:B------:R-:W3:Y:S01]  /*2dc00*/  LDL.LU R0, [R1+0x1b84] ;  /* 0x001b840001007983 */ /* 0x000ee20000300800 */
[----:B--2---:R-:W-:Y:S03]  /*2dc10*/  HMMA.16816.F32 R24, R12, R26, R20 ;  /* 0x0000001a0c18723c */ /* 0x004fe60000001814 */
[----:B------:R-:W2:Y:S04]  /*2dc20*/  LDL.LU.64 R22, [R1+0x3530] ;  /* 0x0035300001167983 */ /* 0x000ea80000300a00 */
[----:B------:R-:W2:-:S12]  /*2dc30*/  LDL.LU.64 R20, [R1+0x3528] ;  /* 0x0035280001147983 */ /* 0x000e980000300a00 */
[----:B------:R-:W-:Y:S04]  /*2dc40*/  STL.64 [R1+0x520], R24 ;  /* 0x0005201801007387 */ /* 0x000fe80000100a00 */
[----:B------:R0:W-:Y:S04]  /*2dc50*/  STL.64 [R1+0x528], R26 ;  /* 0x0005281a01007387 */ /* 0x0001e80000100a00 */
[----:B0-----:R-:W4:Y:S01]  /*2dc60*/  LDL.LU.64 R26, [R1+0x3520] ;  /* 0x00352000011a7983 */ /* 0x001f220000300a00 */
[C---:B---3--:R-:W-:Y:S03]  /*2dc70*/  HMMA.16816.F32 R16, R12.reuse, R28, R16 ;  /* 0x0000001c0c10723c */ /* 0x048fe60000001810 */
[----:B------:R-:W3:Y:S04]  /*2dc80*/  LDL.LU.64 R24, [R1+0x3518] ;  /* 0x0035180001187983 */ /* 0x000ee80000300a00 */
[----:B------:R0:W-:Y:S04]  /*2dc90*/  STL [R1+0x3498], R29 ;  /* 0x0034981d01007387 */ /* 0x0001e80000100800 */
[----:B0-----:R-:W2:Y:S08]  /*2dca0*/  LDL.LU R29, [R1+0x1b74] ;  /* 0x001b7400011d7983 */ /* 0x001eb00000300800 */
        /* <DEDUP_REMOVED lines=29> */
[----:B------:R0:W-:Y:S04]  /*2de80*/  STL.64 [R1+0x3440], R26 ;  /* 0x0034401a01007387 */ /* 0x0001e80000100a00 */
[----:B0-----:R-:W3:Y:S04]  /*2de90*/  LDL.LU R26, [R1+0x1b7c] ;  /* 0x001b7c00011a7983 */ /* 0x001ee80000300800 */
[----:B------:R-:W4:Y:S04]  /*2dea0*/  LDL.LU R27, [R1+0x1b88] ;  /* 0x001b8800011b7983 */ /* 0x000f280000300800 */
[----:B------:R0:W-:Y:S04]  /*2deb0*/  STL.64 [R1+0x3438], R24 ;  /* 0x0034381801007387 */ /* 0x0001e80000100a00 */
[----:B0-----:R-:W2:Y:S04]  /*2dec0*/  LDL.LU R24, [R1+0x1b78] ;  /* 0x001b780001187983 */ /* 0x001ea80000300800 */
[----:B------:R-:W3:Y:S04]  /*2ded0*/  LDL.LU R25, [R1+0x1b80] ;  /* 0x001b800001197983 */ /* 0x000ee80000300800 */
        /* <DEDUP_REMOVED lines=43> */
[----:B------:R3:W-:Y:S01]  /*2e190*/  STL.64 [R1+0x3428], R8 ;  /* 0x0034280801007387 */ /* 0x0007e20000100a00 */
[C---:B--2---:R-:W-:Y:S08]  /*2e1a0*/  HMMA.16816.F32 R16, R12.reuse, R6, R16 ;  /* 0x000000060c10723c */ /* 0x044ff00000001810 */
[----:B---3--:R-:W-:Y:S01]  /*2e1b0*/  HMMA.16816.F32 R8, R12, R4, R20 ;  /* 0x000000040c08723c */ /* 0x008fe20000001814 */
[----:B------:R-:W-:Y:S10]  /*2e1c0*/  STL.64 [R1+0x33f0], R6 ;  /* 0x0033f00601007387 */ /* 0x000ff40000100a00 */
[----:B------:R-:W-:Y:S04]  /*2e1d0*/  STL.64 [R1+0x480], R16 ;  /* 0x0004801001007387 */ /* 0x000fe80000100a00 */
[----:B------:R0:W-:Y:S04]  /*2e1e0*/  STL.64 [R1+0x488], R18 ;  /* 0x0004881201007387 */ /* 0x0001e80000100a00 */
[----:B------:R-:W-:Y:S04]  /*2e1f0*/  STL.64 [R1+0x33e8], R4 ;  /* 0x0033e80401007387 */ /* 0x000fe80000100a00 */
[----:B------:R-:W-:Y:S04]  /*2e200*/  STL.64 [R1+0x470], R8 ;  /* 0x0004700801007387 */ /* 0x000fe80000100a00 */
[----:B------:R-:W-:Y:S04]  /*2e210*/  STL.64 [R1+0x478], R10 ;  /* 0x0004780a01007387 */ /* 0x000fe80000100a00 */
[----:B0-----:R-:W2:Y:S04]  /*2e220*/  LDL R18, [R1+0x10] ;  /* 0x0000100001127983 */ /* 0x001ea80000100800 */
[----:B------:R-:W2:Y:S04]  /*2e230*/  LDL R19, [R1+0x14] ;  /* 0x0000140001137983 */ /* 0x000ea80000100800 */
[----:B--2---:R0:W-:Y:S04]  /*2e240*/  STL.64 [R1+0x3480], R18 ;  /* 0x0034801201007387 */ /* 0x0041e80000100a00 */
[----:B------:R-:W2:Y:S04]  /*2e250*/  LDL R16, [R1+0x18] ;  /* 0x0000180001107983 */ /* 0x000ea80000100800 */
[----:B------:R-:W2:Y:S01]  /*2e260*/  LDL R17, [R1+0x1c] ;  /* 0x00001c0001117983 */ /* 0x000ea20000100800 */
[----:B------:R-:W-:-:S02]  /*2e270*/  IMAD R29, R29, 0x100, R24 ;  /* 0x000001001d1d7824 */ /* 0x000fc400078e0218 */
[----:B0-----:R-:W-:Y:S02]  /*2e280*/  IMAD R19, R26, 0x100, R25 ;  /* 0x000001001a137824 */ /* 0x001fe400078e0219 */
[----:B----4-:R-:W-:Y:S02]  /*2e290*/  IMAD R18, R0, 0x100, R27 ;  /* 0x0000010000127824 */ /* 0x010fe400078e021b */
[----:B------:R-:W3:Y:S04]  /*2e2a0*/  LDL.LU R0, [R1+0x1b8c] ;  /* 0x001b8c0001007983 */ /* 0x000ee80000300800 */
[----:B------:R-:W-:Y:S04]  /*2e2b0*/  STL.64 [R1+0x34a8], R18 ;  /* 0x0034a81201007387 */ /* 0x000fe80000100a00 */
[----:B--2---:R0:W-:Y:S04]  /*2e2c0*/  STL.64 [R1+0x34a0], R16 ;  /* 0x0034a01001007387 */ /* 0x0041e80000100a00 */
[----:B0-----:R-:W2:Y:S04]  /*2e2d0*/  LDL.LU.64 R16, [R1+0x290] ;  /* 0x0002900001107983 */ /* 0x001ea80000300a00 */
[----:B------:R-:W2:Y:S04]  /*2e2e0*/  LDL.LU.64 R18, [R1+0x298] ;  /* 0x0002980001127983 */ /* 0x000ea80000300a00 */
[----:B------:R-:W4:Y:S04]  /*2e2f0*/  LDL.LU.64 R24, [R1+0x420] ;  /* 0x0004200001187983 */ /* 0x000f280000300a00 */
[----:B------:R-:W2:Y:S04]  /*2e300*/  LDL.LU.64 R26, [R1+0x428] ;  /* 0x00042800011a7983 */ /* 0x000ea80000300a00 */
[----:B--2---:R0:W-:Y:S04]  /*2e310*/  STL.64 [R1+0x3450], R26 ;  /* 0x0034501a01007387 */ /* 0x0041e80000100a00 */
[----:B0-----:R-:W2:Y:S04]  /*2e320*/  LDL R26, [R1] ;  /* 0x00000000011a7983 */ /* 0x001ea80000100800 */
[----:B------:R-:W2:Y:S04]  /*2e330*/  LDL R27, [R1+0x4] ;  /* 0x00000400011b7983 */ /* 0x000ea80000100800 */
[----:B----4-:R0:W-:Y:S02]  /*2e340*/  STL.64 [R1+0x3448], R24 ;  /* 0x0034481801007387 */ /* 0x0101e40000100a00 */
[----:B0-----:R-:W-:-:S02]  /*2e350*/  IMAD.MOV.U32 R24, RZ, RZ, R2 ;  /* 0x000000ffff187224 */ /* 0x001fc400078e0002 */
[----:B------:R-:W-:Y:S01]  /*2e360*/  IMAD.MOV.U32 R25, RZ, RZ, R3 ;  /* 0x000000ffff197224 */ /* 0x000fe200078e0003 */
[----:B------:R-:W4:Y:S04]  /*2e370*/  LDL.LU R2, [R1+0x34b4] ;  /* 0x0034b40001027983 */ /* 0x000f280000300800 */
[----:B------:R-:W4:Y:S04]  /*2e380*/  LDL.LU R3, [R1+0x34b0] ;  /* 0x0034b00001037983 */ /* 0x000f280000300800 */
[----:B------:R-:W2:Y:S04]  /*2e390*/  LDL.LU.64 R4, [R1+0x450] ;  /* 0x0004500001047983 */ /* 0x000ea80000300a00 */
[----:B------:R-:W2:Y:S04]  /*2e3a0*/  LDL.LU.64 R6, [R1+0x458] ;  /* 0x0004580001067983 */ /* 0x000ea80000300a00 */
[----:B--2---:R-:W-:Y:S04]  /*2e3b0*/  STL.64 [R1+0x3490], R6 ;  /* 0x0034900601007387 */ /* 0x004fe80000100a00 */
[----:B------:R0:W-:Y:S04]  /*2e3c0*/  STL.64 [R1+0x3488], R4 ;  /* 0x0034880401007387 */ /* 0x0001e80000100a00 */
[----:B0-----:R-:W2:Y:S04]  /*2e3d0*/  LDL.LU.64 R4, [R1+0x460] ;  /* 0x0004600001047983 */ /* 0x001ea80000300a00 */
[----:B------:R-:W2:Y:S04]  /*2e3e0*/  LDL.LU.64 R6, [R1+0x468] ;  /* 0x0004680001067983 */ /* 0x000ea80000300a00 */
[----:B------:R0:W-:Y:S04]  /*2e3f0*/  STL.64 [R1+0x3468], R26 ;  /* 0x0034681a01007387 */ /* 0x0001e80000100a00 */
[----:B0-----:R-:W3:Y:S04]  /*2e400*/  LDL.LU R27, [R1+0x1b90] ;  /* 0x001b9000011b7983 */ /* 0x001ee80000300800 */
[----:B------:R-:W2:Y:S04]  /*2e410*/  LDL.LU.64 R8, [R1+0x410] ;  /* 0x0004100001087983 */ /* 0x000ea80000300a00 */
[----:B------:R-:W2:Y:S04]  /*2e420*/  LDL.LU.64 R10, [R1+0x418] ;  /* 0x00041800010a7983 */ /* 0x000ea80000300a00 */
[----:B--2---:R-:W-:Y:S04]  /*2e430*/  STL.64 [R1+0x3460], R10 ;  /* 0x0034600a01007387 */ /* 0x004fe80000100a00 */
[----:B------:R0:W-:Y:S04]  /*2e440*/  STL.64 [R1+0x3458], R8 ;  /* 0x0034580801007387 */ /* 0x0001e80000100a00 */
[----:B0-----:R-:W2:Y:S04]  /*2e450*/  LDL.LU.64 R8, [R1+0x430] ;  /* 0x0004300001087983 */ /* 0x001ea80000300a00 */
[----:B------:R-:W2:Y:S01]  /*2e460*/  LDL.LU.64 R10, [R1+0x438] ;  /* 0x00043800010a7983 */ /* 0x000ea20000300a00 */
[----:B----4-:R-:W-:Y:S03]  /*2e470*/  HMMA.16816.F32 R12, R12, R2, R16 ;  /* 0x000000020c0c723c */ /* 0x010fe60000001810 */
[----:B--2---:R-:W-:Y:S04]  /*2e480*/  STL.64 [R1+0x3478], R10 ;  /* 0x0034780a01007387 */ /* 0x004fe80000100a00 */
[----:B------:R0:W-:Y:S04]  /*2e490*/  STL.64 [R1+0x3470], R8 ;  /* 0x0034700801007387 */ /* 0x0001e80000100a00 */
[----:B0-----:R-:W2:Y:S04]  /*2e4a0*/  LDL.LU.64 R8, [R1+0x440] ;  /* 0x0004400001087983 */ /* 0x001ea80000300a00 */
[----:B------:R-:W2:Y:S04]  /*2e4b0*/  LDL.LU.64 R10, [R1+0x448] ;  /* 0x00044800010a7983 */ /* 0x000ea80000300a00 */
[----:B------:R-:W4:Y:S04]  /*2e4c0*/  LDL.LU.64 R20, [R1+0x400] ;  /* 0x0004000001147983 */ /* 0x000f280000300a00 */
[----:B------:R-:W4:Y:S04]  /*2e4d0*/  LDL.LU.64 R22, [R1+0x408] ;  /* 0x0004080001167983 */ /* 0x000f280000300a00 */
[----:B------:R-:W2:Y:S04]  /*2e4e0*/  LDL.LU.64 R18, [R1+0x34a8] ;  /* 0x0034a80001127983 */ /* 0x000ea80000300a00 */
[----:B------:R-:W4:Y:S01]  /*2e4f0*/  LDL.LU.64 R16, [R1+0x34a0] ;  /* 0x0034a00001107983 */ /* 0x000f220000300a00 */
[----:B---3--:R-:W-:-:S03]  /*2e500*/  IMAD R0, R0, 0x100, R27 ;  /* 0x0000010000007824 */ /* 0x008fc600078e021b */
[----:B------:R0:W-:Y:S04]  /*2e510*/  STL.64 [R1+0x290], R12 ;  /* 0x0002900c01007387 */ /* 0x0001e80000100a00 */
[----:B------:R1:W-:Y:S01]  /*2e520*/  STL.64 [R1+0x298], R14 ;  /* 0x0002980e01007387 */ /* 0x0003e20000100a00 */
[----:B0-----:R-:W-:Y:S02]  /*2e530*/  F2FP.F16.E5M2.UNPACK_B R12, R29 ;  /* 0x0000001dff0c723e */ /* 0x001fe400020004ff */
[----:B-1----:R-:W-:Y:S01]  /*2e540*/  F2FP.F16.E5M2.UNPACK_B R15, R0 ;  /* 0x00000000ff0f723e */ /* 0x002fe200020004ff */
[----:B------:R-:W3:Y:S01]  /*2e550*/  LDL.LU R29, [R1+0x3498] ;  /* 0x00349800011d7983 */ /* 0x000ee20000300800 */
[----:B--2---:R-:W-:Y:S02]  /*2e560*/  F2FP.F16.E5M2.UNPACK_B R13, R19 ;  /* 0x00000013ff0d723e */ /* 0x004fe400020004ff */
[----:B------:R-:W-:-:S07]  /*2e570*/  F2FP.F16.E5M2.UNPACK_B R14, R18 ;  /* 0x00000012ff0e723e */ /* 0x000fce00020004ff */
[----:B----4-:R-:W-:Y:S01]  /*2e580*/  HMMA.16816.F32 R16, R12, R16, R4 ;  /* 0x000000100c10723c */ /* 0x010fe20000001804 */
[----:B------:R-:W2:Y:S04]  /*2e590*/  LDL.LU.64 R6, [R1+0x3490] ;  /* 0x0034900001067983 */ /* 0x000ea80000300a00 */
[----:B------:R-:W2:-:S14]  /*2e5a0*/  LDL.LU.64 R4, [R1+0x3488] ;  /* 0x0034880001047983 */ /* 0x000e9c0000300a00 */
[----:B------:R-:W-:Y:S04]  /*2e5b0*/  STL.64 [R1+0x460], R16 ;  /* 0x0004601001007387 */ /* 0x000fe80000100a00 */
[----:B------:R0:W-:Y:S04]  /*2e5c0*/  STL.64 [R1+0x468], R18 ;  /* 0x0004681201007387 */ /* 0x0001e80000100a00 */
[----:B0-----:R-:W2:Y:S01]  /*2e5d0*/  LDL.LU.64 R18, [R1+0x3480] ;  /* 0x0034800001127983 */ /* 0x001ea20000300a00 */
[C---:B------:R-:W-:Y:S03]  /*2e5e0*/  HMMA.16816.F32 R24, R12.reuse, R24, R8 ;  /* 0x000000180c18723c */ /* 0x040fe60000001808 */
[----:B------:R-:W4:Y:S05]  /*2e5f0*/  LDL.LU.64 R16, [R1+0x3f0] ;  /* 0x0003f00001107983 */ /* 0x000f2a0000300a00 */
[----:B--2---:R-:W-:Y:S01]  /*2e600*/  HMMA.16816.F32 R4, R12, R18, R4 ;  /* 0x000000120c04723c */ /* 0x004fe20000001804 */
[----:B------:R-:W4:-:S15]  /*2e610*/  LDL.LU.64 R18, [R1+0x3f8] ;  /* 0x0003f80001127983 */ /* 0x000f1e0000300a00 */
[----:B------:R-:W-:-:S03]  /*2e620*/  NOP ;  /* 0x0000000000007918 */ /* 0x000fc60000000000 */
[----:B------:R0:W-:Y:S04]  /*2e630*/  STL.64 [R1+0x450], R4 ;  /* 0x0004500401007387 */ /* 0x0001e80000100a00 */
[----:B------:R1:W-:Y:S04]  /*2e640*/  STL.64 [R1+0x458], R6 ;  /* 0x0004580601007387 */ /* 0x0003e80000100a00 */
[----:B0-----:R-:W2:Y:S04]  /*2e650*/  LDL.LU.64 R4, [R1+0x3e0] ;  /* 0x0003e00001047983 */ /* 0x001ea80000300a00 */
[----:B-1----:R-:W2:Y:S04]  /*2e660*/  LDL.LU.64 R6, [R1+0x3e8] ;  /* 0x0003e80001067983 */ /* 0x002ea80000300a00 */
        /* <DEDUP_REMOVED lines=17> */
[----:B------:R-:W3:Y:S01]  /*2e780*/  LDL.LU.64 R24, [R1+0x3438] ;  /* 0x0034380001187983 */ /* 0x000ee20000300a00 */
        /* <DEDUP_REMOVED lines=14> */
[----:B0-----:R-:W3:Y:S04]  /*2e870*/  LDL.LU R24, [R1+0x1ba8] ;  /* 0x001ba80001187983 */ /* 0x001ee80000300800 */
[----:B------:R-:W3:Y:S01]  /*2e880*/  LDL.LU R25, [R1+0x1ba4] ;  /* 0x001ba40001197983 */ /* 0x000ee20000300800 */
        /* <DEDUP_REMOVED lines=8> */
[----:B0-----:R-:W3:Y:S04]  /*2e910*/  LDL.LU.64 R18, [R1+0x3410] ;  /* 0x0034100001127983 */ /* 0x001ee80000300a00 */
[----:B------:R-:W2:Y:S04]  /*2e920*/  LDL.LU.64 R16, [R1+0x3408] ;  /* 0x0034080001107983 */ /* 0x000ea80000300a00 */
[----:B------:R0:W-:Y:S04]  /*2e930*/  STL.64 [R1+0x3e0], R4 ;  /* 0x0003e00401007387 */ /* 0x0001e80000100a00 */
[----:B------:R1:W-:Y:S04]  /*2e940*/  STL.64 [R1+0x3e8], R6 ;  /* 0x0003e80601007387 */ /* 0x0003e80000100a00 */
[----:B0-----:R-:W4:Y:S04]  /*2e950*/  LDL.LU.64 R4, [R1+0x3a0] ;  /* 0x0003a00001047983 */ /* 0x001f280000300a00 */
[----:B-1----:R-:W2:Y:S04]  /*2e960*/  LDL.LU.64 R6, [R1+0x3a8] ;  /* 0x0003a80001067983 */ /* 0x002ea80000300a00 */
[----:B--2---:R-:W-:Y:S04]  /*2e970*/  STL.64 [R1+0x3400], R6 ;  /* 0x0034000601007387 */ /* 0x004fe80000100a00 */
[----:B----4-:R0:W-:Y:S04]  /*2e980*/  STL.64 [R1+0x33f8], R4 ;  /* 0x0033f80401007387 */ /* 0x0101e80000100a00 */
[----:B0-----:R-:W2:Y:S04]  /*2e990*/  LDL.LU.64 R4, [R1+0x3b0] ;  /* 0x0003b00001047983 */ /* 0x001ea80000300a00 */
[----:B------:R-:W2:Y:S04]  /*2e9a0*/  LDL.LU.64 R6, [R1+0x3b8] ;  /* 0x0003b80001067983 */ /* 0x000ea80000300a00 */
[----:B------:R-:W-:Y:S04]  /*2e9b0*/  STL.64 [R1+0x3350], R22 ;  /* 0x0033501601007387 */ /* 0x000fe80000100a00 */
[----:B------:R0:W-:Y:S04]  /*2e9c0*/  STL.64 [R1+0x3348], R20 ;  /* 0x0033481401007387 */ /* 0x0001e80000100a00 */
[----:B0-----:R-:W3:Y:S04]  /*2e9d0*/  LDL.LU.64 R20, [R1+0x3d0] ;  /* 0x0003d00001147983 */ /* 0x001ee80000300a00 */
[----:B------:R-:W3:Y:S02]  /*2e9e0*/  LDL.LU.64 R22, [R1+0x3d8] ;  /* 0x0003d80001167983 */ /* 0x000ee40000300a00 */
[C---:B---3--:R-:W-:Y:S08]  /*2e9f0*/  HMMA.16816.F32 R20, R12.reuse, R18, R20 ;  /* 0x000000120c14723c */ /* 0x048ff00000001814 */
[C---:B--2---:R-:W-:Y:S11]  /*2ea00*/  HMMA.16816.F32 R4, R12.reuse, R10, R4 ;  /* 0x0000000a0c04723c */ /* 0x044ff60000001804 */
[----:B------:R-:W-:Y:S04]  /*2ea10*/  STL.64 [R1+0x3d0], R20 ;  /* 0x0003d01401007387 */ /* 0x000fe80000100a00 */
[----:B------:R0:W-:Y:S02]  /*2ea20*/  STL.64 [R1+0x3d8], R22 ;  /* 0x0003d81601007387 */ /* 0x0001e40000100a00 */
[----:B0-----:R-:W-:Y:S02]  /*2ea30*/  HMMA.16816.F32 R20, R12, R16, R24 ;  /* 0x000000100c14723c */ /* 0x001fe40000001818 */
[----:B------:R-:W2:Y:S04]  /*2ea40*/  LDL.LU.64 R24, [R1+0x390] ;  /* 0x0003900001187983 */ /* 0x000ea80000300a00 */
[----:B------:R-:W2:Y:S01]  /*2ea50*/  LDL.LU.64 R26, [R1+0x398] ;  /* 0x00039800011a7983 */ /* 0x000ea20000300a00 */
[----:B------:R-:W-:-:S12]  /*2ea60*/  IMAD.MOV.U32 R0, RZ, RZ, R7 ;  /* 0x000000ffff007224 */ /* 0x000fd800078e0007 */
        /* <DEDUP_REMOVED lines=11> */
[----:B------:R0:W-:Y:S04]  /*2eb20*/  STL [R1+0x3b8], R6 ;  /* 0x0003b80601007387 */ /* 0x0001e80000100800 */
[----:B0-----:R-:W2:Y:S04]  /*2eb30*/  LDL.LU.64 R6, [R1+0x3400] ;  /* 0x0034000001067983 */ /* 0x001ea80000300a00 */
[----:B------:R-:W2:Y:S04]  /*2eb40*/  LDL.LU.64 R4, [R1+0x33f8] ;  /* 0x0033f80001047983 */ /* 0x000ea80000300a00 */
[----:B------:R-:W-:Y:S01]  /*2eb50*/  STL [R1+0x2580], R0 ;  /* 0x0025800001007387 */ /* 0x000fe20000100800 */
        /* <DEDUP_REMOVED lines=15> */
[----:B------:R-:W4:Y:S01]  /*2ec50*/  LDL.LU.64 R24, [R1+0x33d8] ;  /* 0x0033d80001187983 */ /* 0x000f220000300a00 */
[C---:B---3--:R-:W-:Y:S08]  /*2ec60*/  HMMA.16816.F32 R8, R12.reuse, R4, R8 ;  /* 0x000000040c08723c */ /* 0x048ff00000001808 */
[----:B------:R-:W-:Y:S01]  /*2ec70*/  HMMA.16816.F32 R12, R12, R2, R20 ;  /* 0x000000020c0c723c */ /* 0x000fe20000001814 */
[----:B------:R-:W-:Y:S04]  /*2ec80*/  STL.64 [R1+0x3320], R6 ;  /* 0x0033200601007387 */ /* 0x000fe80000100a00 */
[----:B------:R-:W-:Y:S06]  /*2ec90*/  STL.64 [R1+0x3318], R4 ;  /* 0x0033180401007387 */ /* 0x000fec0000100a00 */
[----:B------:R-:W-:Y:S04]  /*2eca0*/  STL.64 [R1+0x380], R8 ;  /* 0x0003800801007387 */ /* 0x000fe80000100a00 */
[----:B------:R-:W-:Y:S04]  /*2ecb0*/  STL.64 [R1+0x388], R10 ;  /* 0x0003880a01007387 */ /* 0x000fe80000100a00 */
[----:B------:R0:W-:Y:S04]  /*2ecc0*/  STL [R1+0x32dc], R2 ;  /* 0x0032dc0201007387 */ /* 0x0001e80000100800 */
[----:B------:R1:W-:Y:S04]  /*2ecd0*/  STL [R1+0x32d8], R3 ;  /* 0x0032d80301007387 */ /* 0x0003e80000100800 */
[----:B------:R-:W-:Y:S04]  /*2ece0*/  STL.64 [R1+0x280], R12 ;  /* 0x0002800c01007387 */ /* 0x000fe80000100a00 */
[----:B------:R-:W-:Y:S04]  /*2ecf0*/  STL.64 [R1+0x288], R14 ;  /* 0x0002880e01007387 */ /* 0x000fe80000100a00 */
[----:B0-----:R-:W3:Y:S04]  /*2ed00*/  LDL.LU R2, [R1] ;  /* 0x0000000001027983 */ /* 0x001ee80000300800 */
[----:B-1----:R-:W3:Y:S01]  /*2ed10*/  LDL.LU R3, [R1+0x4] ;  /* 0x0000040001037983 */ /* 0x002ee20000300800 */
[----:B--2---:R-:W-:-:S02]  /*2ed20*/  IMAD R0, R27, 0x100, R26 ;  /* 0x000001001b007824 */ /* 0x004fc400078e021a */
[----:B----4-:R-:W-:Y:S02]  /*2ed30*/  IMAD R4, R25, 0x100, R24 ;  /* 0x0000010019047824 */ /* 0x010fe400078e0218 */
[----:B------:R-:W2:Y:S04]  /*2ed40*/  LDL.LU.64 R24, [R1+0x1f0] ;  /* 0x0001f00001187983 */ /* 0x000ea80000300a00 */
[----:B------:R-:W4:Y:S04]  /*2ed50*/  LDL.LU.64 R26, [R1+0x1f8] ;  /* 0x0001f800011a7983 */ /* 0x000f280000300a00 */
[----:B----4-:R-:W-:Y:S04]  /*2ed60*/  STL.64 [R1+0x3380], R26 ;  /* 0x0033801a01007387 */ /* 0x010fe80000100a00 */
[----:B--2---:R0:W-:Y:S04]  /*2ed70*/  STL.64 [R1+0x3378], R24 ;  /* 0x0033781801007387 */ /* 0x0041e80000100a00 */
[----:B0-----:R-:W2:Y:S04]  /*2ed80*/  LDL.LU.64 R24, [R1+0x210] ;  /* 0x0002100001187983 */ /* 0x001ea80000300a00 */
[----:B------:R-:W4:Y:S04]  /*2ed90*/  LDL.LU.64 R26, [R1+0x218] ;  /* 0x00021800011a7983 */ /* 0x000f280000300a00 */
[----:B----4-:R0:W-:Y:S04]  /*2eda0*/  STL.64 [R1+0x3390], R26 ;  /* 0x0033901a01007387 */ /* 0x0101e80000100a00 */
[----:B0-----:R-:W4:Y:S04]  /*2edb0*/  LDL.LU R26, [R1+0x8] ;  /* 0x00000800011a7983 */ /* 0x001f280000300800 */
[----:B------:R-:W4:Y:S04]  /*2edc0*/  LDL.LU R27, [R1+0xc] ;  /* 0x00000c00011b7983 */ /* 0x000f280000300800 */
[----:B--2---:R0:W-:Y:S04]  /*2edd0*/  STL.64 [R1+0x3388], R24 ;  /* 0x0033881801007387 */ /* 0x0041e80000100a00 */
[----:B0-----:R-:W2:Y:S04]  /*2ede0*/  LDL.LU R24, [R1+0x10] ;  /* 0x0000100001187983 */ /* 0x001ea80000300800 */
[----:B------:R-:W2:Y:S04]  /*2edf0*/  LDL.LU R25, [R1+0x14] ;  /* 0x0000140001197983 */ /* 0x000ea80000300800 */
[----:B----4-:R0:W-:Y:S04]  /*2ee00*/  STL.64 [R1+0x33a8], R26 ;  /* 0x0033a81a01007387 */ /* 0x0101e80000100a00 */
[----:B0-----:R-:W4:Y:S04]  /*2ee10*/  LDL.LU R26, [R1+0x18] ;  /* 0x00001800011a7983 */ /* 0x001f280000300800 */
[----:B------:R-:W4:Y:S04]  /*2ee20*/  LDL.LU R27, [R1+0x1c] ;  /* 0x00001c00011b7983 */ /* 0x000f280000300800 */
[----:B--2---:R-:W-:Y:S04]  /*2ee30*/  STL.64 [R1+0x33c0], R24 ;  /* 0x0033c01801007387 */ /* 0x004fe80000100a00 */
        /* <DEDUP_REMOVED lines=17> */
[----:B------:R-:W-:Y:S01]  /*2ef50*/  F2FP.F16.E5M2.UNPACK_B R15, R0 ;  /* 0x00000000ff0f723e */ /* 0x000fe200020004ff */
[----:B--2---:R-:W-:Y:S04]  /*2ef60*/  STL.64 [R1+0x33d0], R22 ;  /* 0x0033d01601007387 */ /* 0x004fe80000100a00 */
[----:B------:R0:W-:Y:S04]  /*2ef70*/  STL.64 [R1+0x33c8], R20 ;  /* 0x0033c81401007387 */ /* 0x0001e80000100a00 */
[----:B0-----:R-:W4:Y:S04]  /*2ef80*/  LDL.LU.64 R20, [R1+0x270] ;  /* 0x0002700001147983 */ /* 0x001f280000300a00 */
[----:B------:R-:W4:Y:S04]  /*2ef90*/  LDL.LU.64 R22, [R1+0x278] ;  /* 0x0002780001167983 */ /* 0x000f280000300a00 */
[----:B------:R-:W2:Y:S04]  /*2efa0*/  LDL.LU.64 R16, [R1+0x170] ;  /* 0x0001700001107983 */ /* 0x000ea80000300a00 */
[----:B------:R-:W2:Y:S01]  /*2efb0*/  LDL.LU.64 R18, [R1+0x178] ;  /* 0x0001780001127983 */ /* 0x000ea20000300a00 */
[----:B------:R-:W-:-:S02]  /*2efc0*/  F2FP.F16.E5M2.UNPACK_B R12, R8 ;  /* 0x00000008ff0c723e */ /* 0x000fc400020004ff */
[----:B------:R-:W-:-:S07]  /*2efd0*/  F2FP.F16.E5M2.UNPACK_B R13, R5 ;  /* 0x00000005ff0d723e */ /* 0x000fce00020004ff */
[C---:B----4-:R-:W-:Y:S01]  /*2efe0*/  HMMA.16816.F32 R24, R12.reuse, R26, R20 ;  /* 0x0000001a0c18723c */ /* 0x050fe20000001814 */
[----:B--2---:R-:W-:Y:S04]  /*2eff0*/  STL.64 [R1+0x3340], R18 ;  /* 0x0033401201007387 */ /* 0x004fe80000100a00 */
[----:B------:R0:W-:Y:S04]  /*2f000*/  STL.64 [R1+0x3338], R16 ;  /* 0x0033381001007387 */ /* 0x0001e80000100a00 */
[----:B0-----:R-:W2:Y:S04]  /*2f010*/  LDL.LU.64 R16, [R1+0x190] ;  /* 0x0001900001107983 */ /* 0x001ea80000300a00 */
[----:B------:R-:W2:Y:S04]  /*2f020*/  LDL.LU.64 R18, [R1+0x198] ;  /* 0x0001980001127983 */ /* 0x000ea80000300a00 */
[----:B------:R-:W4:Y:S04]  /*2f030*/  LDL.LU.64 R4, [R1+0x150] ;  /* 0x0001500001047983 */ /* 0x000f280000300a00 */
[----:B------:R-:W4:Y:S04]  /*2f040*/  LDL.LU.64 R6, [R1+0x158] ;  /* 0x0001580001067983 */ /* 0x000f280000300a00 */
[----:B------:R-:W2:Y:S04]  /*2f050*/  LDL.LU.64 R8, [R1+0x130] ;  /* 0x0001300001087983 */ /* 0x000ea80000300a00 */
[----:B------:R-:W2:Y:S04]  /*2f060*/  LDL.LU.64 R10, [R1+0x138] ;  /* 0x00013800010a7983 */ /* 0x000ea80000300a00 */
[----:B------:R-:W2:Y:S04]  /*2f070*/  LDL.LU.64 R22, [R1+0x33d0] ;  /* 0x0033d00001167983 */ /* 0x000ea80000300a00 */
[----:B------:R-:W2:Y:S04]  /*2f080*/  LDL.LU.64 R20, [R1+0x33c8] ;  /* 0x0033c80001147983 */ /* 0x000ea80000300a00 */
[----:B------:R0:W-:Y:S04]  /*2f090*/  STL.64 [R1+0x270], R24 ;  /* 0x0002701801007387 */ /* 0x0001e80000100a00 */
[----:B------:R2:W-:Y:S04]  /*2f0a0*/  STL.64 [R1+0x278], R26 ;  /* 0x0002781a01007387 */ /* 0x0005e80000100a00 */
[----:B0-----:R-:W2:Y:S02]  /*2f0b0*/  LDL.LU.64 R24, [R1+0x33c0] ;  /* 0x0033c00001187983 */ /* 0x001ea40000300a00 */
[----:B--2---:R-:W-:Y:S02]  /*2f0c0*/  HMMA.16816.F32 R24, R12, R24, R20 ;  /* 0x000000180c18723c */ /* 0x004fe40000001814 */
[----:B------:R-:W2:Y:S04]  /*2f0d0*/  LDL.LU.64 R22, [R1+0x33b8] ;  /* 0x0033b80001167983 */ /* 0x000ea80000300a00 */
[----:B------:R-:W2:-:S13]  /*2f0e0*/  LDL.LU.64 R20, [R1+0x33b0] ;  /* 0x0033b00001147983 */ /* 0x000e9a0000300a00 */
[----:B------:R-:W-:Y:S04]  /*2f0f0*/  STL.64 [R1+0x250], R24 ;  /* 0x0002501801007387 */ /* 0x000fe80000100a00 */
[----:B------:R0:W-:Y:S01]  /*2f100*/  STL [R1+0x258], R26 ;  /* 0x0002581a01007387 */ /* 0x0001e20000100800 */
[----:B------:R-:W-:-:S03]  /*2f110*/  IMAD.MOV.U32 R0, RZ, RZ, R27 ;  /* 0x000000ffff007224 */ /* 0x000fc600078e001b */
[----:B0-----:R-:W2:Y:S04]  /*2f120*/  LDL.LU.64 R26, [R1+0x33a8] ;  /* 0x0033a800011a7983 */ /* 0x001ea80000300a00 */
[----:B------:R-:W-:Y:S01]  /*2f130*/  STL [R1+0x2588], R0 ;  /* 0x0025880001007387 */ /* 0x000fe20000100800 */
[----:B--2---:R-:W-:Y:S03]  /*2f140*/  HMMA.16816.F32 R24, R12, R26, R20 ;  /* 0x0000001a0c18723c */ /* 0x004fe60000001814 */
[----:B------:R-:W2:Y:S04]  /*2f150*/  LDL.LU.64 R22, [R1+0x33a0] ;  /* 0x0033a00001167983 */ /* 0x000ea80000300a00 */
[----:B------:R-:W2:-:S12]  /*2f160*/  LDL.LU.64 R20, [R1+0x3398] ;  /* 0x0033980001147983 */ /* 0x000e980000300a00 */
        /* <DEDUP_REMOVED lines=21> */
[----:B------:R-:W3:Y:S02]  /*2f2c0*/  LDL.LU.64 R20, [R1+0x3358] ;  /* 0x0033580001147983 */ /* 0x000ee40000300a00 */
[----:B---3--:R-:W-:Y:S02]  /*2f2d0*/  HMMA.16816.F32 R24, R12, R24, R20 ;  /* 0x000000180c18723c */ /* 0x008fe40000001814 */
[----:B------:R-:W2:Y:S04]  /*2f2e0*/  LDL.LU.64 R22, [R1+0x3350] ;  /* 0x0033500001167983 */ /* 0x000ea80000300a00 */
[----:B------:R-:W3:-:S13]  /*2f2f0*/  LDL.LU.64 R20, [R1+0x3348] ;  /* 0x0033480001147983 */ /* 0x000eda0000300a00 */
        /* <DEDUP_REMOVED lines=8> */
[----:B0-----:R-:W3:Y:S04]  /*2f380*/  LDL.LU.64 R18, [R1+0x3340] ;  /* 0x0033400001127983 */ /* 0x001ee80000300a00 */
[----:B------:R-:W3:Y:S02]  /*2f390*/  LDL.LU.64 R16, [R1+0x3338] ;  /* 0x0033380001107983 */ /* 0x000ee40000300a00 */
[----:B---3--:R-:W-:Y:S02]  /*2f3a0*/  HMMA.16816.F32 R20, R12, R20, R16 ;  /* 0x000000140c14723c */ /* 0x008fe40000001810 */
[----:B------:R-:W4:Y:S04]  /*2f3b0*/  LDL.LU.64 R18, [R1+0x3330] ;  /* 0x0033300001127983 */ /* 0x000f280000300a00 */
[----:B------:R-:W2:-:S13]  /*2f3c0*/  LDL.LU.64 R16, [R1+0x3328] ;  /* 0x0033280001107983 */ /* 0x000e9a0000300a00 */
[----:B------:R0:W-:Y:S04]  /*2f3d0*/  STL.64 [R1+0x170], R20 ;  /* 0x0001701401007387 */ /* 0x0001e80000100a00 */
[----:B------:R1:W-:Y:S04]  /*2f3e0*/  STL.64 [R1+0x178], R22 ;  /* 0x0001781601007387 */ /* 0x0003e80000100a00 */
[----:B0-----:R-:W3:Y:S04]  /*2f3f0*/  LDL.LU.64 R20, [R1+0x110] ;  /* 0x0001100001147983 */ /* 0x001ee80000300a00 */
[----:B-1----:R-:W3:Y:S01]  /*2f400*/  LDL.LU.64 R22, [R1+0x118] ;  /* 0x0001180001167983 */ /* 0x002ee20000300a00 */
[C---:B----4-:R-:W-:Y:S08]  /*2f410*/  HMMA.16816.F32 R4, R12.reuse, R18, R4 ;  /* 0x000000120c04723c */ /* 0x050ff00000001804 */
[C---:B--2---:R-:W-:Y:S11]  /*2f420*/  HMMA.16816.F32 R16, R12.reuse, R16, R8 ;  /* 0x000000100c10723c */ /* 0x044ff60000001808 */
[----:B------:R-:W-:Y:S04]  /*2f430*/  STL.64 [R1+0x150], R4 ;  /* 0x0001500401007387 */ /* 0x000fe80000100a00 */
[----:B------:R0:W-:Y:S04]  /*2f440*/  STL.64 [R1+0x158], R6 ;  /* 0x0001580601007387 */ /* 0x0001e80000100a00 */
[----:B0-----:R-:W2:Y:S04]  /*2f450*/  LDL.LU.64 R6, [R1+0x3320] ;  /* 0x0033200001067983 */ /* 0x001ea80000300a00 */
[----:B------:R-:W4:Y:S04]  /*2f460*/  LDL.LU.64 R4, [R1+0x3318] ;  /* 0x0033180001047983 */ /* 0x000f280000300a00 */
[----:B------:R-:W3:Y:S04]  /*2f470*/  LDL.LU.64 R10, [R1+0x3310] ;  /* 0x00331000010a7983 */ /* 0x000ee80000300a00 */
[----:B------:R-:W2:Y:S04]  /*2f480*/  LDL.LU.64 R8, [R1+0x3308] ;  /* 0x0033080001087983 */ /* 0x000ea80000300a00 */
[----:B------:R-:W-:Y:S04]  /*2f490*/  STL.64 [R1+0x130], R16 ;  /* 0x0001301001007387 */ /* 0x000fe80000100a00 */
[----:B------:R3:W-:Y:S04]  /*2f4a0*/  STL.64 [R1+0x138], R18 ;  /* 0x0001381201007387 */ /* 0x0007e80000100a00 */
[----:B------:R-:W4:Y:S01]  /*2f4b0*/  LDL.LU R2, [R1+0x1bc8] ;  /* 0x001bc80001027983 */ /* 0x000f220000300800 */
[C---:B---3--:R-:W-:Y:S08]  /*2f4c0*/  HMMA.16816.F32 R16, R12.reuse, R10, R20 ;  /* 0x0000000a0c10723c */ /* 0x048ff00000001814 */
[C---:B--2---:R-:W-:Y:S11]  /*2f4d0*/  HMMA.16816.F32 R8, R12.reuse, R8, R24 ;  /* 0x000000080c08723c */ /* 0x044ff60000001818 */
[----:B------:R-:W-:Y:S04]  /*2f4e0*/  STL.64 [R1+0x110], R16 ;  /* 0x0001101001007387 */ /* 0x000fe80000100a00 */
[----:B------:R-:W-:Y:S04]  /*2f4f0*/  STL.64 [R1+0x118], R18 ;  /* 0x0001181201007387 */ /* 0x000fe80000100a00 */
[----:B----4-:R0:W-:Y:S04]  /*2f500*/  STL [R1+0x32e0], R2 ;  /* 0x0032e00201007387 */ /* 0x0101e80000100800 */
[----:B------:R-:W-:Y:S04]  /*2f510*/  STL.64 [R1+0xe0], R8 ;  /* 0x0000e00801007387 */ /* 0x000fe80000100a00 */
[----:B------:R-:W-:Y:S04]  /*2f520*/  STL.64 [R1+0xe8], R10 ;  /* 0x0000e80a01007387 */ /* 0x000fe80000100a00 */
[----:B0-----:R-:W2:Y:S04]  /*2f530*/  LDL.LU R2, [R1+0x1bc0] ;  /* 0x001bc00001027983 */ /* 0x001ea80000300800 */
[----:B--2---:R0:W-:Y:S04]  /*2f540*/  STL [R1+0x32e4], R2 ;  /* 0x0032e40201007387 */ /* 0x0041e80000100800 */
[----:B0-----:R-:W2:Y:S04]  /*2f550*/  LDL.LU R2, [R1+0x1bb8] ;  /* 0x001bb80001027983 */ /* 0x001ea80000300800 */
[----:B------:R-:W3:Y:S04]  /*2f560*/  LDL.LU R3, [R1+0x1bd0] ;  /* 0x001bd00001037983 */ /* 0x000ee80000300800 */
        /* <DEDUP_REMOVED lines=8> */
[----:B--2---:R0:W-:Y:S04]  /*2f5f0*/  STL.64 [R1+0x32d0], R18 ;  /* 0x0032d01201007387 */ /* 0x0041e80000100a00 */
[----:B------:R-:W2:Y:S04]  /*2f600*/  LDL.LU.64 R16, [R1+0x90] ;  /* 0x0000900001107983 */ /* 0x000ea80000300a00 */
[----:B0-----:R-:W2:Y:S04]  /*2f610*/  LDL.LU.64 R18, [R1+0x98] ;  /* 0x0000980001127983 */ /* 0x001ea80000300a00 */
        /* <DEDUP_REMOVED lines=8> */
[----:B------:R-:W3:Y:S04]  /*2f6a0*/  LDL.LU R24, [R1+0x28] ;  /* 0x0000280001187983 */ /* 0x000ee80000300800 */
[----:B------:R-:W-:Y:S04]  /*2f6b0*/  STL.64 [R1+0x32c8], R10 ;  /* 0x0032c80a01007387 */ /* 0x000fe80000100a00 */
[----:B------:R0:W-:Y:S04]  /*2f6c0*/  STL.64 [R1+0x32c0], R8 ;  /* 0x0032c00801007387 */ /* 0x0001e80000100a00 */
[----:B0-----:R-:W3:Y:S04]  /*2f6d0*/  LDL.LU R8, [R1+0xd0] ;  /* 0x0000d00001087983 */ /* 0x001ee80000300800 */
        /* <DEDUP_REMOVED lines=11> */
[----:B--2---:R-:W-:-:S15]  /*2f790*/  HMMA.16816.F32 R16, R12, R6, R16 ;  /* 0x000000060c10723c */ /* 0x004fde0000001810 */
[----:B------:R-:W-:-:S04]  /*2f7a0*/  NOP ;  /* 0x0000000000007918 */ /* 0x000fc80000000000 */
[----:B------:R-:W-:Y:S04]  /*2f7b0*/  STL.64 [R1+0xc0], R16 ;  /* 0x0000c01001007387 */ /* 0x000fe80000100a00 */
[----:B------:R0:W-:Y:S04]  /*2f7c0*/  STL.64 [R1+0xc8], R18 ;  /* 0x0000c81201007387 */ /* 0x0001e80000100a00 */
[----:B0-----:R-:W2:Y:S04]  /*2f7d0*/  LDL.LU.64 R18, [R1+0x3300] ;  /* 0x0033000001127983 */ /* 0x001ea80000300a00 */
[----:B------:R-:W2:Y:S04]  /*2f7e0*/  LDL.LU.64 R16, [R1+0x32f8] ;  /* 0x0032f80001107983 */ /* 0x000ea80000300a00 */
        /* <DEDUP_REMOVED lines=8> */
[----:B------:R-:W2:Y:S04]  /*2f870*/  LDL.LU R4, [R1+0x1bb4] ;  /* 0x001bb40001047983 */ /* 0x000ea80000300800 */
[----:B------:R-:W3:Y:S01]  /*2f880*/  LDL.LU R5, [R1+0x1bbc] ;  /* 0x001bbc0001057983 */ /* 0x000ee20000300800 */
[----:B--2---:R-:W-:-:S03]  /*2f890*/  IMAD R4, R4, 0x100, R2 ;  /* 0x0000010004047824 */ /* 0x004fc600078e0202 */
[----:B------:R-:W3:Y:S02]  /*2f8a0*/  LDL.LU R2, [R1+0x32e4] ;  /* 0x0032e40001027983 */ /* 0x000ee40000300800 */
[----:B---3--:R-:W-:Y:S02]  /*2f8b0*/  IMAD R5, R5, 0x100, R2 ;  /* 0x0000010005057824 */ /* 0x008fe400078e0202 */
[----:B------:R-:W2:Y:S01]  /*2f8c0*/  LDL.LU R2, [R1+0x32e0] ;  /* 0x0032e00001027983 */ /* 0x000ea20000300800 */
[----:B------:R-:W-:Y:S02]  /*2f8d0*/  IMAD R7, R7, 0x100, R3 ;  /* 0x0000010007077824 */ /* 0x000fe400078e0203 */
[----:B--2---:R-:W-:Y:S02]  /*2f8e0*/  IMAD R6, R6, 0x100, R2 ;  /* 0x0000010006067824 */ /* 0x004fe400078e0202 */
[----:B------:R-:W2:Y:S04]  /*2f8f0*/  LDL.LU R2, [R1+0x32dc] ;  /* 0x0032dc0001027983 */ /* 0x000ea80000300800 */
[----:B------:R-:W2:Y:S02]  /*2f900*/  LDL.LU R3, [R1+0x32d8] ;  /* 0x0032d80001037983 */ /* 0x000ea40000300800 */
[----:B--2---:R-:W-:Y:S02]  /*2f910*/  HMMA.16816.F32 R12, R12, R2, R16 ;  /* 0x000000020c0c723c */ /* 0x004fe40000001810 */
[----:B------:R-:W2:-:S15]  /*2f920*/  LDL.LU.64 R18, [R1+0x32d0] ;  /* 0x0032d00001127983 */ /* 0x000e9e0000300a00 */
[----:B------:R-:W-:Y:S02]  /*2f930*/  NOP ;  /* 0x0000000000007918 */ /* 0x000fe40000000000 */
[----:B------:R0:W-:Y:S04]  /*2f940*/  STL.64 [R1+0x90], R12 ;  /* 0x0000900c01007387 */ /* 0x0001e80000100a00 */
[----:B------:R1:W-:Y:S01]  /*2f950*/  STL.64 [R1+0x98], R14 ;  /* 0x0000980e01007387 */ /* 0x0003e20000100a00 */
[----:B0-----:R-:W-:Y:S02]  /*2f960*/  F2FP.F16.E5M2.UNPACK_B R12, R4 ;  /* 0x00000004ff0c723e */ /* 0x001fe400020004ff */
[----:B------:R-:W-:Y:S02]  /*2f970*/  F2FP.F16.E5M2.UNPACK_B R13, R5 ;  /* 0x00000005ff0d723e */ /* 0x000fe400020004ff */
[----:B-1----:R-:W-:Y:S02]  /*2f980*/  F2FP.F16.E5M2.UNPACK_B R14, R6 ;  /* 0x00000006ff0e723e */ /* 0x002fe400020004ff */
[----:B------:R-:W-:Y:S01]  /*2f990*/  F2FP.F16.E5M2.UNPACK_B R15, R7 ;  /* 0x00000007ff0f723e */ /* 0x000fe200020004ff */
[----:B------:R-:W3:Y:S04]  /*2f9a0*/  LDL.LU R4, [R1+0x100] ;  /* 0x0001000001047983 */ /* 0x000ee80000300800 */
[----:B------:R-:W3:Y:S04]  /*2f9b0*/  LDL.LU R5, [R1+0x104] ;  /* 0x0001040001057983 */ /* 0x000ee80000300800 */
[----:B------:R-:W3:Y:S04]  /*2f9c0*/  LDL.LU R6, [R1+0x108] ;  /* 0x0001080001067983 */ /* 0x000ee80000300800 */
[----:B------:R-:W3:Y:S01]  /*2f9d0*/  LDL.LU R7, [R1+0x10c] ;  /* 0x00010c0001077983 */ /* 0x000ee20000300800 */
[----:B--2---:R-:W-:-:S02]  /*2f9e0*/  F2FP.F16.E5M2.UNPACK_B R2, R18.H1 ;  /* 0x00000012ff02723e */ /* 0x004fc400030004ff */
[----:B------:R-:W-:-:S07]  /*2f9f0*/  F2FP.F16.E5M2.UNPACK_B R3, R19.H1 ;  /* 0x00000013ff03723e */ /* 0x000fce00030004ff */
[----:B------:R-:W-:Y:S01]  /*2fa00*/  HMMA.16816.F32 R8, R12, R2, R8 ;  /* 0x000000020c08723c */ /* 0x000fe20000001808 */
[----:B------:R-:W-:-:S15]  /*2fa10*/  STL.64 [R1+0x18], R2 ;  /* 0x0000180201007387 */ /* 0x000fde0000100a00 */
[----:B------:R-:W-:-:S03]  /*2fa20*/  NOP ;  /* 0x0000000000007918 */ /* 0x000fc60000000000 */
[----:B------:R-:W-:Y:S04]  /*2fa30*/  STL.64 [R1+0xd0], R8 ;  /* 0x0000d00801007387 */ /* 0x000fe80000100a00 */
[----:B------:R0:W-:Y:S04]  /*2fa40*/  STL.64 [R1+0xd8], R10 ;  /* 0x0000d80a01007387 */ /* 0x0001e80000100a00 */
[----:B0-----:R-:W2:Y:S04]  /*2fa50*/  LDL.LU.64 R10, [R1+0x32c8] ;  /* 0x0032c800010a7983 */ /* 0x001ea80000300a00 */
[----:B------:R-:W2:Y:S01]  /*2fa60*/  LDL.LU.64 R8, [R1+0x32c0] ;  /* 0x0032c00001087983 */ /* 0x000ea20000300a00 */
[----:B------:R-:W-:-:S02]  /*2fa70*/  F2FP.F16.E5M2.UNPACK_B R16, R24.H1 ;  /* 0x00000018ff10723e */ /* 0x000fc400030004ff */
[----:B----4-:R-:W-:Y:S02]  /*2fa80*/  F2FP.F16.E5M2.UNPACK_B R17, R26.H1 ;  /* 0x0000001aff11723e */ /* 0x010fe400030004ff */
[----:B------:R-:W-:Y:S02]  /*2fa90*/  F2FP.F16.E5M2.UNPACK_B R2, R29.H1 ;  /* 0x0000001dff02723e */ /* 0x000fe400030004ff */
[----:B------:R-:W-:-:S03]  /*2faa0*/  F2FP.F16.E5M2.UNPACK_B R3, R25.H1 ;  /* 0x00000019ff03723e */ /* 0x000fc600030004ff */
[----:B---3--:R-:W-:Y:S01]  /*2fab0*/  HMMA.16816.F32 R4, R12, R16, R4 ;  /* 0x000000100c04723c */ /* 0x008fe20000001804 */
[----:B------:R0:W-:Y:S04]  /*2fac0*/  STL.64 [R1+0x10], R16 ;  /* 0x0000101001007387 */ /* 0x0001e80000100a00 */
[----:B0-----:R-:W3:-:S14]  /*2fad0*/  LDL.LU R16, [R1+0x140] ;  /* 0x0001400001107983 */ /* 0x001edc0000300800 */
[----:B------:R0:W-:Y:S04]  /*2fae0*/  STL.64 [R1+0x100], R4 ;  /* 0x0001000401007387 */ /* 0x0001e80000100a00 */
[----:B------:R-:W-:Y:S04]  /*2faf0*/  STL.64 [R1+0x108], R6 ;  /* 0x0001080601007387 */ /* 0x000fe80000100a00 */
[----:B------:R-:W3:Y:S04]  /*2fb00*/  LDL.LU R17, [R1+0x144] ;  /* 0x0001440001117983 */ /* 0x000ee80000300800 */
[----:B------:R-:W-:Y:S04]  /*2fb10*/  STL [R1+0x8], R2 ;  /* 0x0000080201007387 */ /* 0x000fe80000100800 */
[----:B------:R-:W3:Y:S04]  /*2fb20*/  LDL.LU R18, [R1+0x148] ;  /* 0x0001480001127983 */ /* 0x000ee80000300800 */
[----:B------:R-:W3:Y:S04]  /*2fb30*/  LDL.LU R19, [R1+0x14c] ;  /* 0x00014c0001137983 */ /* 0x000ee80000300800 */
[----:B------:R-:W4:Y:S04]  /*2fb40*/  LDL.LU R29, [R1+0x44] ;  /* 0x00004400011d7983 */ /* 0x000f280000300800 */
[----:B------:R-:W3:Y:S04]  /*2fb50*/  LDL.LU R26, [R1+0x48] ;  /* 0x00004800011a7983 */ /* 0x000ee80000300800 */
[----:B------:R-:W-:Y:S01]  /*2fb60*/  STL [R1+0xc], R3 ;  /* 0x00000c0301007387 */ /* 0x000fe20000100800 */
[----:B0-----:R-:W-:-:S02]  /*2fb70*/  F2FP.F16.E5M2.UNPACK_B R4, R27.H1 ;  /* 0x0000001bff04723e */ /* 0x001fc400030004ff */
[----:B------:R-:W-:Y:S01]  /*2fb80*/  F2FP.F16.E5M2.UNPACK_B R5, R28.H1 ;  /* 0x0000001cff05723e */ /* 0x000fe200030004ff */
[----:B--2---:R-:W-:-:S15]  /*2fb90*/  HMMA.16816.F32 R8, R12, R2, R8 ;  /* 0x000000020c08723c */ /* 0x004fde0000001808 */
[----:B------:R-:W-:-:S04]  /*2fba0*/  NOP ;  /* 0x0000000000007918 */ /* 0x000fc80000000000 */
[----:B------:R-:W-:Y:S04]  /*2fbb0*/  STL.64 [R1+0xf0], R8 ;  /* 0x0000f00801007387 */ /* 0x000fe80000100a00 */
[----:B------:R0:W-:Y:S02]  /*2fbc0*/  STL.64 [R1+0xf8], R10 ;  /* 0x0000f80a01007387 */ /* 0x0001e40000100a00 */
[----:B0-----:R-:W-:Y:S02]  /*2fbd0*/  HMMA.16816.F32 R8, R12, R4, R20 ;  /* 0x000000040c08723c */ /* 0x001fe40000001814 */
[----:B------:R0:W-:Y:S01]  /*2fbe0*/  STL.64 [R1], R4 ;  /* 0x0000000401007387 */ /* 0x0001e20000100a00 */
[----:B------:R-:W-:Y:S02]  /*2fbf0*/  IMAD.MOV.U32 R3, RZ, RZ, R4 ;  /* 0x000000ffff037224 */ /* 0x000fe400078e0004 */
[----:B------:R-:W-:-:S14]  /*2fc00*/  IMAD.MOV.U32 R2, RZ, RZ, R5 ;  /* 0x000000ffff027224 */ /* 0x000fdc00078e0005 */
[----:B------:R-:W-:Y:S04]  /*2fc10*/  STL.64 [R1+0x120], R8 ;  /* 0x0001200801007387 */ /* 0x000fe80000100a00 */
[----:B------:R-:W-:Y:S04]  /*2fc20*/  STL.64 [R1+0x128], R10 ;  /* 0x0001280a01007387 */ /* 0x000fe80000100a00 */
[----:B------:R-:W2:Y:S04]  /*2fc30*/  LDL.LU R25, [R1+0x54] ;  /* 0x0000540001197983 */ /* 0x000ea80000300800 */
[----:B------:R-:W2:Y:S04]  /*2fc40*/  LDL.LU R22, [R1+0x58] ;  /* 0x0000580001167983 */ /* 0x000ea80000300800 */
[----:B0-----:R-:W2:Y:S04]  /*2fc50*/  LDL.LU R4, [R1+0x1a0] ;  /* 0x0001a00001047983 */ /* 0x001ea80000300800 */
[----:B------:R-:W2:Y:S04]  /*2fc60*/  LDL.LU R5, [R1+0x1a4] ;  /* 0x0001a40001057983 */ /* 0x000ea80000300800 */
[----:B------:R-:W2:Y:S04]  /*2fc70*/  LDL.LU R6, [R1+0x1a8] ;  /* 0x0001a80001067983 */ /* 0x000ea80000300800 */
[----:B------:R-:W2:Y:S04]  /*2fc80*/  LDL.LU R7, [R1+0x1ac] ;  /* 0x0001ac0001077983 */ /* 0x000ea80000300800 */
[----:B------:R-:W3:Y:S04]  /*2fc90*/  LDL.LU R27, [R1+0x4c] ;  /* 0x00004c00011b7983 */ /* 0x000ee80000300800 */
[----:B------:R-:W3:Y:S01]  /*2fca0*/  LDL.LU R24, [R1+0x50] ;  /* 0x0000500001187983 */ /* 0x000ee20000300800 */
[----:B------:R-:W-:-:S02]  /*2fcb0*/  F2FP.F16.E5M2.UNPACK_B R28, R0.H1 ;  /* 0x00000000ff1c723e */ /* 0x000fc400030004ff */
[----:B----4-:R-:W-:Y:S01]  /*2fcc0*/  F2FP.F16.E5M2.UNPACK_B R29, R29.H1 ;  /* 0x0000001dff1d723e */ /* 0x010fe200030004ff */
[----:B--2---:R-:W-:Y:S04]  /*2fcd0*/  STL.64 [R1+0x32a8], R6 ;  /* 0x0032a80601007387 */ /* 0x004fe80000100a00 */
[----:B------:R0:W-:Y:S04]  /*2fce0*/  STL.64 [R1+0x32a0], R4 ;  /* 0x0032a00401007387 */ /* 0x0001e80000100a00 */
[----:B0-----:R-:W2:Y:S04]  /*2fcf0*/  LDL.LU R4, [R1+0x180] ;  /* 0x0001800001047983 */ /* 0x001ea80000300800 */
[----:B------:R-:W2:Y:S04]  /*2fd00*/  LDL.LU R5, [R1+0x184] ;  /* 0x0001840001057983 */ /* 0x000ea80000300800 */
[----:B------:R-:W4:Y:S04]  /*2fd10*/  LDL.LU R6, [R1+0x188] ;  /* 0x0001880001067983 */ /* 0x000f280000300800 */
[----:B------:R-:W4:Y:S01]  /*2fd20*/  LDL.LU R7, [R1+0x18c] ;  /* 0x00018c0001077983 */ /* 0x000f220000300800 */
[----:B---3--:R-:W-:Y:S01]  /*2fd30*/  HMMA.16816.F32 R8, R12, R28, R16 ;  /* 0x0000001c0c08723c */ /* 0x008fe20000001810 */
[----:B------:R-:W-:-:S02]  /*2fd40*/  F2FP.F16.E5M2.UNPACK_B R26, R26.H1 ;  /* 0x0000001aff1a723e */ /* 0x000fc400030004ff */
[----:B----4-:R-:W-:Y:S04]  /*2fd50*/  STL.64 [R1+0x32b8], R6 ;  /* 0x0032b80601007387 */ /* 0x010fe80000100a00 */
[----:B--2---:R0:W-:Y:S04]  /*2fd60*/  STL.64 [R1+0x32b0], R4 ;  /* 0x0032b00401007387 */ /* 0x0041e80000100a00 */
[----:B0-----:R-:W2:Y:S04]  /*2fd70*/  LDL.LU R4, [R1+0x160] ;  /* 0x0001600001047983 */ /* 0x001ea80000300800 */
[----:B------:R-:W2:Y:S04]  /*2fd80*/  LDL.LU R5, [R1+0x164] ;  /* 0x0001640001057983 */ /* 0x000ea80000300800 */
[----:B------:R-:W2:Y:S04]  /*2fd90*/  LDL.LU R6, [R1+0x168] ;  /* 0x0001680001067983 */ /* 0x000ea80000300800 */
[----:B------:R-:W2:Y:S04]  /*2fda0*/  LDL.LU R7, [R1+0x16c] ;  /* 0x00016c0001077983 */ /* 0x000ea80000300800 */
[----:B------:R-:W3:Y:S04]  /*2fdb0*/  LDL.LU R23, [R1+0x5c] ;  /* 0x00005c0001177983 */ /* 0x000ee80000300800 */
[----:B------:R-:W4:Y:S04]  /*2fdc0*/  LDL.LU R0, [R1+0x60] ;  /* 0x0000600001007983 */ /* 0x000f280000300800 */
[----:B------:R-:W3:Y:S04]  /*2fdd0*/  LDL.LU R21, [R1+0x64] ;  /* 0x0000640001157983 */ /* 0x000ee80000300800 */
[----:B------:R-:W3:Y:S04]  /*2fde0*/  LDL.LU R18, [R1+0x68] ;  /* 0x0000680001127983 */ /* 0x000ee80000300800 */
[----:B------:R-:W-:Y:S04]  /*2fdf0*/  STL.64 [R1+0x140], R8 ;  /* 0x0001400801007387 */ /* 0x000fe80000100a00 */
[----:B------:R0:W-:Y:S04]  /*2fe00*/  STL.64 [R1+0x148], R10 ;  /* 0x0001480a01007387 */ /* 0x0001e80000100a00 */
[----:B------:R-:W3:Y:S04]  /*2fe10*/  LDL.LU R19, [R1+0x6c] ;  /* 0x00006c0001137983 */ /* 0x000ee80000300800 */
[----:B------:R-:W3:Y:S04]  /*2fe20*/  LDL.LU R16, [R1+0x70] ;  /* 0x0000700001107983 */ /* 0x000ee80000300800 */
[----:B------:R-:W3:Y:S04]  /*2fe30*/  LDL.LU R17, [R1+0x74] ;  /* 0x0000740001117983 */ /* 0x000ee80000300800 */
[----:B0-----:R-:W3:Y:S04]  /*2fe40*/  LDL.LU R10, [R1+0x78] ;  /* 0x00007800010a7983 */ /* 0x001ee80000300800 */
[----:B------:R-:W3:Y:S01]  /*2fe50*/  LDL.LU R11, [R1+0x7c] ;  /* 0x00007c00010b7983 */ /* 0x000ee20000300800 */
[----:B------:R-:W-:-:S07]  /*2fe60*/  F2FP.F16.E5M2.UNPACK_B R27, R27.H1 ;  /* 0x0000001bff1b723e */ /* 0x000fce00030004ff */
[----:B--2---:R-:W-:Y:S01]  /*2fe70*/  HMMA.16816.F32 R4, R12, R26, R4 ;  /* 0x0000001a0c04723c */ /* 0x004fe20000001804 */
[----:B---3--:R0:W-:Y:S04]  /*2fe80*/  STL.64 [R1+0x3298], R10 ;  /* 0x0032980a01007387 */ /* 0x0081e80000100a00 */
[----:B------:R-:W2:Y:S04]  /*2fe90*/  LDL.LU R8, [R1+0x1c0] ;  /* 0x0001c00001087983 */ /* 0x000ea80000300800 */
[----:B------:R-:W2:Y:S04]  /*2fea0*/  LDL.LU R9, [R1+0x1c4] ;  /* 0x0001c40001097983 */ /* 0x000ea80000300800 */
[----:B0-----:R-:W2:Y:S04]  /*2feb0*/  LDL.LU R10, [R1+0x1c8] ;  /* 0x0001c800010a7983 */ /* 0x001ea80000300800 */
[----:B------:R-:W2:Y:S04]  /*2fec0*/  LDL.LU R11, [R1+0x1cc] ;  /* 0x0001cc00010b7983 */ /* 0x000ea80000300800 */
[----:B------:R-:W-:Y:S04]  /*2fed0*/  STL [R1+0x325c], R28 ;  /* 0x00325c1c01007387 */ /* 0x000fe80000100800 */
[----:B------:R-:W-:Y:S04]  /*2fee0*/  STL [R1+0x3258], R29 ;  /* 0x0032581d01007387 */ /* 0x000fe80000100800 */
[----:B------:R-:W-:Y:S04]  /*2fef0*/  STL.64 [R1+0x160], R4 ;  /* 0x0001600401007387 */ /* 0x000fe80000100a00 */
[----:B------:R0:W-:Y:S04]  /*2ff00*/  STL.64 [R1+0x168], R6 ;  /* 0x0001680601007387 */ /* 0x0001e80000100a00 */
[----:B0-----:R-:W3:Y:S04]  /*2ff10*/  LDL.LU.64 R6, [R1+0x32b8] ;  /* 0x0032b80001067983 */ /* 0x001ee80000300a00 */
[----:B------:R-:W3:Y:S01]  /*2ff20*/  LDL.LU.64 R4, [R1+0x32b0] ;  /* 0x0032b00001047983 */ /* 0x000ee20000300a00 */
[----:B------:R-:W-:-:S02]  /*2ff30*/  F2FP.F16.E5M2.UNPACK_B R24, R24.H1 ;  /* 0x00000018ff18723e */ /* 0x000fc400030004ff */
[----:B------:R-:W-:-:S07]  /*2ff40*/  F2FP.F16.E5M2.UNPACK_B R25, R25.H1 ;  /* 0x00000019ff19723e */ /* 0x000fce00030004ff */
[----:B---3--:R-:W-:-:S15]  /*2ff50*/  HMMA.16816.F32 R4, R12, R24, R4 ;  /* 0x000000180c04723c */ /* 0x008fde0000001804 */
[----:B------:R-:W-:-:S04]  /*2ff60*/  NOP ;  /* 0x0000000000007918 */ /* 0x000fc80000000000 */
[----:B------:R-:W-:Y:S04]  /*2ff70*/  STL.64 [R1+0x180], R4 ;  /* 0x0001800401007387 */ /* 0x000fe80000100a00 */
[----:B------:R0:W-:Y:S04]  /*2ff80*/  STL.64 [R1+0x188], R6 ;  /* 0x0001880601007387 */ /* 0x0001e80000100a00 */
[----:B0-----:R-:W3:Y:S04]  /*2ff90*/  LDL.LU.64 R6, [R1+0x32a8] ;  /* 0x0032a80001067983 */ /* 0x001ee80000300a00 */
[----:B------:R-:W3:Y:S01]  /*2ffa0*/  LDL.LU.64 R4, [R1+0x32a0] ;  /* 0x0032a00001047983 */ /* 0x000ee20000300a00 */
[----:B------:R-:W-:-:S02]  /*2ffb0*/  F2FP.F16.E5M2.UNPACK_B R22, R22.H1 ;  /* 0x00000016ff16723e */ /* 0x000fc400030004ff */
[----:B------:R-:W-:Y:S02]  /*2ffc0*/  F2FP.F16.E5M2.UNPACK_B R23, R23.H1 ;  /* 0x00000017ff17723e */ /* 0x000fe400030004ff */
[----:B----4-:R-:W-:Y:S02]  /*2ffd0*/  F2FP.F16.E5M2.UNPACK_B R20, R0.H1 ;  /* 0x00000000ff14723e */ /* 0x010fe400030004ff */
[----:B------:R-:W-:Y:S01]  /*2ffe0*/  F2FP.F16.E5M2.UNPACK_B R21, R21.H1 ;  /* 0x00000015ff15723e */ /* 0x000fe200030004ff */
[----:B------:R-:W-:Y:S06]  /*2fff0*/  STL.64 [R1+0x3220], R26 ;  /* 0x0032201a01007387 */ /* 0x000fec0000100a00 */
[C---:B--2---:R-:W-:Y:S01]  /*30000*/  HMMA.16816.F32 R8, R12.reuse, R20, R8 ;  /* 0x000000140c08723c */ /* 0x044fe20000001808 */
[----:B------:R0:W-:Y:S04]  /*30010*/  STL.64 [R1+0x3218], R24 ;  /* 0x0032181801007387 */ /* 0x0001e80000100a00 */
[----:B0-----:R-:W2:Y:S04]  /*30020*/  LDL.LU R24, [R1+0x200] ;  /* 0x0002000001187983 */ /* 0x001ea80000300800 */
[----:B------:R-:W2:Y:S04]  /*30030*/  LDL.LU R25, [R1+0x204] ;  /* 0x0002040001197983 */ /* 0x000ea80000300800 */
[----:B------:R-:W2:Y:S04]  /*30040*/  LDL.LU R26, [R1+0x208] ;  /* 0x00020800011a7983 */ /* 0x000ea80000300800 */
[----:B------:R-:W2:Y:S01]  /*30050*/  LDL.LU R27, [R1+0x20c] ;  /* 0x00020c00011b7983 */ /* 0x000ea20000300800 */
[----:B---3--:R-:W-:-:S15]  /*30060*/  HMMA.16816.F32 R4, R12, R22, R4 ;  /* 0x000000160c04723c */ /* 0x008fde0000001804 */
[----:B------:R-:W-:-:S04]  /*30070*/  NOP ;  /* 0x0000000000007918 */ /* 0x000fc80000000000 */
[----:B------:R0:W-:Y:S04]  /*30080*/  STL.64 [R1+0x1a0], R4 ;  /* 0x0001a00401007387 */ /* 0x0001e80000100a00 */
[----:B------:R1:W-:Y:S04]  /*30090*/  STL.64 [R1+0x1a8], R6 ;  /* 0x0001a80601007387 */ /* 0x0003e80000100a00 */
[----:B0-----:R-:W3:Y:S04]  /*300a0*/  LDL.LU R4, [R1+0x220] ;  /* 0x0002200001047983 */ /* 0x001ee80000300800 */
[----:B------:R-:W3:Y:S04]  /*300b0*/  LDL.LU R5, [R1+0x224] ;  /* 0x0002240001057983 */ /* 0x000ee80000300800 */
[----:B-1----:R-:W3:Y:S04]  /*300c0*/  LDL.LU R6, [R1+0x228] ;  /* 0x0002280001067983 */ /* 0x002ee80000300800 */
[----:B------:R-:W3:Y:S04]  /*300d0*/  LDL.LU R7, [R1+0x22c] ;  /* 0x00022c0001077983 */ /* 0x000ee80000300800 */
[----:B------:R-:W4:Y:S04]  /*300e0*/  LDL.LU R0, [R1+0x80] ;  /* 0x0000800001007983 */ /* 0x000f280000300800 */
[----:B------:R-:W-:Y:S04]  /*300f0*/  STL.64 [R1+0x1c0], R8 ;  /* 0x0001c00801007387 */ /* 0x000fe80000100a00 */
[----:B------:R0:W-:Y:S04]  /*30100*/  STL.64 [R1+0x1c8], R10 ;  /* 0x0001c80a01007387 */ /* 0x0001e80000100a00 */
[----:B0-----:R-:W2:Y:S04]  /*30110*/  LDL.LU.64 R10, [R1+0x3298] ;  /* 0x00329800010a7983 */ /* 0x001ea80000300a00 */
[----:B------:R-:W-:Y:S04]  /*30120*/  STL.64 [R1+0x3200], R22 ;  /* 0x0032001601007387 */ /* 0x000fe80000100a00 */
[----:B------:R0:W-:Y:S04]  /*30130*/  STL.64 [R1+0x31f8], R20 ;  /* 0x0031f81401007387 */ /* 0x0001e80000100a00 */
[----:B0-----:R-:W2:Y:S04]  /*30140*/  LDL.LU R20, [R1+0x1e0] ;  /* 0x0001e00001147983 */ /* 0x001ea80000300800 */
[----:B------:R-:W2:Y:S04]  /*30150*/  LDL.LU R21, [R1+0x1e4] ;  /* 0x0001e40001157983 */ /* 0x000ea80000300800 */
[----:B------:R-:W2:Y:S04]  /*30160*/  LDL.LU R22, [R1+0x1e8] ;  /* 0x0001e80001167983 */ /* 0x000ea80000300800 */
[----:B------:R-:W2:Y:S01]  /*30170*/  LDL.LU R23, [R1+0x1ec] ;  /* 0x0001ec0001177983 */ /* 0x000ea20000300800 */
[----:B------:R-:W-:-:S02]  /*30180*/  F2FP.F16.E5M2.UNPACK_B R18, R18.H1 ;  /* 0x00000012ff12723e */ /* 0x000fc400030004ff */
[----:B------:R-:W-:Y:S02]  /*30190*/  F2FP.F16.E5M2.UNPACK_B R19, R19.H1 ;  /* 0x00000013ff13723e */ /* 0x000fe400030004ff */
[----:B------:R-:W-:Y:S02]  /*301a0*/  F2FP.F16.E5M2.UNPACK_B R16, R16.H1 ;  /* 0x00000010ff10723e */ /* 0x000fe400030004ff */
[----:B------:R-:W-:-:S03]  /*301b0*/  F2FP.F16.E5M2.UNPACK_B R17, R17.H1 ;  /* 0x00000011ff11723e */ /* 0x000fc600030004ff */
[----:B--2---:R-:W-:-:S15]  /*301c0*/  HMMA.16816.F32 R20, R12, R18, R20 ;  /* 0x000000120c14723c */ /* 0x004fde0000001814 */
[----:B------:R-:W-:-:S04]  /*301d0*/  NOP ;  /* 0x0000000000007918 */ /* 0x000fc80000000000 */
[----:B------:R-:W-:Y:S04]  /*301e0*/  STL.64 [R1+0x1e0], R20 ;  /* 0x0001e01401007387 */ /* 0x000fe80000100a00 */
[----:B------:R0:W-:Y:S02]  /*301f0*/  STL.64 [R1+0x1e8], R22 ;  /* 0x0001e81601007387 */ /* 0x0001e40000100a00 */
[----:B0-----:R-:W-:Y:S02]  /*30200*/  HMMA.16816.F32 R20, R12, R16, R24 ;  /* 0x000000100c14723c */ /* 0x001fe40000001818 */
[----:B------:R-:W-:Y:S04]  /*30210*/  STL.64 [R1+0x31e0], R18 ;  /* 0x0031e01201007387 */ /* 0x000fe80000100a00 */
[----:B------:R0:W-:-:S13]  /*30220*/  STL.64 [R1+0x31d8], R16 ;  /* 0x0031d81001007387 */ /* 0x0001da0000100a00 */
[----:B------:R-:W-:Y:S04]  /*30230*/  STL.64 [R1+0x200], R20 ;  /* 0x0002001401007387 */ /* 0x000fe80000100a00 */
[----:B------:R-:W-:Y:S04]  /*30240*/  STL.64 [R1+0x208], R22 ;  /* 0x0002081601007387 */ /* 0x000fe80000100a00 */
[----:B0-----:R-:W2:Y:S04]  /*30250*/  LDL.LU R16, [R1+0x1070] ;  /* 0x0010700001107983 */ /* 0x001ea80000300800 */
[----:B------:R-:W2:Y:S04]  /*30260*/  LDL.LU R17, [R1+0x1074] ;  /* 0x0010740001117983 */ /* 0x000ea80000300800 */
[----:B------:R-:W2:Y:S04]  /*30270*/  LDL.LU R18, [R1+0x1078] ;  /* 0x0010780001127983 */ /* 0x000ea80000300800 */
[----:B------:R-:W2:Y:S01]  /*30280*/  LDL.LU R19, [R1+0x107c] ;  /* 0x00107c0001137983 */ /* 0x000ea20000300800 */
[----:B------:R-:W-:-:S02]  /*30290*/  IMAD.MOV.U32 R26, RZ, RZ, R3 ;  /* 0x000000ffff1a7224 */ /* 0x000fc400078e0003 */
[----:B------:R-:W-:Y:S01]  /*302a0*/  IMAD.MOV.U32 R27, RZ, RZ, R2 ;  /* 0x000000ffff1b7224 */ /* 0x000fe200078e0002 */
[----:B--2---:R-:W-:Y:S04]  /*302b0*/  STL.64 [R1+0x3230], R18 ;  /* 0x0032301201007387 */ /* 0x004fe80000100a00 */
[----:B------:R3:W-:Y:S04]  /*302c0*/  STL.64 [R1+0x3228], R16 ;  /* 0x0032281001007387 */ /* 0x0007e80000100a00 */
[----:B------:R-:W2:Y:S04]  /*302d0*/  LDL.64 R24, [R1+0x8] ;  /* 0x0000080001187983 */ /* 0x000ea80000100a00 */
[----:B------:R-:W-:Y:S01]  /*302e0*/  STL.64 [R1+0x3240], R26 ;  /* 0x0032401a01007387 */ /* 0x000fe20000100a00 */
[----:B------:R-:W-:-:S02]  /*302f0*/  F2FP.F16.E5M2.UNPACK_B R10, R10.H1 ;  /* 0x0000000aff0a723e */ /* 0x000fc400030004ff */
[----:B------:R-:W-:-:S07]  /*30300*/  F2FP.F16.E5M2.UNPACK_B R11, R11.H1 ;  /* 0x0000000bff0b723e */ /* 0x000fce00030004ff */
[----:B---3--:R-:W-:Y:S01]  /*30310*/  HMMA.16816.F32 R16, R12, R10, R4 ;  /* 0x0000000a0c10723c */ /* 0x008fe20000001804 */
[----:B--2---:R-:W-:Y:S04]  /*30320*/  STL.64 [R1+0x3238], R24 ;  /* 0x0032381801007387 */ /* 0x004fe80000100a00 */
[----:B------:R-:W2:Y:S04]  /*30330*/  LDL.LU R20, [R1+0x1060] ;  /* 0x0010600001147983 */ /* 0x000ea80000300800 */
[----:B------:R-:W2:Y:S04]  /*30340*/  LDL.LU R21, [R1+0x1064] ;  /* 0x0010640001157983 */ /* 0x000ea80000300800 */
[----:B------:R-:W3:Y:S04]  /*30350*/  LDL.LU R22, [R1+0x1068] ;  /* 0x0010680001167983 */ /* 0x000ee80000300800 */
[----:B------:R-:W3:Y:S04]  /*30360*/  LDL.LU R23, [R1+0x106c] ;  /* 0x00106c0001177983 */ /* 0x000ee80000300800 */
[----:B---3--:R-:W-:Y:S04]  /*30370*/  STL.64 [R1+0x3250], R22 ;  /* 0x0032501601007387 */ /* 0x008fe80000100a00 */
[----:B--2---:R-:W-:Y:S04]  /*30380*/  STL.64 [R1+0x3248], R20 ;  /* 0x0032481401007387 */ /* 0x004fe80000100a00 */
[----:B------:R-:W2:Y:S04]  /*30390*/  LDL.LU R9, [R1+0x84] ;  /* 0x0000840001097983 */ /* 0x000ea80000300800 */
[----:B------:R-:W3:Y:S04]  /*303a0*/  LDL.LU R6, [R1+0x88] ;  /* 0x0000880001067983 */ /* 0x000ee80000300800 */
[----:B------:R0:W-:Y:S04]  /*303b0*/  STL.64 [R1+0x220], R16 ;  /* 0x0002201001007387 */ /* 0x0001e80000100a00 */
[----:B------:R-:W-:Y:S04]  /*303c0*/  STL.64 [R1+0x228], R18 ;  /* 0x0002281201007387 */ /* 0x000fe80000100a00 */
[----:B------:R-:W2:Y:S04]  /*303d0*/  LDL.LU R7, [R1+0x8c] ;  /* 0x00008c0001077983 */ /* 0x000ea80000300800 */
[----:B------:R-:W2:Y:S04]  /*303e0*/  LDL.LU R4, [R1+0xa0] ;  /* 0x0000a00001047983 */ /* 0x000ea80000300800 */
[----:B------:R-:W2:Y:S04]  /*303f0*/  LDL.LU R5, [R1+0xa4] ;  /* 0x0000a40001057983 */ /* 0x000ea80000300800 */
[----:B------:R-:W2:Y:S04]  /*30400*/  LDL.LU R2, [R1+0xa8] ;  /* 0x0000a80001027983 */ /* 0x000ea80000300800 */
[----:B------:R-:W2:Y:S04]  /*30410*/  LDL.LU R3, [R1+0xac] ;  /* 0x0000ac0001037983 */ /* 0x000ea80000300800 */
[----:B0-----:R-:W2:Y:S04]  /*30420*/  LDL.LU R16, [R1+0x1bd4] ;  /* 0x001bd40001107983 */ /* 0x001ea80000300800 */
[----:B------:R-:W2:Y:S01]  /*30430*/  LDL.LU R28, [R1+0x1be0] ;  /* 0x001be000011c7983 */ /* 0x000ea20000300800 */
[----:B----4-:R-:W-:-:S03]  /*30440*/  F2FP.F16.E5M2.UNPACK_B R8, R0.H1 ;  /* 0x00000000ff08723e */ /* 0x010fc600030004ff */
[----:B--2---:R0:W-:Y:S04]  /*30450*/  STL [R1+0x3260], R28 ;  /* 0x0032601c01007387 */ /* 0x0041e80000100800 */
[----:B0-----:R-:W2:Y:S04]  /*30460*/  LDL.LU R28, [R1+0x1bd8] ;  /* 0x001bd800011c7983 */ /* 0x001ea80000300800 */
[----:B------:R-:W4:Y:S04]  /*30470*/  LDL.LU R29, [R1+0x1be8] ;  /* 0x001be800011d7983 */ /* 0x000f280000300800 */
[----:B------:R-:W2:Y:S04]  /*30480*/  LDL.LU R17, [R1+0x1bf0] ;  /* 0x001bf00001117983 */ /* 0x000ea80000300800 */
[----:B------:R-:W2:Y:S04]  /*30490*/  LDL.LU R0, [R1+0x1bec] ;  /* 0x001bec0001007983 */ /* 0x000ea80000300800 */
[----:B------:R-:W2:Y:S04]  /*304a0*/  LDL.LU R20, [R1+0x360] ;  /* 0x0003600001147983 */ /* 0x000ea80000300800 */
[----:B------:R-:W2:Y:S04]  /*304b0*/  LDL.LU R21, [R1+0x364] ;  /* 0x0003640001157983 */ /* 0x000ea80000300800 */
[----:B------:R-:W2:Y:S04]  /*304c0*/  LDL.LU R22, [R1+0x368] ;  /* 0x0003680001167983 */ /* 0x000ea80000300800 */
[----:B------:R-:W2:Y:S04]  /*304d0*/  LDL.LU R23, [R1+0x36c] ;  /* 0x00036c0001177983 */ /* 0x000ea80000300800 */
[----:B--2---:R-:W-:Y:S04]  /*304e0*/  STL.64 [R1+0x3270], R22 ;  /* 0x0032701601007387 */ /* 0x004fe80000100a00 */
[----:B------:R0:W-:Y:S04]  /*304f0*/  STL.64 [R1+0x3268], R20 ;  /* 0x0032681401007387 */ /* 0x0001e80000100a00 */
[----:B0-----:R-:W2:Y:S04]  /*30500*/  LDL.LU R20, [R1+0x370] ;  /* 0x0003700001147983 */ /* 0x001ea80000300800 */
        /* <DEDUP_REMOVED lines=8> */
[----:B------:R-:W2:Y:S01]  /*30590*/  LDL.LU R23, [R1+0x26c] ;  /* 0x00026c0001177983 */ /* 0x000ea20000300800 */
[----:B------:R-:W-:-:S03]  /*305a0*/  F2FP.F16.E5M2.UNPACK_B R9, R9.H1 ;  /* 0x00000009ff09723e */ /* 0x000fc600030004ff */
[----:B--2---:R-:W-:Y:S04]  /*305b0*/  STL.64 [R1+0x3290], R22 ;  /* 0x0032901601007387 */ /* 0x004fe80000100a00 */
[----:B------:R0:W-:Y:S04]  /*305c0*/  STL.64 [R1+0x3288], R20 ;  /* 0x0032881401007387 */ /* 0x0001e80000100a00 */
[----:B0-----:R-:W2:Y:S04]  /*305d0*/  LDL.LU R20, [R1+0x240] ;  /* 0x0002400001147983 */ /* 0x001ea80000300800 */
[----:B------:R-:W2:Y:S04]  /*305e0*/  LDL.LU R21, [R1+0x244] ;  /* 0x0002440001157983 */ /* 0x000ea80000300800 */
[----:B------:R-:W2:Y:S04]  /*305f0*/  LDL.LU R22, [R1+0x248] ;  /* 0x0002480001167983 */ /* 0x000ea80000300800 */
[----:B------:R-:W2:Y:S04]  /*30600*/  LDL.LU R23, [R1+0x24c] ;  /* 0x00024c0001177983 */ /* 0x000ea80000300800 */
[----:B------:R-:W3:Y:S04]  /*30610*/  LDL R18, [R1+0x18] ;  /* 0x0000180001127983 */ /* 0x000ee80000100800 */
[----:B------:R-:W3:Y:S04]  /*30620*/  LDL R19, [R1+0x1c] ;  /* 0x00001c0001137983 */ /* 0x000ee80000100800 */
        /* <DEDUP_REMOVED lines=9> */
[----:B------:R-:W2:Y:S01]  /*306c0*/  LDL.LU.64 R20, [R1+0x3288] ;  /* 0x0032880001147983 */ /* 0x000ea20000300a00 */
[----:B---3--:R-:W-:-:S02]  /*306d0*/  F2FP.F16.E5M2.UNPACK_B R6, R6.H1 ;  /* 0x00000006ff06723e */ /* 0x008fc400030004ff */
[----:B------:R-:W-:Y:S01]  /*306e0*/  F2FP.F16.E5M2.UNPACK_B R7, R7.H1 ;  /* 0x00000007ff07723e */ /* 0x000fe200030004ff */
[----:B------:R0:W-:Y:S04]  /*306f0*/  STL.64 [R1+0x31c0], R10 ;  /* 0x0031c00a01007387 */ /* 0x0001e80000100a00 */
[----:B0-----:R-:W3:Y:S04]  /*30700*/  LDL R10, [R1+0x10] ;  /* 0x00001000010a7983 */ /* 0x001ee80000100800 */
[----:B------:R-:W3:Y:S04]  /*30710*/  LDL R11, [R1+0x14] ;  /* 0x00001400010b7983 */ /* 0x000ee80000100800 */
[----:B------:R0:W-:Y:S04]  /*30720*/  STL.64 [R1+0x31b8], R8 ;  /* 0x0031b80801007387 */ /* 0x0001e80000100a00 */
[----:B0-----:R-:W3:Y:S04]  /*30730*/  LDL.LU R9, [R1+0x1bdc] ;  /* 0x001bdc0001097983 */ /* 0x001ee80000300800 */
[----:B------:R-:W4:Y:S01]  /*30740*/  LDL.LU R8, [R1+0x1be4] ;  /* 0x001be40001087983 */ /* 0x000f220000300800 */
[----:B--2---:R-:W-:-:S15]  /*30750*/  HMMA.16816.F32 R20, R12, R6, R20 ;  /* 0x000000060c14723c */ /* 0x004fde0000001814 */
[----:B------:R-:W-:-:S04]  /*30760*/  NOP ;  /* 0x0000000000007918 */ /* 0x000fc80000000000 */
[----:B------:R-:W-:Y:S04]  /*30770*/  STL.64 [R1+0x260], R20 ;  /* 0x0002601401007387 */ /* 0x000fe80000100a00 */
[----:B------:R0:W-:Y:S04]  /*30780*/  STL.64 [R1+0x268], R22 ;  /* 0x0002681601007387 */ /* 0x0001e80000100a00 */
[----:B0-----:R-:W2:Y:S04]  /*30790*/  LDL.LU.64 R22, [R1+0x3280] ;  /* 0x0032800001167983 */ /* 0x001ea80000300a00 */
[----:B------:R-:W2:Y:S01]  /*307a0*/  LDL.LU.64 R20, [R1+0x3278] ;  /* 0x0032780001147983 */ /* 0x000ea20000300a00 */
[----:B------:R-:W-:-:S02]  /*307b0*/  F2FP.F16.E5M2.UNPACK_B R4, R4.H1 ;  /* 0x00000004ff04723e */ /* 0x000fc400030004ff */
[----:B------:R-:W-:Y:S01]  /*307c0*/  F2FP.F16.E5M2.UNPACK_B R5, R5.H1 ;  /* 0x00000005ff05723e */ /* 0x000fe200030004ff */
[----:B------:R-:W-:-:S06]  /*307d0*/  IMAD R16, R16, 0x100, R28 ;  /* 0x0000010010107824 */ /* 0x000fcc00078e021c */
[----:B--2---:R-:W-:-:S15]  /*307e0*/  HMMA.16816.F32 R20, R12, R4, R20 ;  /* 0x000000040c14723c */ /* 0x004fde0000001814 */
[----:B------:R-:W-:-:S04]  /*307f0*/  NOP ;  /* 0x0000000000007918 */ /* 0x000fc80000000000 */
[----:B------:R-:W-:Y:S04]  /*30800*/  STL.64 [R1+0x370], R20 ;  /* 0x0003701401007387 */ /* 0x000fe80000100a00 */
[----:B------:R0:W-:Y:S04]  /*30810*/  STL.64 [R1+0x378], R22 ;  /* 0x0003781601007387 */ /* 0x0001e80000100a00 */
[----:B0-----:R-:W2:Y:S04]  /*30820*/  LDL.LU.64 R22, [R1+0x3270] ;  /* 0x0032700001167983 */ /* 0x001ea80000300a00 */
[----:B------:R-:W2:Y:S04]  /*30830*/  LDL.LU.64 R20, [R1+0x3268] ;  /* 0x0032680001147983 */ /* 0x000ea80000300a00 */
[----:B------:R-:W-:Y:S04]  /*30840*/  STL.64 [R1+0x31a0], R6 ;  /* 0x0031a00601007387 */ /* 0x000fe80000100a00 */
[----:B------:R0:W-:Y:S04]  /*30850*/  STL.64 [R1+0x3198], R4 ;  /* 0x0031980401007387 */ /* 0x0001e80000100a00 */
[----:B0-----:R-:W3:Y:S04]  /*30860*/  LDL.LU R4, [R1+0x1080] ;  /* 0x0010800001047983 */ /* 0x001ee80000300800 */
[----:B------:R-:W3:Y:S04]  /*30870*/  LDL.LU R5, [R1+0x1084] ;  /* 0x0010840001057983 */ /* 0x000ee80000300800 */
[----:B------:R-:W3:Y:S04]  /*30880*/  LDL.LU R6, [R1+0x1088] ;  /* 0x0010880001067983 */ /* 0x000ee80000300800 */
[----:B------:R-:W3:Y:S04]  /*30890*/  LDL.LU R7, [R1+0x108c] ;  /* 0x00108c0001077983 */ /* 0x000ee80000300800 */
[----:B------:R-:W3:Y:S01]  /*308a0*/  LDL.LU R28, [R1+0x3260] ;  /* 0x00326000011c7983 */ /* 0x000ee20000300800 */
[----:B------:R-:W-:-:S02]  /*308b0*/  F2FP.F16.E5M2.UNPACK_B R2, R2.H1 ;  /* 0x00000002ff02723e */ /* 0x000fc400030004ff */
[----:B------:R-:W-:Y:S01]  /*308c0*/  F2FP.F16.E5M2.UNPACK_B R3, R3.H1 ;  /* 0x00000003ff03723e */ /* 0x000fe200030004ff */
[----:B----4-:R-:W-:Y:S02]  /*308d0*/  IMAD R8, R8, 0x100, R29 ;  /* 0x0000010008087824 */ /* 0x010fe400078e021d */
[----:B------:R-:W-:-:S04]  /*308e0*/  IMAD R0, R0, 0x100, R17 ;  /* 0x0000010000007824 */ /* 0x000fc800078e0211 */
[----:B--2---:R-:W-:Y:S01]  /*308f0*/  HMMA.16816.F32 R12, R12, R2, R20 ;  /* 0x000000020c0c723c */ /* 0x004fe20000001814 */
[----:B---3--:R-:W-:Y:S02]  /*30900*/  IMAD R9, R9, 0x100, R28 ;  /* 0x0000010009097824 */ /* 0x008fe400078e021c */
[----:B------:R-:W2:Y:S04]  /*30910*/  LDL.LU R28, [R1+0x325c] ;  /* 0x00325c00011c7983 */ /* 0x000ea80000300800 */
[----:B------:R-:W2:Y:S04]  /*30920*/  LDL.LU R29, [R1+0x3258] ;  /* 0x00325800011d7983 */ /* 0x000ea80000300800 */
[----:B------:R-:W3:Y:S04]  /*30930*/  LDL.LU.64 R22, [R1+0x3250] ;  /* 0x0032500001167983 */ /* 0x000ee80000300a00 */
[----:B------:R-:W3:Y:S04]  /*30940*/  LDL.LU.64 R20, [R1+0x3248] ;  /* 0x0032480001147983 */ /* 0x000ee80000300a00 */
[----:B------:R-:W-:Y:S04]  /*30950*/  STL [R1+0x3190], R3 ;  /* 0x0031900301007387 */ /* 0x000fe80000100800 */
[----:B------:R0:W-:Y:S04]  /*30960*/  STL.64 [R1+0x360], R12 ;  /* 0x0003600c01007387 */ /* 0x0001e80000100a00 */
[----:B------:R1:W-:Y:S01]  /*30970*/  STL.64 [R1+0x368], R14 ;  /* 0x0003680e01007387 */ /* 0x0003e20000100a00 */
[----:B0-----:R-:W-:-:S02]  /*30980*/  F2FP.F16.E5M2.UNPACK_B R12, R16 ;  /* 0x00000010ff0c723e */ /* 0x001fc400020004ff */
[----:B------:R-:W-:Y:S02]  /*30990*/  F2FP.F16.E5M2.UNPACK_B R13, R9 ;  /* 0x00000009ff0d723e */ /* 0x000fe400020004ff */
[----:B-1----:R-:W-:Y:S02]  /*309a0*/  F2FP.F16.E5M2.UNPACK_B R14, R8 ;  /* 0x00000008ff0e723e */ /* 0x002fe400020004ff */
[----:B------:R-:W-:-:S07]  /*309b0*/  F2FP.F16.E5M2.UNPACK_B R15, R0 ;  /* 0x00000000ff0f723e */ /* 0x000fce00020004ff */
[----:B------:R-:W-:Y:S01]  /*309c0*/  HMMA.16816.F32 R16, R12, R18, R24 ;  /* 0x000000120c10723c */ /* 0x000fe20000001818 */
[----:B------:R-:W3:Y:S04]  /*309d0*/  LDL.LU.64 R26, [R1+0x3240] ;  /* 0x00324000011a7983 */ /* 0x000ee80000300a00 */
[----:B------:R-:W4:-:S14]  /*309e0*/  LDL.LU.64 R24, [R1+0x3238] ;  /* 0x0032380001187983 */ /* 0x000f1c0000300a00 */
[----:B------:R-:W-:Y:S04]  /*309f0*/  STL.64 [R1+0x1090], R16 ;  /* 0x0010901001007387 */ /* 0x000fe80000100a00 */
[----:B------:R0:W-:Y:S04]  /*30a00*/  STL.64 [R1+0x1098], R18 ;  /* 0x0010981201007387 */ /* 0x0001e80000100a00 */
[----:B0-----:R-:W4:Y:S04]  /*30a10*/  LDL.LU.64 R18, [R1+0x3230] ;  /* 0x0032300001127983 */ /* 0x001f280000300a00 */
[----:B------:R-:W4:Y:S01]  /*30a20*/  LDL.LU.64 R16, [R1+0x3228] ;  /* 0x0032280001107983 */ /* 0x000f220000300a00 */
[----:B------:R-:W-:-:S15]  /*30a30*/  HMMA.16816.F32 R8, R12, R10, R4 ;  /* 0x0000000a0c08723c */ /* 0x000fde0000001804 */
[----:B------:R-:W-:-:S04]  /*30a40*/  NOP ;  /* 0x0000000000007918 */ /* 0x000fc80000000000 */
[----:B------:R0:W-:Y:S04]  /*30a50*/  STL.64 [R1+0x1080], R8 ;  /* 0x0010800801007387 */ /* 0x0001e80000100a00 */
[----:B------:R-:W-:Y:S01]  /*30a60*/  STL.64 [R1+0x1088], R10 ;  /* 0x0010880a01007387 */ /* 0x000fe20000100a00 */
[----:B----4-:R-:W-:-:S15]  /*30a70*/  HMMA.16816.F32 R4, R12, R24, R16 ;  /* 0x000000180c04723c */ /* 0x010fde0000001810 */
[----:B------:R-:W-:-:S04]  /*30a80*/  NOP ;  /* 0x0000000000007918 */ /* 0x000fc80000000000 */
[----:B------:R-:W-:Y:S04]  /*30a90*/  STL.64 [R1+0x1070], R4 ;  /* 0x0010700401007387 */ /* 0x000fe80000100a00 */
[----:B------:R3:W-:Y:S04]  /*30aa0*/  STL.64 [R1+0x1078], R6 ;  /* 0x0010780601007387 */ /* 0x0007e80000100a00 */
[----:B0-----:R-:W4:Y:S01]  /*30ab0*/  LDL.LU R8, [R1+0xff0] ;  /* 0x000ff00001087983 */ /* 0x001f220000300800 */
[----:B---3--:R-:W-:-:S15]  /*30ac0*/  HMMA.16816.F32 R4, R12, R26, R20 ;  /* 0x0000001a0c04723c */ /* 0x008fde0000001814 */
[----:B------:R-:W-:-:S04]  /*30ad0*/  NOP ;  /* 0x0000000000007918 */ /* 0x000fc80000000000 */
[----:B------:R-:W-:Y:S04]  /*30ae0*/  STL.64 [R1+0x1060], R4 ;  /* 0x0010600401007387 */ /* 0x000fe80000100a00 */
[----:B------:R-:W-:Y:S04]  /*30af0*/  STL.64 [R1+0x1068], R6 ;  /* 0x0010680601007387 */ /* 0x000fe80000100a00 */
[----:B------:R-:W4:Y:S04]  /*30b00*/  LDL.LU R9, [R1+0xff4] ;  /* 0x000ff40001097983 */ /* 0x000f280000300800 */
[----:B------:R-:W3:Y:S04]  /*30b10*/  LDL.LU R10, [R1+0xff8] ;  /* 0x000ff800010a7983 */ /* 0x000ee80000300800 */
[----:B------:R-:W3:Y:S04]  /*30b20*/  LDL.LU R11, [R1+0xffc] ;  /* 0x000ffc00010b7983 */ /* 0x000ee80000300800 */
[----:B------:R-:W2:Y:S04]  /*30b30*/  LDL.LU R20, [R1+0x1030] ;  /* 0x0010300001147983 */ /* 0x000ea80000300800 */
[----:B------:R-:W2:Y:S04]  /*30b40*/  LDL.LU R21, [R1+0x1034] ;  /* 0x0010340001157983 */ /* 0x000ea80000300800 */
[----:B------:R-:W2:Y:S04]  /*30b50*/  LDL.LU R22, [R1+0x1038] ;  /* 0x0010380001167983 */ /* 0x000ea80000300800 */
[----:B------:R-:W2:Y:S01]  /*30b60*/  LDL.LU R23, [R1+0x103c] ;  /* 0x00103c0001177983 */ /* 0x000ea20000300800 */
[----:B------:R-:W-:-:S02]  /*30b70*/  IMAD.MOV.U32 R3, RZ, RZ, R24 ;  /* 0x000000ffff037224 */ /* 0x000fc400078e0018 */
[----:B------:R-:W-:Y:S01]  /*30b80*/  IMAD.MOV.U32 R0, RZ, RZ, R25 ;  /* 0x000000ffff007224 */ /* 0x000fe200078e0019 */
[----:B------:R-:W3:Y:S04]  /*30b90*/  LDL.LU R24, [R1+0x1050] ;  /* 0x0010500001187983 */ /* 0x000ee80000300800 */
[----:B------:R-:W3:Y:S04]  /*30ba0*/  LDL.LU R25, [R1+0x1054] ;  /* 0x0010540001197983 */ /* 0x000ee80000300800 */
[----:B------:R-:W3:Y:S04]  /*30bb0*/  LDL.LU R26, [R1+0x1058] ;  /* 0x00105800011a7983 */ /* 0x000ee80000300800 */
[----:B------:R-:W3:Y:S04]  /*30bc0*/  LDL.LU R27, [R1+0x105c] ;  /* 0x00105c00011b7983 */ /* 0x000ee80000300800 */
[----:B--2---:R-:W-:Y:S04]  /*30bd0*/  STL.64 [R1+0x3210], R22 ;  /* 0x0032101601007387 */ /* 0x004fe80000100a00 */
[----:B------:R0:W-:Y:S04]  /*30be0*/  STL.64 [R1+0x3208], R20 ;  /* 0x0032081401007387 */ /* 0x0001e80000100a00 */
[----:B0-----:R-:W2:Y:S04]  /*30bf0*/  LDL.LU R20, [R1+0x1040] ;  /* 0x0010400001147983 */ /* 0x001ea80000300800 */
[----:B------:R-:W2:Y:S04]  /*30c00*/  LDL.LU R21, [R1+0x1044] ;  /* 0x0010440001157983 */ /* 0x000ea80000300800 */
        /* <DEDUP_REMOVED lines=12> */
[----:B---3--:R-:W-:Y:S04]  /*30cd0*/  STL.64 [R1+0x31d0], R10 ;  /* 0x0031d00a01007387 */ /* 0x008fe80000100a00 */
[----:B----4-:R0:W-:Y:S04]  /*30ce0*/  STL.64 [R1+0x31c8], R8 ;  /* 0x0031c80801007387 */ /* 0x0101e80000100a00 */
[----:B0-----:R-:W3:Y:S04]  /*30cf0*/  LDL.LU R8, [R1+0x1000] ;  /* 0x0010000001087983 */ /* 0x001ee80000300800 */
[----:B------:R-:W3:Y:S04]  /*30d00*/  LDL.LU R9, [R1+0x1004] ;  /* 0x0010040001097983 */ /* 0x000ee80000300800 */
[----:B------:R-:W3:Y:S04]  /*30d10*/  LDL.LU R10, [R1+0x1008] ;  /* 0x00100800010a7983 */ /* 0x000ee80000300800 */
[----:B------:R-:W3:Y:S04]  /*30d20*/  LDL.LU R11, [R1+0x100c] ;  /* 0x00100c00010b7983 */ /* 0x000ee80000300800 */
[----:B------:R-:W4:Y:S04]  /*30d30*/  LDL.LU R4, [R1+0xfd0] ;  /* 0x000fd00001047983 */ /* 0x000f280000300800 */
[----:B------:R-:W4:Y:S04]  /*30d40*/  LDL.LU R5, [R1+0xfd4] ;  /* 0x000fd40001057983 */ /* 0x000f280000300800 */
[----:B------:R-:W2:Y:S04]  /*30d50*/  LDL.LU R6, [R1+0xfd8] ;  /* 0x000fd80001067983 */ /* 0x000ea80000300800 */
[----:B------:R-:W2:Y:S01]  /*30d60*/  LDL.LU R7, [R1+0xfdc] ;  /* 0x000fdc0001077983 */ /* 0x000ea20000300800 */
[C---:B------:R-:W-:Y:S03]  /*30d70*/  HMMA.16816.F32 R24, R12.reuse, R28, R24 ;  /* 0x0000001c0c18723c */ /* 0x040fe60000001818 */
[----:B--2---:R-:W-:Y:S04]  /*30d80*/  STL.64 [R1+0x31b0], R6 ;  /* 0x0031b00601007387 */ /* 0x004fe80000100a00 */
[----:B----4-:R0:W-:Y:S04]  /*30d90*/  STL.64 [R1+0x31a8], R4 ;  /* 0x0031a80401007387 */ /* 0x0101e80000100a00 */
[----:B0-----:R-:W2:Y:S04]  /*30da0*/  LDL.LU R4, [R1+0xfe0] ;  /* 0x000fe00001047983 */ /* 0x001ea80000300800 */
[----:B------:R-:W2:Y:S04]  /*30db0*/  LDL.LU R5, [R1+0xfe4] ;  /* 0x000fe40001057983 */ /* 0x000ea80000300800 */
[----:B------:R-:W2:Y:S04]  /*30dc0*/  LDL.LU R6, [R1+0xfe8] ;  /* 0x000fe80001067983 */ /* 0x000ea80000300800 */
[----:B------:R-:W2:Y:S04]  /*30dd0*/  LDL.LU R7, [R1+0xfec] ;  /* 0x000fec0001077983 */ /* 0x000ea80000300800 */
[----:B------:R-:W-:Y:S04]  /*30de0*/  STL.64 [R1+0x1050], R24 ;  /* 0x0010501801007387 */ /* 0x000fe80000100a00 */
[----:B------:R0:W-:Y:S04]  /*30df0*/  STL.64 [R1+0x1058], R26 ;  /* 0x0010581a01007387 */ /* 0x0001e80000100a00 */
[----:B0-----:R-:W4:Y:S04]  /*30e00*/  LDL.LU.64 R26, [R1+0x3220] ;  /* 0x00322000011a7983 */ /* 0x001f280000300a00 */
[----:B------:R-:W2:Y:S04]  /*30e10*/  LDL.LU.64 R24, [R1+0x3218] ;  /* 0x0032180001187983 */ /* 0x000ea80000300a00 */
[----:B------:R0:W-:Y:S04]  /*30e20*/  STL [R1+0x317c], R28 ;  /* 0x00317c1c01007387 */ /* 0x0001e80000100800 */
[----:B0-----:R-:W2:Y:S04]  /*30e30*/  LDL.LU R28, [R1+0x1bfc] ;  /* 0x001bfc00011c7983 */ /* 0x001ea80000300800 */
[----:B------:R0:W-:Y:S04]  /*30e40*/  STL [R1+0x3178], R29 ;  /* 0x0031781d01007387 */ /* 0x0001e80000100800 */
[----:B0-----:R-:W2:Y:S01]  /*30e50*/  LDL.LU R29, [R1+0x1c04] ;  /* 0x001c0400011d7983 */ /* 0x001ea20000300800 */
        /* <DEDUP_REMOVED lines=12> */
[----:B------:R0:W-:Y:S04]  /*30f20*/  STL.64 [R1+0x3128], R26 ;  /* 0x0031281a01007387 */ /* 0x0001e80000100a00 */
[----:B0-----:R-:W3:Y:S04]  /*30f30*/  LDL.LU R26, [R1+0x1c00] ;  /* 0x001c0000011a7983 */ /* 0x001ee80000300800 */
[----:B------:R-:W3:Y:S04]  /*30f40*/  LDL.LU R27, [R1+0x1c08] ;  /* 0x001c0800011b7983 */ /* 0x000ee80000300800 */
[----:B------:R0:W-:Y:S04]  /*30f50*/  STL.64 [R1+0x3120], R24 ;  /* 0x0031201801007387 */ /* 0x0001e80000100a00 */
[----:B0-----:R-:W3:Y:S04]  /*30f60*/  LDL.LU R24, [R1+0x1bf8] ;  /* 0x001bf80001187983 */ /* 0x001ee80000300800 */
[----:B------:R-:W3:Y:S01]  /*30f70*/  LDL.LU R25, [R1+0x1bf4] ;  /* 0x001bf40001197983 */ /* 0x000ee20000300800 */
[----:B--2---:R-:W-:-:S15]  /*30f80*/  HMMA.16816.F32 R16, R12, R22, R16 ;  /* 0x000000160c10723c */ /* 0x004fde0000001810 */
[----:B------:R-:W-:-:S04]  /*30f90*/  NOP ;  /* 0x0000000000007918 */ /* 0x000fc80000000000 */
        /* <DEDUP_REMOVED lines=8> */
[----:B0-----:R-:W3:Y:S04]  /*31020*/  LDL.LU.64 R18, [R1+0x31e0] ;  /* 0x0031e00001127983 */ /* 0x001ee80000300a00 */
[----:B------:R-:W2:Y:S04]  /*31030*/  LDL.LU.64 R16, [R1+0x31d8] ;  /* 0x0031d80001107983 */ /* 0x000ea80000300a00 */
[----:B------:R-:W-:Y:S04]  /*31040*/  STL.64 [R1+0x3108], R22 ;  /* 0x0031081601007387 */ /* 0x000fe80000100a00 */
[----:B------:R0:W-:Y:S04]  /*31050*/  STL.64 [R1+0x3100], R20 ;  /* 0x0031001401007387 */ /* 0x0001e80000100a00 */
[----:B0-----:R-:W4:Y:S04]  /*31060*/  LDL.LU R20, [R1+0xfb0] ;  /* 0x000fb00001147983 */ /* 0x001f280000300800 */
[----:B------:R-:W4:Y:S04]  /*31070*/  LDL.LU R21, [R1+0xfb4] ;  /* 0x000fb40001157983 */ /* 0x000f280000300800 */
[----:B------:R-:W4:Y:S04]  /*31080*/  LDL.LU R22, [R1+0xfb8] ;  /* 0x000fb80001167983 */ /* 0x000f280000300800 */
[----:B------:R-:W4:Y:S01]  /*31090*/  LDL.LU R23, [R1+0xfbc] ;  /* 0x000fbc0001177983 */ /* 0x000f220000300800 */
        /* <DEDUP_REMOVED lines=14> */
[----:B0-----:R-:W3:Y:S04]  /*31180*/  LDL.LU R16, [R1+0xfc0] ;  /* 0x000fc00001107983 */ /* 0x001ee80000300800 */
[----:B------:R-:W3:Y:S04]  /*31190*/  LDL.LU R17, [R1+0xfc4] ;  /* 0x000fc40001117983 */ /* 0x000ee80000300800 */
[----:B------:R-:W3:Y:S04]  /*311a0*/  LDL.LU R18, [R1+0xfc8] ;  /* 0x000fc80001127983 */ /* 0x000ee80000300800 */
[----:B------:R-:W3:Y:S01]  /*311b0*/  LDL.LU R19, [R1+0xfcc] ;  /* 0x000fcc0001137983 */ /* 0x000ee20000300800 */
        /* <DEDUP_REMOVED lines=11> */
[----:B------:R-:W4:Y:S04]  /*31270*/  LDL.LU.64 R4, [R1+0x3198] ;  /* 0x0031980001047983 */ /* 0x000f280000300a00 */
[----:B------:R-:W-:Y:S04]  /*31280*/  STL [R1+0x30dc], R8 ;  /* 0x0030dc0801007387 */ /* 0x000fe80000100800 */
[----:B------:R-:W-:Y:S04]  /*31290*/  STL [R1+0x30d8], R9 ;  /* 0x0030d80901007387 */ /* 0x000fe80000100800 */
[----:B------:R4:W-:Y:S01]  /*312a0*/  STL.64 [R1+0x3130], R10 ;  /* 0x0031300a01007387 */ /* 0x0009e20000100a00 */
[----:B------:R-:W-:-:S02]  /*312b0*/  IMAD R28, R28, 0x100, R26 ;  /* 0x000001001c1c7824 */ /* 0x000fc400078e021a */
[----:B------:R-:W-:Y:S01]  /*312c0*/  IMAD R29, R29, 0x100, R27 ;  /* 0x000001001d1d7824 */ /* 0x000fe200078e021b */
[C---:B--2---:R-:W-:Y:S08]  /*312d0*/  HMMA.16816.F32 R16, R12.reuse, R6, R16 ;  /* 0x000000060c10723c */ /* 0x044ff00000001810 */
[----:B----4-:R-:W-:Y:S01]  /*312e0*/  HMMA.16816.F32 R8, R12, R4, R20 ;  /* 0x000000040c08723c */ /* 0x010fe20000001814 */
[----:B------:R-:W-:Y:S10]  /*312f0*/  STL.64 [R1+0x30c0], R6 ;  /* 0x0030c00601007387 */ /* 0x000ff40000100a00 */
[----:B------:R-:W-:Y:S04]  /*31300*/  STL.64 [R1+0xfc0], R16 ;  /* 0x000fc01001007387 */ /* 0x000fe80000100a00 */
[----:B------:R-:W-:Y:S04]  /*31310*/  STL.64 [R1+0xfc8], R18 ;  /* 0x000fc81201007387 */ /* 0x000fe80000100a00 */
[----:B------:R0:W-:Y:S04]  /*31320*/  STL.64 [R1+0x30b8], R4 ;  /* 0x0030b80401007387 */ /* 0x0001e80000100a00 */
[----:B------:R1:W-:Y:S04]  /*31330*/  STL.64 [R1+0xfb0], R8 ;  /* 0x000fb00801007387 */ /* 0x0003e80000100a00 */
[----:B------:R2:W-:Y:S01]  /*31340*/  STL.64 [R1+0xfb8], R10 ;  /* 0x000fb80a01007387 */ /* 0x0005e20000100a00 */
[----:B0-----:R-:W-:-:S05]  /*31350*/  IMAD R4, R25, 0x100, R24 ;  /* 0x0000010019047824 */ /* 0x001fca00078e0218 */
[----:B------:R-:W-:Y:S04]  /*31360*/  STL [R1+0x20], R4 ;  /* 0x0000200401007387 */ /* 0x000fe80000100800 */
[----:B------:R-:W3:Y:S04]  /*31370*/  LDL.LU R20, [R1+0xf40] ;  /* 0x000f400001147983 */ /* 0x000ee80000300800 */
[----:B------:R-:W3:Y:S04]  /*31380*/  LDL.LU R21, [R1+0xf44] ;  /* 0x000f440001157983 */ /* 0x000ee80000300800 */
[----:B------:R-:W4:Y:S04]  /*31390*/  LDL.LU R22, [R1+0xf48] ;  /* 0x000f480001167983 */ /* 0x000f280000300800 */
[----:B------:R-:W4:Y:S04]  /*313a0*/  LDL.LU R23, [R1+0xf4c] ;  /* 0x000f4c0001177983 */ /* 0x000f280000300800 */
[----:B------:R-:W2:Y:S04]  /*313b0*/  LDL.LU R24, [R1+0xf60] ;  /* 0x000f600001187983 */ /* 0x000ea80000300800 */
[----:B------:R-:W2:Y:S04]  /*313c0*/  LDL.LU R25, [R1+0xf64] ;  /* 0x000f640001197983 */ /* 0x000ea80000300800 */
[----:B------:R-:W2:Y:S04]  /*313d0*/  LDL.LU R26, [R1+0xf68] ;  /* 0x000f6800011a7983 */ /* 0x000ea80000300800 */
[----:B------:R-:W2:Y:S04]  /*313e0*/  LDL.LU R27, [R1+0xf6c] ;  /* 0x000f6c00011b7983 */ /* 0x000ea80000300800 */
[----:B--2---:R-:W-:Y:S04]  /*313f0*/  STL.64 [R1+0x3140], R26 ;  /* 0x0031401a01007387 */ /* 0x004fe80000100a00 */
[----:B------:R0:W-:Y:S04]  /*31400*/  STL.64 [R1+0x3138], R24 ;  /* 0x0031381801007387 */ /* 0x0001e80000100a00 */
[----:B-1----:R-:W2:Y:S04]  /*31410*/  LDL.LU R8, [R1+0xf70] ;  /* 0x000f700001087983 */ /* 0x002ea80000300800 */
[----:B------:R-:W2:Y:S04]  /*31420*/  LDL.LU R9, [R1+0xf74] ;  /* 0x000f740001097983 */ /* 0x000ea80000300800 */
[----:B------:R-:W2:Y:S04]  /*31430*/  LDL.LU R10, [R1+0xf78] ;  /* 0x000f7800010a7983 */ /* 0x000ea80000300800 */
[----:B------:R-:W2:Y:S04]  /*31440*/  LDL.LU R11, [R1+0xf7c] ;  /* 0x000f7c00010b7983 */ /* 0x000ea80000300800 */
[----:B--2---:R-:W-:Y:S04]  /*31450*/  STL.64 [R1+0x3150], R10 ;  /* 0x0031500a01007387 */ /* 0x004fe80000100a00 */
[----:B------:R1:W-:Y:S04]  /*31460*/  STL.64 [R1+0x3148], R8 ;  /* 0x0031480801007387 */ /* 0x0003e80000100a00 */
[----:B0-----:R-:W2:Y:S01]  /*31470*/  LDL.64 R24, [R1+0x10] ;  /* 0x0000100001187983 */ /* 0x001ea20000100a00 */
[----:B------:R-:W-:-:S02]  /*31480*/  IMAD.MOV.U32 R26, RZ, RZ, R3 ;  /* 0x000000ffff1a7224 */ /* 0x000fc400078e0003 */
[----:B------:R-:W-:-:S05]  /*31490*/  IMAD.MOV.U32 R27, RZ, RZ, R0 ;  /* 0x000000ffff1b7224 */ /* 0x000fca00078e0000 */
[----:B------:R-:W-:Y:S04]  /*314a0*/  STL.64 [R1+0x3170], R26 ;  /* 0x0031701a01007387 */ /* 0x000fe80000100a00 */
[----:B--2---:R0:W-:Y:S04]  /*314b0*/  STL.64 [R1+0x3168], R24 ;  /* 0x0031681801007387 */ /* 0x0041e80000100a00 */
[----:B-1----:R-:W2:Y:S04]  /*314c0*/  LDL.LU R8, [R1+0xf80] ;  /* 0x000f800001087983 */ /* 0x002ea80000300800 */
[----:B------:R-:W2:Y:S04]  /*314d0*/  LDL.LU R9, [R1+0xf84] ;  /* 0x000f840001097983 */ /* 0x000ea80000300800 */
[----:B------:R-:W2:Y:S04]  /*314e0*/  LDL.LU R10, [R1+0xf88] ;  /* 0x000f8800010a7983 */ /* 0x000ea80000300800 */
[----:B------:R-:W2:Y:S04]  /*314f0*/  LDL.LU R11, [R1+0xf8c] ;  /* 0x000f8c00010b7983 */ /* 0x000ea80000300800 */
[----:B0-----:R-:W2:Y:S04]  /*31500*/  LDL.LU R24, [R1+0xfa0] ;  /* 0x000fa00001187983 */ /* 0x001ea80000300800 */
[----:B------:R-:W2:Y:S04]  /*31510*/  LDL.LU R25, [R1+0xfa4] ;  /* 0x000fa40001197983 */ /* 0x000ea80000300800 */
[----:B------:R-:W2:Y:S04]  /*31520*/  LDL.LU R26, [R1+0xfa8] ;  /* 0x000fa800011a7983 */ /* 0x000ea80000300800 */
[----:B------:R-:W2:Y:S04]  /*31530*/  LDL.LU R27, [R1+0xfac] ;  /* 0x000fac00011b7983 */ /* 0x000ea80000300800 */
        /* <DEDUP_REMOVED lines=8> */
[----:B------:R-:W2:Y:S04]  /*315c0*/  LDL.64 R4, [R1+0x18] ;  /* 0x0000180001047983 */ /* 0x000ea80000100a00 */
[----:B------:R-:W-:Y:S04]  /*315d0*/  STL.64 [R1+0x3160], R10 ;  /* 0x0031600a01007387 */ /* 0x000fe80000100a00 */
[----:B------:R0:W-:Y:S04]  /*315e0*/  STL.64 [R1+0x3158], R8 ;  /* 0x0031580801007387 */ /* 0x0001e80000100a00 */
[----:B0-----:R-:W2:Y:S04]  /*315f0*/  LDL.LU R8, [R1+0xf90] ;  /* 0x000f900001087983 */ /* 0x001ea80000300800 */
[----:B------:R-:W2:Y:S04]  /*31600*/  LDL.LU R9, [R1+0xf94] ;  /* 0x000f940001097983 */ /* 0x000ea80000300800 */
[----:B------:R-:W2:Y:S04]  /*31610*/  LDL.LU R10, [R1+0xf98] ;  /* 0x000f9800010a7983 */ /* 0x000ea80000300800 */
[----:B------:R-:W2:Y:S04]  /*31620*/  LDL.LU R11, [R1+0xf9c] ;  /* 0x000f9c00010b7983 */ /* 0x000ea80000300800 */
[----:B------:R-:W2:Y:S04]  /*31630*/  LDL.64 R6, [R1] ;  /* 0x0000000001067983 */ /* 0x000ea80000100a00 */
[----:B----4-:R-:W-:Y:S04]  /*31640*/  STL.64 [R1+0x3118], R22 ;  /* 0x0031181601007387 */ /* 0x010fe80000100a00 */
[----:B---3--:R0:W-:Y:S04]  /*31650*/  STL.64 [R1+0x3110], R20 ;  /* 0x0031101401007387 */ /* 0x0081e80000100a00 */
        /* <DEDUP_REMOVED lines=8> */
[----:B------:R-:W-:-:S03]  /*316e0*/  IMAD R0, R0, 0x100, R3 ;  /* 0x0000010000007824 */ /* 0x000fc600078e0203 */
[----:B--2---:R-:W-:Y:S04]  /*316f0*/  STL.64 [R1+0x30f8], R18 ;  /* 0x0030f81201007387 */ /* 0x004fe80000100a00 */
[----:B----4-:R0:W-:Y:S04]  /*31700*/  STL.64 [R1+0x30f0], R16 ;  /* 0x0030f01001007387 */ /* 0x0101e80000100a00 */
[----:B0-----:R-:W2:Y:S04]  /*31710*/  LDL.LU R16, [R1+0xf30] ;  /* 0x000f300001107983 */ /* 0x001ea80000300800 */
[----:B------:R-:W2:Y:S04]  /*31720*/  LDL.LU R17, [R1+0xf34] ;  /* 0x000f340001117983 */ /* 0x000ea80000300800 */
[----:B------:R-:W2:Y:S04]  /*31730*/  LDL.LU R18, [R1+0xf38] ;  /* 0x000f380001127983 */ /* 0x000ea80000300800 */
[----:B------:R-:W2:Y:S04]  /*31740*/  LDL.LU R19, [R1+0xf3c] ;  /* 0x000f3c0001137983 */ /* 0x000ea80000300800 */
[----:B------:R-:W4:Y:S02]  /*31750*/  LDL.LU R3, [R1+0x3190] ;  /* 0x0031900001037983 */ /* 0x000f240000300800 */
[----:B----4-:R-:W-:Y:S02]  /*31760*/  HMMA.16816.F32 R12, R12, R2, R24 ;  /* 0x000000020c0c723c */ /* 0x010fe40000001818 */
[----:B------:R-:W4:Y:S04]  /*31770*/  LDL.LU.64 R26, [R1+0x3188] ;  /* 0x00318800011a7983 */ /* 0x000f280000300a00 */
[----:B------:R-:W4:-:S13]  /*31780*/  LDL.LU.64 R24, [R1+0x3180] ;  /* 0x0031800001187983 */ /* 0x000f1a0000300a00 */
[----:B------:R-:W-:Y:S04]  /*31790*/  STL.64 [R1+0x350], R12 ;  /* 0x0003500c01007387 */ /* 0x000fe80000100a00 */
[----:B------:R0:W-:Y:S04]  /*317a0*/  STL.64 [R1+0x358], R14 ;  /* 0x0003580e01007387 */ /* 0x0001e80000100a00 */
[----:B0-----:R-:W2:Y:S01]  /*317b0*/  LDL.LU R15, [R1+0x20] ;  /* 0x00002000010f7983 */ /* 0x001ea20000300800 */
[----:B------:R-:W-:Y:S02]  /*317c0*/  F2FP.F16.E5M2.UNPACK_B R13, R28 ;  /* 0x0000001cff0d723e */ /* 0x000fe400020004ff */
[----:B------:R-:W-:Y:S01]  /*317d0*/  F2FP.F16.E5M2.UNPACK_B R14, R29 ;  /* 0x0000001dff0e723e */ /* 0x000fe200020004ff */
[----:B------:R-:W-:Y:S04]  /*317e0*/  STL [R1+0x308c], R2 ;  /* 0x00308c0201007387 */ /* 0x000fe80000100800 */
[----:B------:R-:W-:Y:S04]  /*317f0*/  STL [R1+0x3088], R3 ;  /* 0x0030880301007387 */ /* 0x000fe80000100800 */
[----:B------:R-:W3:Y:S04]  /*31800*/  LDL.LU R28, [R1+0x317c] ;  /* 0x00317c00011c7983 */ /* 0x000ee80000300800 */
[----:B------:R-:W3:Y:S01]  /*31810*/  LDL.LU R29, [R1+0x3178] ;  /* 0x00317800011d7983 */ /* 0x000ee20000300800 */
[----:B--2---:R-:W-:-:S02]  /*31820*/  F2FP.F16.E5M2.UNPACK_B R12, R15 ;  /* 0x0000000fff0c723e */ /* 0x004fc400020004ff */
[----:B------:R-:W-:-:S07]  /*31830*/  F2FP.F16.E5M2.UNPACK_B R15, R0 ;  /* 0x00000000ff0f723e */ /* 0x000fce00020004ff */
[----:B----4-:R-:W-:-:S15]  /*31840*/  HMMA.16816.F32 R24, R12, R4, R24 ;  /* 0x000000040c18723c */ /* 0x010fde0000001818 */
[----:B------:R-:W-:-:S04]  /*31850*/  NOP ;  /* 0x0000000000007918 */ /* 0x000fc80000000000 */
[----:B------:R-:W-:Y:S04]  /*31860*/  STL.64 [R1+0xfa0], R24 ;  /* 0x000fa01801007387 */ /* 0x000fe80000100a00 */
[----:B------:R0:W-:Y:S04]  /*31870*/  STL.64 [R1+0xfa8], R26 ;  /* 0x000fa81a01007387 */ /* 0x0001e80000100a00 */
[----:B0-----:R-:W2:Y:S04]  /*31880*/  LDL.LU.64 R26, [R1+0x3170] ;  /* 0x00317000011a7983 */ /* 0x001ea80000300a00 */
[----:B------:R-:W4:Y:S02]  /*31890*/  LDL.LU.64 R24, [R1+0x3168] ;  /* 0x0031680001187983 */ /* 0x000f240000300a00 */
[----:B----4-:R-:W-:-:S15]  /*318a0*/  HMMA.16816.F32 R8, R12, R24, R8 ;  /* 0x000000180c08723c */ /* 0x010fde0000001808 */
[----:B------:R-:W-:-:S04]  /*318b0*/  NOP ;  /* 0x0000000000007918 */ /* 0x000fc80000000000 */
[----:B------:R-:W-:Y:S04]  /*318c0*/  STL.64 [R1+0xf90], R8 ;  /* 0x000f900801007387 */ /* 0x000fe80000100a00 */
[----:B------:R0:W-:Y:S04]  /*318d0*/  STL.64 [R1+0xf98], R10 ;  /* 0x000f980a01007387 */ /* 0x0001e80000100a00 */
[----:B0-----:R-:W2:Y:S04]  /*318e0*/  LDL.LU.64 R10, [R1+0x3160] ;  /* 0x00316000010a7983 */ /* 0x001ea80000300a00 */
[----:B------:R-:W2:Y:S01]  /*318f0*/  LDL.LU.64 R8, [R1+0x3158] ;  /* 0x0031580001087983 */ /* 0x000ea20000300a00 */
[----:B------:R-:W-:-:S02]  /*31900*/  IMAD.MOV.U32 R2, RZ, RZ, R4 ;  /* 0x000000ffff027224 */ /* 0x000fc400078e0004 */
[----:B------:R-:W-:Y:S02]  /*31910*/  IMAD.MOV.U32 R4, RZ, RZ, R24 ;  /* 0x000000ffff047224 */ /* 0x000fe400078e0018 */
[----:B------:R-:W-:Y:S02]  /*31920*/  IMAD.MOV.U32 R3, RZ, RZ, R25 ;  /* 0x000000ffff037224 */ /* 0x000fe400078e0019 */
[----:B--2---:R-:W-:Y:S01]  /*31930*/  HMMA.16816.F32 R24, R12, R26, R8 ;  /* 0x0000001a0c18723c */ /* 0x004fe20000001808 */
[----:B------:R-:W2:Y:S04]  /*31940*/  LDL.LU.64 R10, [R1+0x3150] ;  /* 0x00315000010a7983 */ /* 0x000ea80000300a00 */
[----:B------:R-:W2:-:S14]  /*31950*/  LDL.LU.64 R8, [R1+0x3148] ;  /* 0x0031480001087983 */ /* 0x000e9c0000300a00 */
        /* <DEDUP_REMOVED lines=9> */
[----:B------:R-:W-:Y:S04]  /*319f0*/  STL.64 [R1+0xf60], R24 ;  /* 0x000f601801007387 */ /* 0x000fe80000100a00 */
[----:B------:R0:W-:Y:S04]  /*31a00*/  STL.64 [R1+0xf68], R26 ;  /* 0x000f681a01007387 */ /* 0x0001e80000100a00 */
[----:B0-----:R-:W3:Y:S04]  /*31a10*/  LDL.LU.64 R26, [R1+0x3128] ;  /* 0x00312800011a7983 */ /* 0x001ee80000300a00 */
[----:B------:R-:W4:Y:S04]  /*31a20*/  LDL.LU.64 R24, [R1+0x3120] ;  /* 0x0031200001187983 */ /* 0x000f280000300a00 */
[----:B------:R-:W-:Y:S04]  /*31a30*/  STL [R1+0x3090], R28 ;  /* 0x0030901c01007387 */ /* 0x000fe80000100800 */
[----:B------:R-:W-:Y:S01]  /*31a40*/  STL [R1+0x3070], R29 ;  /* 0x0030701d01007387 */ /* 0x000fe20000100800 */
[----:B---3--:R-:W-:-:S15]  /*31a50*/  HMMA.16816.F32 R20, R12, R26, R20 ;  /* 0x0000001a0c14723c */ /* 0x008fde0000001814 */
        /* <DEDUP_REMOVED lines=10> */
[----:B------:R-:W4:Y:S04]  /*31b00*/  LDL.LU.64 R20, [R1+0x3100] ;  /* 0x0031000001147983 */ /* 0x000f280000300a00 */
[----:B------:R-:W-:Y:S04]  /*31b10*/  STL.64 [R1+0x3040], R26 ;  /* 0x0030401a01007387 */ /* 0x000fe80000100a00 */
[----:B------:R0:W-:Y:S04]  /*31b20*/  STL.64 [R1+0x3038], R24 ;  /* 0x0030381801007387 */ /* 0x0001e80000100a00 */
[----:B0-----:R-:W2:Y:S04]  /*31b30*/  LDL.LU R24, [R1+0xf00] ;  /* 0x000f000001187983 */ /* 0x001ea80000300800 */
[----:B------:R-:W2:Y:S04]  /*31b40*/  LDL.LU R25, [R1+0xf04] ;  /* 0x000f040001197983 */ /* 0x000ea80000300800 */
[----:B------:R-:W2:Y:S04]  /*31b50*/  LDL.LU R26, [R1+0xf08] ;  /* 0x000f0800011a7983 */ /* 0x000ea80000300800 */
[----:B------:R-:W2:Y:S01]  /*31b60*/  LDL.LU R27, [R1+0xf0c] ;  /* 0x000f0c00011b7983 */ /* 0x000ea20000300800 */
        /* <DEDUP_REMOVED lines=16> */
[----:B------:R-:W2:Y:S04]  /*31c70*/  LDL.LU R22, [R1+0xe78] ;  /* 0x000e780001167983 */ /* 0x000ea80000300800 */
[----:B------:R-:W2:Y:S04]  /*31c80*/  LDL.LU R23, [R1+0xe7c] ;  /* 0x000e7c0001177983 */ /* 0x000ea80000300800 */
[----:B--2---:R-:W-:Y:S04]  /*31c90*/  STL.64 [R1+0x3050], R22 ;  /* 0x0030501601007387 */ /* 0x004fe80000100a00 */
[----:B----4-:R0:W-:Y:S04]  /*31ca0*/  STL.64 [R1+0x3048], R20 ;  /* 0x0030481401007387 */ /* 0x0101e80000100a00 */
[----:B0-----:R-:W3:Y:S04]  /*31cb0*/  LDL.LU R20, [R1+0xf10] ;  /* 0x000f100001147983 */ /* 0x001ee80000300800 */
[----:B------:R-:W3:Y:S04]  /*31cc0*/  LDL.LU R21, [R1+0xf14] ;  /* 0x000f140001157983 */ /* 0x000ee80000300800 */
[----:B------:R-:W3:Y:S04]  /*31cd0*/  LDL.LU R22, [R1+0xf18] ;  /* 0x000f180001167983 */ /* 0x000ee80000300800 */
[----:B------:R-:W3:Y:S02]  /*31ce0*/  LDL.LU R23, [R1+0xf1c] ;  /* 0x000f1c0001177983 */ /* 0x000ee40000300800 */
[----:B---3--:R-:W-:-:S15]  /*31cf0*/  HMMA.16816.F32 R20, R12, R18, R20 ;  /* 0x000000120c14723c */ /* 0x008fde0000001814 */
[----:B------:R-:W-:-:S04]  /*31d00*/  NOP ;  /* 0x0000000000007918 */ /* 0x000fc80000000000 */
[----:B------:R-:W-:Y:S04]  /*31d10*/  STL.64 [R1+0xf10], R20 ;  /* 0x000f101401007387 */ /* 0x000fe80000100a00 */
[----:B------:R0:W-:Y:S02]  /*31d20*/  STL.64 [R1+0xf18], R22 ;  /* 0x000f181601007387 */ /* 0x0001e40000100a00 */
[----:B0-----:R-:W-:Y:S01]  /*31d30*/  HMMA.16816.F32 R20, R12, R16, R24 ;  /* 0x000000100c14723c */ /* 0x001fe20000001818 */
[----:B------:R-:W-:Y:S02]  /*31d40*/  IMAD.MOV.U32 R26, RZ, RZ, R4 ;  /* 0x000000ffff1a7224 */ /* 0x000fe400078e0004 */
[----:B------:R-:W-:-:S15]  /*31d50*/  IMAD.MOV.U32 R27, RZ, RZ, R3 ;  /* 0x000000ffff1b7224 */ /* 0x000fde00078e0003 */
[----:B------:R-:W-:Y:S01]  /*31d60*/  NOP ;  /* 0x0000000000007918 */ /* 0x000fe20000000000 */
[----:B------:R0:W-:Y:S04]  /*31d70*/  STL.64 [R1+0xf00], R20 ;  /* 0x000f001401007387 */ /* 0x0001e80000100a00 */
[----:B------:R1:W-:Y:S04]  /*31d80*/  STL.64 [R1+0xf08], R22 ;  /* 0x000f081601007387 */ /* 0x0003e80000100a00 */
[----:B------:R-:W-:Y:S04]  /*31d90*/  STL.64 [R1+0x3058], R26 ;  /* 0x0030581a01007387 */ /* 0x000fe80000100a00 */
[----:B0-----:R-:W2:Y:S04]  /*31da0*/  LDL.LU R20, [R1+0xea0] ;  /* 0x000ea00001147983 */ /* 0x001ea80000300800 */
[----:B------:R-:W2:Y:S04]  /*31db0*/  LDL.LU R21, [R1+0xea4] ;  /* 0x000ea40001157983 */ /* 0x000ea80000300800 */
[----:B-1----:R-:W3:Y:S04]  /*31dc0*/  LDL.LU R22, [R1+0xea8] ;  /* 0x000ea80001167983 */ /* 0x002ee80000300800 */
[----:B------:R-:W3:Y:S01]  /*31dd0*/  LDL.LU R23, [R1+0xeac] ;  /* 0x000eac0001177983 */ /* 0x000ee20000300800 */
[----:B------:R-:W-:-:S02]  /*31de0*/  IMAD.MOV.U32 R24, RZ, RZ, R2 ;  /* 0x000000ffff187224 */ /* 0x000fc400078e0002 */
[----:B------:R-:W-:Y:S02]  /*31df0*/  IMAD.MOV.U32 R0, RZ, RZ, R5 ;  /* 0x000000ffff007224 */ /* 0x000fe400078e0005 */
[----:B------:R-:W-:Y:S02]  /*31e00*/  IMAD.MOV.U32 R8, RZ, RZ, R6 ;  /* 0x000000ffff087224 */ /* 0x000fe400078e0006 */
[----:B------:R-:W-:Y:S01]  /*31e10*/  IMAD.MOV.U32 R9, RZ, RZ, R7 ;  /* 0x000000ffff097224 */ /* 0x000fe200078e0007 */
[----:B---3--:R-:W-:Y:S04]  /*31e20*/  STL.64 [R1+0x3068], R22 ;  /* 0x0030681601007387 */ /* 0x008fe80000100a00 */
[----:B--2---:R0:W-:Y:S04]  /*31e30*/  STL.64 [R1+0x3060], R20 ;  /* 0x0030601401007387 */ /* 0x0041e80000100a00 */
[----:B------:R-:W-:Y:S04]  /*31e40*/  STL [R1+0x3094], R24 ;  /* 0x0030941801007387 */ /* 0x000fe80000100800 */
[----:B0-----:R-:W2:Y:S04]  /*31e50*/  LDL.LU R20, [R1+0xeb0] ;  /* 0x000eb00001147983 */ /* 0x001ea80000300800 */
[----:B------:R-:W2:Y:S04]  /*31e60*/  LDL.LU R21, [R1+0xeb4] ;  /* 0x000eb40001157983 */ /* 0x000ea80000300800 */
[----:B------:R-:W3:Y:S04]  /*31e70*/  LDL.LU R22, [R1+0xeb8] ;  /* 0x000eb80001167983 */ /* 0x000ee80000300800 */
[----:B------:R-:W3:Y:S04]  /*31e80*/  LDL.LU R23, [R1+0xebc] ;  /* 0x000ebc0001177983 */ /* 0x000ee80000300800 */
[----:B------:R-:W4:Y:S04]  /*31e90*/  LDL.LU R4, [R1+0xee0] ;  /* 0x000ee00001047983 */ /* 0x000f280000300800 */
[----:B------:R-:W4:Y:S04]  /*31ea0*/  LDL.LU R5, [R1+0xee4] ;  /* 0x000ee40001057983 */ /* 0x000f280000300800 */
[----:B------:R-:W2:Y:S04]  /*31eb0*/  LDL.LU R6, [R1+0xee8] ;  /* 0x000ee80001067983 */ /* 0x000ea80000300800 */
[----:B------:R-:W2:Y:S04]  /*31ec0*/  LDL.LU R7, [R1+0xeec] ;  /* 0x000eec0001077983 */ /* 0x000ea80000300800 */
[----:B--2---:R-:W-:Y:S04]  /*31ed0*/  STL.64 [R1+0x30d0], R6 ;  /* 0x0030d00601007387 */ /* 0x004fe80000100a00 */
[----:B----4-:R0:W-:Y:S04]  /*31ee0*/  STL.64 [R1+0x30c8], R4 ;  /* 0x0030c80401007387 */ /* 0x0101e80000100a00 */
[----:B0-----:R-:W2:Y:S04]  /*31ef0*/  LDL.LU R4, [R1+0xef0] ;  /* 0x000ef00001047983 */ /* 0x001ea80000300800 */
[----:B------:R-:W2:Y:S04]  /*31f00*/  LDL.LU R5, [R1+0xef4] ;  /* 0x000ef40001057983 */ /* 0x000ea80000300800 */
[----:B------:R-:W2:Y:S04]  /*31f10*/  LDL.LU R6, [R1+0xef8] ;  /* 0x000ef80001067983 */ /* 0x000ea80000300800 */
[----:B------:R-:W2:Y:S04]  /*31f20*/  LDL.LU R7, [R1+0xefc] ;  /* 0x000efc0001077983 */ /* 0x000ea80000300800 */
[----:B------:R-:W4:Y:S04]  /*31f30*/  LDL.LU R24, [R1+0x1c18] ;  /* 0x001c180001187983 */ /* 0x000f280000300800 */
[----:B------:R-:W2:Y:S04]  /*31f40*/  LDL.LU R29, [R1+0x1c14] ;  /* 0x001c1400011d7983 */ /* 0x000ea80000300800 */
[----:B------:R-:W2:Y:S04]  /*31f50*/  LDL.LU R28, [R1+0x1c20] ;  /* 0x001c2000011c7983 */ /* 0x000ea80000300800 */
[----:B------:R-:W2:Y:S04]  /*31f60*/  LDL.LU R27, [R1+0x1c1c] ;  /* 0x001c1c00011b7983 */ /* 0x000ea80000300800 */
[----:B------:R-:W2:Y:S04]  /*31f70*/  LDL.LU R2, [R1+0x1c28] ;  /* 0x001c280001027983 */ /* 0x000ea80000300800 */
[----:B------:R-:W2:Y:S01]  /*31f80*/  LDL.LU R26, [R1+0x1c24] ;  /* 0x001c2400011a7983 */ /* 0x000ea20000300800 */
[----:B------:R-:W-:-:S03]  /*31f90*/  IMAD.MOV.U32 R25, RZ, RZ, R0 ;  /* 0x000000ffff197224 */ /* 0x000fc600078e0000 */
[----:B--2---:R-:W-:Y:S04]  /*31fa0*/  STL.64 [R1+0x30a0], R26 ;  /* 0x0030a01a01007387 */ /* 0x004fe80000100a00 */
[----:B----4-:R0:W-:Y:S04]  /*31fb0*/  STL.64 [R1+0x3098], R24 ;  /* 0x0030981801007387 */ /* 0x0101e80000100a00 */
[----:B0-----:R-:W2:Y:S04]  /*31fc0*/  LDL.LU R24, [R1+0xec0] ;  /* 0x000ec00001187983 */ /* 0x001ea80000300800 */
[----:B------:R-:W2:Y:S04]  /*31fd0*/  LDL.LU R25, [R1+0xec4] ;  /* 0x000ec40001197983 */ /* 0x000ea80000300800 */
[----:B------:R-:W4:Y:S04]  /*31fe0*/  LDL.LU R26, [R1+0xec8] ;  /* 0x000ec800011a7983 */ /* 0x000f280000300800 */
[----:B------:R-:W4:Y:S01]  /*31ff0*/  LDL.LU R27, [R1+0xecc] ;  /* 0x000ecc00011b7983 */ /* 0x000f220000300800 */
[----:B------:R-:W-:Y:S03]  /*32000*/  HMMA.16816.F32 R4, R12, R10, R4 ;  /* 0x0000000a0c04723c */ /* 0x000fe60000001804 */
[----:B----4-:R-:W-:Y:S04]  /*32010*/  STL.64 [R1+0x30b0], R26 ;  /* 0x0030b01a01007387 */ /* 0x010fe80000100a00 */
[----:B--2---:R0:W-:Y:S04]  /*32020*/  STL.64 [R1+0x30a8], R24 ;  /* 0x0030a81801007387 */ /* 0x0041e80000100a00 */
[----:B0-----:R-:W2:Y:S04]  /*32030*/  LDL.LU R24, [R1+0xed0] ;  /* 0x000ed00001187983 */ /* 0x001ea80000300800 */
[----:B------:R-:W2:Y:S04]  /*32040*/  LDL.LU R25, [R1+0xed4] ;  /* 0x000ed40001197983 */ /* 0x000ea80000300800 */
[----:B------:R-:W2:Y:S04]  /*32050*/  LDL.LU R26, [R1+0xed8] ;  /* 0x000ed800011a7983 */ /* 0x000ea80000300800 */
[----:B------:R-:W2:Y:S04]  /*32060*/  LDL.LU R27, [R1+0xedc] ;  /* 0x000edc00011b7983 */ /* 0x000ea80000300800 */
[----:B------:R-:W4:Y:S04]  /*32070*/  LDL.LU R3, [R1+0x1c30] ;  /* 0x001c300001037983 */ /* 0x000f280000300800 */
[----:B------:R-:W4:Y:S04]  /*32080*/  LDL.LU R0, [R1+0x1c2c] ;  /* 0x001c2c0001007983 */ /* 0x000f280000300800 */
[----:B---3--:R-:W-:Y:S04]  /*32090*/  STL.64 [R1+0x3080], R22 ;  /* 0x0030801601007387 */ /* 0x008fe80000100a00 */
[----:B------:R0:W-:Y:S04]  /*320a0*/  STL.64 [R1+0x3078], R20 ;  /* 0x0030781401007387 */ /* 0x0001e80000100a00 */
[----:B0-----:R-:W3:Y:S04]  /*320b0*/  LDL.LU R20, [R1+0x340] ;  /* 0x0003400001147983 */ /* 0x001ee80000300800 */
[----:B------:R-:W3:Y:S04]  /*320c0*/  LDL.LU R21, [R1+0x344] ;  /* 0x0003440001157983 */ /* 0x000ee80000300800 */
[----:B------:R-:W3:Y:S04]  /*320d0*/  LDL.LU R22, [R1+0x348] ;  /* 0x0003480001167983 */ /* 0x000ee80000300800 */
[----:B------:R-:W3:Y:S04]  /*320e0*/  LDL.LU R23, [R1+0x34c] ;  /* 0x00034c0001177983 */ /* 0x000ee80000300800 */
[----:B------:R0:W-:Y:S02]  /*320f0*/  STL.64 [R1+0x3000], R18 ;  /* 0x0030001201007387 */ /* 0x0001e40000100a00 */
[----:B0-----:R-:W-:-:S02]  /*32100*/  IMAD.MOV.U32 R18, RZ, RZ, R8 ;  /* 0x000000ffff127224 */ /* 0x001fc400078e0008 */
[----:B------:R-:W-:Y:S01]  /*32110*/  IMAD.MOV.U32 R19, RZ, RZ, R9 ;  /* 0x000000ffff137224 */ /* 0x000fe200078e0009 */
[----:B------:R-:W2:Y:S04]  /*32120*/  LDL.LU R8, [R1+0x30dc] ;  /* 0x0030dc0001087983 */ /* 0x000ea80000300800 */
[----:B------:R-:W2:Y:S04]  /*32130*/  LDL.LU R9, [R1+0x30d8] ;  /* 0x0030d80001097983 */ /* 0x000ea80000300800 */
[----:B------:R0:W-:Y:S04]  /*32140*/  STL.64 [R1+0x2ff8], R16 ;  /* 0x002ff81001007387 */ /* 0x0001e80000100a00 */
[----:B0-----:R-:W2:Y:S04]  /*32150*/  LDL R16, [R1+0x8] ;  /* 0x0000080001107983 */ /* 0x001ea80000100800 */
[----:B------:R-:W2:Y:S04]  /*32160*/  LDL R17, [R1+0xc] ;  /* 0x00000c0001117983 */ /* 0x000ea80000100800 */
        /* <DEDUP_REMOVED lines=30> */
[----:B----4-:R-:W-:-:S03]  /*32350*/  IMAD R0, R0, 0x100, R3 ;  /* 0x0000010000007824 */ /* 0x010fc600078e0203 */
[----:B0-----:R-:W4:Y:S04]  /*32360*/  LDL.LU R4, [R1+0xe90] ;  /* 0x000e900001047983 */ /* 0x001f280000300800 */
[----:B------:R-:W4:Y:S04]  /*32370*/  LDL.LU R5, [R1+0xe94] ;  /* 0x000e940001057983 */ /* 0x000f280000300800 */
[----:B------:R-:W4:Y:S04]  /*32380*/  LDL.LU R6, [R1+0xe98] ;  /* 0x000e980001067983 */ /* 0x000f280000300800 */
[----:B------:R-:W4:Y:S01]  /*32390*/  LDL.LU R7, [R1+0xe9c] ;  /* 0x000e9c0001077983 */ /* 0x000f220000300800 */
[----:B--2---:R-:W-:-:S02]  /*323a0*/  IMAD R27, R27, 0x100, R28 ;  /* 0x000001001b1b7824 */ /* 0x004fc400078e021c */
[----:B---3--:R-:W-:Y:S02]  /*323b0*/  IMAD R29, R29, 0x100, R24 ;  /* 0x000001001d1d7824 */ /* 0x008fe400078e0218 */
[----:B------:R-:W-:Y:S01]  /*323c0*/  IMAD R26, R26, 0x100, R2 ;  /* 0x000001001a1a7824 */ /* 0x000fe200078e0202 */
[----:B------:R-:W2:Y:S04]  /*323d0*/  LDL.LU R24, [R1+0x3094] ;  /* 0x0030940001187983 */ /* 0x000ea80000300800 */
[----:B------:R-:W3:Y:S04]  /*323e0*/  LDL.LU R28, [R1+0x3090] ;  /* 0x00309000011c7983 */ /* 0x000ee80000300800 */
[----:B------:R-:W2:Y:S04]  /*323f0*/  LDL.LU R2, [R1+0x308c] ;  /* 0x00308c0001027983 */ /* 0x000ea80000300800 */
[----:B------:R-:W2:Y:S02]  /*32400*/  LDL.LU R3, [R1+0x3088] ;  /* 0x0030880001037983 */ /* 0x000ea40000300800 */
[----:B--2---:R-:W-:Y:S02]  /*32410*/  HMMA.16816.F32 R12, R12, R2, R20 ;  /* 0x000000020c0c723c */ /* 0x004fe40000001814 */
[----:B------:R-:W2:Y:S04]  /*32420*/  LDL.LU.64 R22, [R1+0x3080] ;  /* 0x0030800001167983 */ /* 0x000ea80000300a00 */
[----:B------:R-:W2:-:S13]  /*32430*/  LDL.LU.64 R20, [R1+0x3078] ;  /* 0x0030780001147983 */ /* 0x000e9a0000300a00 */
[----:B------:R0:W-:Y:S04]  /*32440*/  STL.64 [R1+0x340], R12 ;  /* 0x0003400c01007387 */ /* 0x0001e80000100a00 */
[----:B------:R1:W-:Y:S01]  /*32450*/  STL.64 [R1+0x348], R14 ;  /* 0x0003480e01007387 */ /* 0x0003e20000100a00 */
[----:B0-----:R-:W-:Y:S02]  /*32460*/  F2FP.F16.E5M2.UNPACK_B R12, R29 ;  /* 0x0000001dff0c723e */ /* 0x001fe400020004ff */
[----:B------:R-:W-:Y:S02]  /*32470*/  F2FP.F16.E5M2.UNPACK_B R13, R27 ;  /* 0x0000001bff0d723e */ /* 0x000fe400020004ff */
[----:B-1----:R-:W-:Y:S02]  /*32480*/  F2FP.F16.E5M2.UNPACK_B R14, R26 ;  /* 0x0000001aff0e723e */ /* 0x002fe400020004ff */
[----:B------:R-:W-:Y:S01]  /*32490*/  F2FP.F16.E5M2.UNPACK_B R15, R0 ;  /* 0x00000000ff0f723e */ /* 0x000fe200020004ff */
[----:B------:R-:W3:Y:S06]  /*324a0*/  LDL.LU R29, [R1+0x3070] ;  /* 0x00307000011d7983 */ /* 0x000eec0000300800 */
[----:B--2---:R-:W-:Y:S01]  /*324b0*/  HMMA.16816.F32 R24, R12, R24, R20 ;  /* 0x000000180c18723c */ /* 0x004fe20000001814 */
[----:B------:R-:W2:Y:S04]  /*324c0*/  LDL.LU.64 R22, [R1+0x3068] ;  /* 0x0030680001167983 */ /* 0x000ea80000300a00 */
[----:B------:R-:W2:-:S14]  /*324d0*/  LDL.LU.64 R20, [R1+0x3060] ;  /* 0x0030600001147983 */ /* 0x000e9c0000300a00 */
[----:B------:R-:W-:Y:S04]  /*324e0*/  STL.64 [R1+0xeb0], R24 ;  /* 0x000eb01801007387 */ /* 0x000fe80000100a00 */
[----:B------:R0:W-:Y:S04]  /*324f0*/  STL.64 [R1+0xeb8], R26 ;  /* 0x000eb81a01007387 */ /* 0x0001e80000100a00 */
[----:B0-----:R-:W2:Y:S01]  /*32500*/  LDL.LU.64 R26, [R1+0x3058] ;  /* 0x00305800011a7983 */ /* 0x001ea20000300a00 */
[C---:B----4-:R-:W-:Y:S08]  /*32510*/  HMMA.16816.F32 R4, R12.reuse, R16, R4 ;  /* 0x000000100c04723c */ /* 0x050ff00000001804 */
[----:B--2---:R-:W-:Y:S01]  /*32520*/  HMMA.16816.F32 R24, R12, R26, R20 ;  /* 0x0000001a0c18723c */ /* 0x004fe20000001814 */
[----:B------:R-:W3:Y:S04]  /*32530*/  LDL.LU.64 R22, [R1+0x3050] ;  /* 0x0030500001167983 */ /* 0x000ee80000300a00 */
[----:B------:R-:W3:-:S14]  /*32540*/  LDL.LU.64 R20, [R1+0x3048] ;  /* 0x0030480001147983 */ /* 0x000edc0000300a00 */
[----:B------:R-:W-:Y:S04]  /*32550*/  STL.64 [R1+0xea0], R24 ;  /* 0x000ea01801007387 */ /* 0x000fe80000100a00 */
[----:B------:R0:W-:Y:S04]  /*32560*/  STL.64 [R1+0xea8], R26 ;  /* 0x000ea81a01007387 */ /* 0x0001e80000100a00 */
[----:B0-----:R-:W2:Y:S04]  /*32570*/  LDL.LU.64 R26, [R1+0x3040] ;  /* 0x00304000011a7983 */ /* 0x001ea80000300a00 */
[----:B------:R-:W4:Y:S04]  /*32580*/  LDL.LU.64 R24, [R1+0x3038] ;  /* 0x0030380001187983 */ /* 0x000f280000300a00 */
[----:B------:R-:W-:Y:S04]  /*32590*/  STL.64 [R1+0xe90], R4 ;  /* 0x000e900401007387 */ /* 0x000fe80000100a00 */
[----:B------:R0:W-:Y:S04]  /*325a0*/  STL.64 [R1+0xe98], R6 ;  /* 0x000e980601007387 */ /* 0x0001e80000100a00 */
[----:B------:R-:W2:Y:S01]  /*325b0*/  LDL.LU R0, [R1+0x1c4c] ;  /* 0x001c4c0001007983 */ /* 0x000ea20000300800 */
[----:B0-----:R-:W-:-:S15]  /*325c0*/  HMMA.16816.F32 R4, R12, R18, R8 ;  /* 0x000000120c04723c */ /* 0x001fde0000001808 */
[----:B------:R-:W-:-:S04]  /*325d0*/  NOP ;  /* 0x0000000000007918 */ /* 0x000fc80000000000 */
[----:B------:R0:W-:Y:S04]  /*325e0*/  STL.64 [R1+0xe80], R4 ;  /* 0x000e800401007387 */ /* 0x0001e80000100a00 */
[----:B------:R1:W-:Y:S04]  /*325f0*/  STL.64 [R1+0xe88], R6 ;  /* 0x000e880601007387 */ /* 0x0003e80000100a00 */
[----:B0-----:R-:W2:Y:S01]  /*32600*/  LDL.LU R4, [R1+0xdf0] ;  /* 0x000df00001047983 */ /* 0x001ea20000300800 */
[----:B---3--:R-:W-:-:S15]  /*32610*/  HMMA.16816.F32 R8, R12, R28, R20 ;  /* 0x0000001c0c08723c */ /* 0x008fde0000001814 */
[----:B------:R-:W-:-:S04]  /*32620*/  NOP ;  /* 0x0000000000007918 */ /* 0x000fc80000000000 */
[----:B------:R-:W-:Y:S04]  /*32630*/  STL.64 [R1+0xe70], R8 ;  /* 0x000e700801007387 */ /* 0x000fe80000100a00 */
[----:B------:R-:W-:Y:S04]  /*32640*/  STL.64 [R1+0xe78], R10 ;  /* 0x000e780a01007387 */ /* 0x000fe80000100a00 */
[----:B------:R-:W3:Y:S04]  /*32650*/  LDL.LU R5, [R1+0xdf4] ;  /* 0x000df40001057983 */ /* 0x000ee80000300800 */
[----:B-1----:R-:W2:Y:S04]  /*32660*/  LDL.LU R6, [R1+0xdf8] ;  /* 0x000df80001067983 */ /* 0x002ea80000300800 */
        /* <DEDUP_REMOVED lines=19> */
[C---:B--2---:R-:W-:Y:S03]  /*327a0*/  HMMA.16816.F32 R20, R12.reuse, R26, R20 ;  /* 0x0000001a0c14723c */ /* 0x044fe60000001814 */
[----:B---3--:R-:W-:Y:S04]  /*327b0*/  STL.64 [R1+0x3010], R18 ;  /* 0x0030101201007387 */ /* 0x008fe80000100a00 */
[----:B------:R0:W-:Y:S04]  /*327c0*/  STL.64 [R1+0x3008], R16 ;  /* 0x0030081001007387 */ /* 0x0001e80000100a00 */
[----:B0-----:R-:W2:Y:S04]  /*327d0*/  LDL.LU R16, [R1+0xe40] ;  /* 0x000e400001107983 */ /* 0x001ea80000300800 */
[----:B------:R-:W2:Y:S04]  /*327e0*/  LDL.LU R17, [R1+0xe44] ;  /* 0x000e440001117983 */ /* 0x000ea80000300800 */
[----:B------:R-:W2:Y:S04]  /*327f0*/  LDL.LU R18, [R1+0xe48] ;  /* 0x000e480001127983 */ /* 0x000ea80000300800 */
[----:B------:R-:W2:Y:S04]  /*32800*/  LDL.LU R19, [R1+0xe4c] ;  /* 0x000e4c0001137983 */ /* 0x000ea80000300800 */
[----:B------:R-:W-:Y:S04]  /*32810*/  STL.64 [R1+0x2ff0], R10 ;  /* 0x002ff00a01007387 */ /* 0x000fe80000100a00 */
[----:B------:R0:W-:Y:S04]  /*32820*/  STL.64 [R1+0x2fe8], R8 ;  /* 0x002fe80801007387 */ /* 0x0001e80000100a00 */
[----:B0-----:R-:W3:Y:S04]  /*32830*/  LDL.LU R8, [R1+0xe20] ;  /* 0x000e200001087983 */ /* 0x001ee80000300800 */
[----:B------:R-:W3:Y:S04]  /*32840*/  LDL.LU R9, [R1+0xe24] ;  /* 0x000e240001097983 */ /* 0x000ee80000300800 */
[----:B------:R-:W3:Y:S04]  /*32850*/  LDL.LU R10, [R1+0xe28] ;  /* 0x000e2800010a7983 */ /* 0x000ee80000300800 */
[----:B------:R-:W3:Y:S04]  /*32860*/  LDL.LU R11, [R1+0xe2c] ;  /* 0x000e2c00010b7983 */ /* 0x000ee80000300800 */
[----:B------:R-:W-:Y:S04]  /*32870*/  STL.64 [R1+0x2fd0], R6 ;  /* 0x002fd00601007387 */ /* 0x000fe80000100a00 */
[----:B------:R0:W-:Y:S04]  /*32880*/  STL.64 [R1+0x2fc8], R4 ;  /* 0x002fc80401007387 */ /* 0x0001e80000100a00 */
[----:B0-----:R-:W2:Y:S04]  /*32890*/  LDL.LU R4, [R1+0xe00] ;  /* 0x000e000001047983 */ /* 0x001ea80000300800 */
[----:B------:R-:W2:Y:S04]  /*328a0*/  LDL.LU R5, [R1+0xe04] ;  /* 0x000e040001057983 */ /* 0x000ea80000300800 */
[----:B------:R-:W2:Y:S04]  /*328b0*/  LDL.LU R6, [R1+0xe08] ;  /* 0x000e080001067983 */ /* 0x000ea80000300800 */
[----:B------:R-:W2:Y:S04]  /*328c0*/  LDL.LU R7, [R1+0xe0c] ;  /* 0x000e0c0001077983 */ /* 0x000ea80000300800 */
[----:B------:R0:W-:Y:S04]  /*328d0*/  STL.64 [R1+0x2f58], R28 ;  /* 0x002f581c01007387 */ /* 0x0001e80000100a00 */
[----:B0-----:R-:W2:Y:S04]  /*328e0*/  LDL.LU R28, [R1+0x1c44] ;  /* 0x001c4400011c7983 */ /* 0x001ea80000300800 */
[----:B------:R-:W2:Y:S04]  /*328f0*/  LDL.LU R29, [R1+0x1c50] ;  /* 0x001c5000011d7983 */ /* 0x000ea80000300800 */
        /* <DEDUP_REMOVED lines=8> */
[----:B0-----:R-:W2:Y:S04]  /*32980*/  LDL.LU.64 R22, [R1+0x3020] ;  /* 0x0030200001167983 */ /* 0x001ea80000300a00 */
[----:B------:R-:W4:Y:S04]  /*32990*/  LDL.LU.64 R20, [R1+0x3018] ;  /* 0x0030180001147983 */ /* 0x000f280000300a00 */
[----:B------:R-:W-:Y:S04]  /*329a0*/  STL.64 [R1+0x2f50], R26 ;  /* 0x002f501a01007387 */ /* 0x000fe80000100a00 */
[----:B------:R0:W-:Y:S04]  /*329b0*/  STL.64 [R1+0x2f48], R24 ;  /* 0x002f481801007387 */ /* 0x0001e80000100a00 */
[----:B0-----:R-:W3:Y:S04]  /*329c0*/  LDL.LU R24, [R1+0x330] ;  /* 0x0003300001187983 */ /* 0x001ee80000300800 */
        /* <DEDUP_REMOVED lines=24> */
[----:B0-----:R-:W2:Y:S04]  /*32b50*/  LDL.LU R20, [R1+0x1c34] ;  /* 0x001c340001147983 */ /* 0x001ea80000300800 */
        /* <DEDUP_REMOVED lines=15> */
[----:B------:R-:W-:Y:S01]  /*32c50*/  STL.64 [R1+0x2f08], R16 ;  /* 0x002f081001007387 */ /* 0x000fe20000100a00 */
[----:B---3--:R-:W-:-:S15]  /*32c60*/  HMMA.16816.F32 R4, R12, R10, R4 ;  /* 0x0000000a0c04723c */ /* 0x008fde0000001804 */
[----:B------:R-:W-:-:S04]  /*32c70*/  NOP ;  /* 0x0000000000007918 */ /* 0x000fc80000000000 */
[----:B------:R-:W-:Y:S04]  /*32c80*/  STL.64 [R1+0xe00], R4 ;  /* 0x000e000401007387 */ /* 0x000fe80000100a00 */
[----:B------:R0:W-:Y:S04]  /*32c90*/  STL.64 [R1+0xe08], R6 ;  /* 0x000e080601007387 */ /* 0x0001e80000100a00 */
[----:B0-----:R-:W4:Y:S04]  /*32ca0*/  LDL.LU.64 R6, [R1+0x2fd0] ;  /* 0x002fd00001067983 */ /* 0x001f280000300a00 */
[----:B------:R-:W4:Y:S04]  /*32cb0*/  LDL.LU.64 R4, [R1+0x2fc8] ;  /* 0x002fc80001047983 */ /* 0x000f280000300a00 */
[----:B------:R-:W-:Y:S01]  /*32cc0*/  STL [R1+0x2f00], R11 ;  /* 0x002f000b01007387 */ /* 0x000fe20000100800 */
[----:B----4-:R-:W-:-:S15]  /*32cd0*/  HMMA.16816.F32 R4, R12, R8, R4 ;  /* 0x000000080c04723c */ /* 0x010fde0000001804 */
[----:B------:R-:W-:-:S04]  /*32ce0*/  NOP ;  /* 0x0000000000007918 */ /* 0x000fc80000000000 */
[----:B------:R-:W-:Y:S04]  /*32cf0*/  STL.64 [R1+0xdf0], R4 ;  /* 0x000df00401007387 */ /* 0x000fe80000100a00 */
[----:B------:R0:W-:Y:S04]  /*32d00*/  STL.64 [R1+0xdf8], R6 ;  /* 0x000df80601007387 */ /* 0x0001e80000100a00 */
[----:B0-----:R-:W2:Y:S04]  /*32d10*/  LDL.LU.64 R6, [R1+0x2fc0] ;  /* 0x002fc00001067983 */ /* 0x001ea80000300a00 */
[----:B------:R-:W3:Y:S04]  /*32d20*/  LDL.LU.64 R4, [R1+0x2fb8] ;  /* 0x002fb80001047983 */ /* 0x000ee80000300a00 */
[----:B------:R-:W-:Y:S04]  /*32d30*/  STL [R1+0x2f68], R10 ;  /* 0x002f680a01007387 */ /* 0x000fe80000100800 */
        /* <DEDUP_REMOVED lines=11> */
[----:B---3--:R-:W-:Y:S03]  /*32df0*/  HMMA.16816.F32 R8, R12, R4, R8 ;  /* 0x000000040c08723c */ /* 0x008fe60000001808 */
[----:B------:R-:W-:Y:S04]  /*32e00*/  STL.64 [R1+0x2ee8], R6 ;  /* 0x002ee80601007387 */ /* 0x000fe80000100a00 */
[----:B------:R0:W-:Y:S02]  /*32e10*/  STL.64 [R1+0x2ee0], R4 ;  /* 0x002ee00401007387 */ /* 0x0001e40000100a00 */
[----:B0-----:R-:W-:-:S02]  /*32e20*/  IMAD R5, R20, 0x100, R19 ;  /* 0x0000010014057824 */ /* 0x001fc400078e0213 */
[----:B------:R-:W-:-:S08]  /*32e30*/  IMAD R4, R22, 0x100, R21 ;  /* 0x0000010016047824 */ /* 0x000fd000078e0215 */
[----:B------:R0:W-:Y:S04]  /*32e40*/  STL.64 [R1+0xdd0], R8 ;  /* 0x000dd00801007387 */ /* 0x0001e80000100a00 */
[----:B------:R-:W-:Y:S04]  /*32e50*/  STL.64 [R1+0xdd8], R10 ;  /* 0x000dd80a01007387 */ /* 0x000fe80000100a00 */
[----:B------:R-:W-:Y:S04]  /*32e60*/  STL [R1+0x20], R5 ;  /* 0x0000200501007387 */ /* 0x000fe80000100800 */
[----:B------:R2:W-:Y:S01]  /*32e70*/  STL [R1+0x24], R4 ;  /* 0x0000240401007387 */ /* 0x0005e20000100800 */
[----:B0-----:R-:W-:-:S05]  /*32e80*/  IMAD R8, R28, 0x100, R23 ;  /* 0x000001001c087824 */ /* 0x001fca00078e0217 */
[----:B------:R-:W-:Y:S04]  /*32e90*/  STL [R1+0x28], R8 ;  /* 0x0000280801007387 */ /* 0x000fe80000100800 */
[----:B------:R-:W3:Y:S01]  /*32ea0*/  LDL.LU R20, [R1+0xd60] ;  /* 0x000d600001147983 */ /* 0x000ee20000300800 */
[----:B--2---:R-:W-:-:S15]  /*32eb0*/  HMMA.16816.F32 R4, R12, R2, R24 ;  /* 0x000000020c04723c */ /* 0x004fde0000001818 */
[----:B------:R-:W-:-:S04]  /*32ec0*/  NOP ;  /* 0x0000000000007918 */ /* 0x000fc80000000000 */
[----:B------:R-:W-:Y:S04]  /*32ed0*/  STL.64 [R1+0x330], R4 ;  /* 0x0003300401007387 */ /* 0x000fe80000100a00 */
[----:B------:R-:W-:Y:S04]  /*32ee0*/  STL.64 [R1+0x338], R6 ;  /* 0x0003380601007387 */ /* 0x000fe80000100a00 */
[----:B------:R-:W3:Y:S04]  /*32ef0*/  LDL.LU R21, [R1+0xd64] ;  /* 0x000d640001157983 */ /* 0x000ee80000300800 */
[----:B------:R-:W2:Y:S04]  /*32f00*/  LDL.LU R22, [R1+0xd68] ;  /* 0x000d680001167983 */ /* 0x000ea80000300800 */
[----:B------:R-:W2:Y:S04]  /*32f10*/  LDL.LU R23, [R1+0xd6c] ;  /* 0x000d6c0001177983 */ /* 0x000ea80000300800 */
[----:B------:R-:W4:Y:S04]  /*32f20*/  LDL.LU R24, [R1+0xd80] ;  /* 0x000d800001187983 */ /* 0x000f280000300800 */
[----:B------:R-:W4:Y:S04]  /*32f30*/  LDL.LU R25, [R1+0xd84] ;  /* 0x000d840001197983 */ /* 0x000f280000300800 */
[----:B----4-:R0:W-:Y:S04]  /*32f40*/  STL.64 [R1+0x2f70], R24 ;  /* 0x002f701801007387 */ /* 0x0101e80000100a00 */
[----:B------:R-:W4:Y:S04]  /*32f50*/  LDL.LU R26, [R1+0xd88] ;  /* 0x000d8800011a7983 */ /* 0x000f280000300800 */
[----:B------:R-:W4:Y:S04]  /*32f60*/  LDL.LU R27, [R1+0xd8c] ;  /* 0x000d8c00011b7983 */ /* 0x000f280000300800 */
[----:B0-----:R-:W2:Y:S04]  /*32f70*/  LDL.64 R24, [R1+0x8] ;  /* 0x0000080001187983 */ /* 0x001ea80000100a00 */
[----:B----4-:R-:W-:Y:S04]  /*32f80*/  STL.64 [R1+0x2f90], R26 ;  /* 0x002f901a01007387 */ /* 0x010fe80000100a00 */
[----:B--2---:R0:W-:Y:S04]  /*32f90*/  STL.64 [R1+0x2f88], R24 ;  /* 0x002f881801007387 */ /* 0x0041e80000100a00 */
[----:B------:R-:W2:Y:S04]  /*32fa0*/  LDL.LU R8, [R1+0xd90] ;  /* 0x000d900001087983 */ /* 0x000ea80000300800 */
[----:B------:R-:W2:Y:S04]  /*32fb0*/  LDL.LU R9, [R1+0xd94] ;  /* 0x000d940001097983 */ /* 0x000ea80000300800 */
[----:B------:R-:W4:Y:S04]  /*32fc0*/  LDL.LU R10, [R1+0xd98] ;  /* 0x000d9800010a7983 */ /* 0x000f280000300800 */
[----:B------:R-:W4:Y:S04]  /*32fd0*/  LDL.LU R11, [R1+0xd9c] ;  /* 0x000d9c00010b7983 */ /* 0x000f280000300800 */
[----:B0-----:R-:W2:Y:S04]  /*32fe0*/  LDL.LU R24, [R1+0xdb0] ;  /* 0x000db00001187983 */ /* 0x001ea80000300800 */
[----:B------:R-:W2:Y:S04]  /*32ff0*/  LDL.LU R25, [R1+0xdb4] ;  /* 0x000db40001197983 */ /* 0x000ea80000300800 */
[----:B------:R-:W2:Y:S04]  /*33000*/  LDL.LU R26, [R1+0xdb8] ;  /* 0x000db800011a7983 */ /* 0x000ea80000300800 */
[----:B------:R-:W2:Y:S04]  /*33010*/  LDL.LU R27, [R1+0xdbc] ;  /* 0x000dbc00011b7983 */ /* 0x000ea80000300800 */
[----:B------:R-:W3:Y:S04]  /*33020*/  LDL.LU R13, [R1+0x20] ;  /* 0x00002000010d7983 */ /* 0x000ee80000300800 */
[----:B------:R-:W3:Y:S04]  /*33030*/  LDL.LU R14, [R1+0x24] ;  /* 0x00002400010e7983 */ /* 0x000ee80000300800 */
[----:B------:R-:W3:Y:S01]  /*33040*/  LDL.LU R15, [R1+0x28] ;  /* 0x00002800010f7983 */ /* 0x000ee20000300800 */
[----:B------:R-:W-:-:S03]  /*33050*/  IMAD R0, R0, 0x100, R29 ;  /* 0x0000010000007824 */ /* 0x000fc600078e021d */
[----:B--2---:R-:W-:Y:S04]  /*33060*/  STL.64 [R1+0x2fa0], R26 ;  /* 0x002fa01a01007387 */ /* 0x004fe80000100a00 */
[----:B------:R0:W-:Y:S04]  /*33070*/  STL.64 [R1+0x2f98], R24 ;  /* 0x002f981801007387 */ /* 0x0001e80000100a00 */
[----:B0-----:R-:W2:Y:S04]  /*33080*/  LDL.LU R24, [R1+0xdc0] ;  /* 0x000dc00001187983 */ /* 0x001ea80000300800 */
[----:B------:R-:W2:Y:S04]  /*33090*/  LDL.LU R25, [R1+0xdc4] ;  /* 0x000dc40001197983 */ /* 0x000ea80000300800 */
[----:B------:R-:W2:Y:S04]  /*330a0*/  LDL.LU R26, [R1+0xdc8] ;  /* 0x000dc800011a7983 */ /* 0x000ea80000300800 */
[----:B------:R-:W2:Y:S04]  /*330b0*/  LDL.LU R27, [R1+0xdcc] ;  /* 0x000dcc00011b7983 */ /* 0x000ea80000300800 */
[----:B------:R-:W2:Y:S04]  /*330c0*/  LDL.64 R4, [R1+0x18] ;  /* 0x0000180001047983 */ /* 0x000ea80000100a00 */
[----:B------:R-:W2:Y:S04]  /*330d0*/  LDL.64 R6, [R1+0x10] ;  /* 0x0000100001067983 */ /* 0x000ea80000100a00 */
[----:B----4-:R-:W-:Y:S04]  /*330e0*/  STL.64 [R1+0x2f80], R10 ;  /* 0x002f800a01007387 */ /* 0x010fe80000100a00 */
[----:B------:R0:W-:Y:S04]  /*330f0*/  STL.64 [R1+0x2f78], R8 ;  /* 0x002f780801007387 */ /* 0x0001e80000100a00 */
[----:B0-----:R-:W4:Y:S04]  /*33100*/  LDL.LU R8, [R1+0xda0] ;  /* 0x000da00001087983 */ /* 0x001f280000300800 */
[----:B------:R-:W4:Y:S04]  /*33110*/  LDL.LU R9, [R1+0xda4] ;  /* 0x000da40001097983 */ /* 0x000f280000300800 */
[----:B------:R-:W4:Y:S04]  /*33120*/  LDL.LU R10, [R1+0xda8] ;  /* 0x000da800010a7983 */ /* 0x000f280000300800 */
[----:B------:R-:W4:Y:S04]  /*33130*/  LDL.LU R11, [R1+0xdac] ;  /* 0x000dac00010b7983 */ /* 0x000f280000300800 */
[----:B------:R-:W4:Y:S04]  /*33140*/  LDL.64 R28, [R1] ;  /* 0x00000000011c7983 */ /* 0x000f280000100a00 */
[----:B------:R-:W-:Y:S04]  /*33150*/  STL.64 [R1+0x2f40], R22 ;  /* 0x002f401601007387 */ /* 0x000fe80000100a00 */
[----:B---3--:R0:W-:Y:S04]  /*33160*/  STL.64 [R1+0x2f38], R20 ;  /* 0x002f381401007387 */ /* 0x0081e80000100a00 */
[----:B0-----:R-:W3:Y:S04]  /*33170*/  LDL.LU R20, [R1+0xd70] ;  /* 0x000d700001147983 */ /* 0x001ee80000300800 */
[----:B------:R-:W3:Y:S04]  /*33180*/  LDL.LU R21, [R1+0xd74] ;  /* 0x000d740001157983 */ /* 0x000ee80000300800 */
[----:B------:R-:W3:Y:S04]  /*33190*/  LDL.LU R22, [R1+0xd78] ;  /* 0x000d780001167983 */ /* 0x000ee80000300800 */
[----:B------:R-:W3:Y:S04]  /*331a0*/  LDL.LU R23, [R1+0xd7c] ;  /* 0x000d7c0001177983 */ /* 0x000ee80000300800 */
[----:B------:R-:W3:Y:S04]  /*331b0*/  LDL.LU R16, [R1+0xd40] ;  /* 0x000d400001107983 */ /* 0x000ee80000300800 */
[----:B------:R-:W3:Y:S04]  /*331c0*/  LDL.LU R17, [R1+0xd44] ;  /* 0x000d440001117983 */ /* 0x000ee80000300800 */
[----:B------:R-:W3:Y:S04]  /*331d0*/  LDL.LU R18, [R1+0xd48] ;  /* 0x000d480001127983 */ /* 0x000ee80000300800 */
[----:B------:R-:W3:Y:S01]  /*331e0*/  LDL.LU R19, [R1+0xd4c] ;  /* 0x000d4c0001137983 */ /* 0x000ee20000300800 */
[----:B------:R-:W-:-:S02]  /*331f0*/  F2FP.F16.E5M2.UNPACK_B R12, R13 ;  /* 0x0000000dff0c723e */ /* 0x000fc400020004ff */
[----:B------:R-:W-:Y:S02]  /*33200*/  F2FP.F16.E5M2.UNPACK_B R13, R14 ;  /* 0x0000000eff0d723e */ /* 0x000fe400020004ff */
[----:B------:R-:W-:Y:S02]  /*33210*/  F2FP.F16.E5M2.UNPACK_B R14, R15 ;  /* 0x0000000fff0e723e */ /* 0x000fe400020004ff */
[----:B------:R-:W-:-:S07]  /*33220*/  F2FP.F16.E5M2.UNPACK_B R15, R0 ;  /* 0x00000000ff0f723e */ /* 0x000fce00020004ff */
[C---:B--2---:R-:W-:Y:S01]  /*33230*/  HMMA.16816.F32 R24, R12.reuse, R4, R24 ;  /* 0x000000040c18723c */ /* 0x044fe20000001818 */
[----:B---3--:R-:W-:Y:S04]  /*33240*/  STL.64 [R1+0x2f20], R18 ;  /* 0x002f201201007387 */ /* 0x008fe80000100a00 */
[----:B------:R0:W-:Y:S04]  /*33250*/  STL.64 [R1+0x2f18], R16 ;  /* 0x002f181001007387 */ /* 0x0001e80000100a00 */
[----:B0-----:R-:W2:Y:S04]  /*33260*/  LDL.LU R16, [R1+0xd50] ;  /* 0x000d500001107983 */ /* 0x001ea80000300800 */
[----:B------:R-:W2:Y:S04]  /*33270*/  LDL.LU R17, [R1+0xd54] ;  /* 0x000d540001117983 */ /* 0x000ea80000300800 */
[----:B------:R-:W2:Y:S04]  /*33280*/  LDL.LU R18, [R1+0xd58] ;  /* 0x000d580001127983 */ /* 0x000ea80000300800 */
[----:B------:R-:W2:Y:S04]  /*33290*/  LDL.LU R19, [R1+0xd5c] ;  /* 0x000d5c0001137983 */ /* 0x000ea80000300800 */
[----:B------:R-:W-:Y:S04]  /*332a0*/  STL [R1+0x2eb4], R2 ;  /* 0x002eb40201007387 */ /* 0x000fe80000100800 */
[----:B------:R-:W-:Y:S04]  /*332b0*/  STL [R1+0x2eb0], R3 ;  /* 0x002eb00301007387 */ /* 0x000fe80000100800 */
        /* <DEDUP_REMOVED lines=9> */
[----:B------:R-:W4:Y:S02]  /*33350*/  LDL.LU.64 R24, [R1+0x2f88] ;  /* 0x002f880001187983 */ /* 0x000f240000300a00 */
[----:B----4-:R-:W-:-:S15]  /*33360*/  HMMA.16816.F32 R8, R12, R24, R8 ;  /* 0x000000180c08723c */ /* 0x010fde0000001808 */
[----:B------:R-:W-:-:S04]  /*33370*/  NOP ;  /* 0x0000000000007918 */ /* 0x000fc80000000000 */
[----:B------:R-:W-:Y:S04]  /*33380*/  STL.64 [R1+0xda0], R8 ;  /* 0x000da00801007387 */ /* 0x000fe80000100a00 */
[----:B------:R0:W-:Y:S04]  /*33390*/  STL.64 [R1+0xda8], R10 ;  /* 0x000da80a01007387 */ /* 0x0001e80000100a00 */
[----:B0-----:R-:W4:Y:S04]  /*333a0*/  LDL.LU.64 R10, [R1+0x2f80] ;  /* 0x002f8000010a7983 */ /* 0x001f280000300a00 */
[----:B------:R-:W4:Y:S01]  /*333b0*/  LDL.LU.64 R8, [R1+0x2f78] ;  /* 0x002f780001087983 */ /* 0x000f220000300a00 */
[----:B------:R-:W-:-:S02]  /*333c0*/  IMAD.MOV.U32 R2, RZ, RZ, R4 ;  /* 0x000000ffff027224 */ /* 0x000fc400078e0004 */
[----:B------:R-:W-:Y:S02]  /*333d0*/  IMAD.MOV.U32 R0, RZ, RZ, R5 ;  /* 0x000000ffff007224 */ /* 0x000fe400078e0005 */
[----:B------:R-:W-:Y:S02]  /*333e0*/  IMAD.MOV.U32 R4, RZ, RZ, R6 ;  /* 0x000000ffff047224 */ /* 0x000fe400078e0006 */
[----:B------:R-:W-:Y:S02]  /*333f0*/  IMAD.MOV.U32 R6, RZ, RZ, R24 ;  /* 0x000000ffff067224 */ /* 0x000fe400078e0018 */
[----:B------:R-:W-:Y:S02]  /*33400*/  IMAD.MOV.U32 R5, RZ, RZ, R25 ;  /* 0x000000ffff057224 */ /* 0x000fe400078e0019 */
[----:B------:R-:W3:Y:S01]  /*33410*/  LDL.LU.64 R24, [R1+0x2f70] ;  /* 0x002f700001187983 */ /* 0x000ee20000300a00 */
[----:B------:R-:W-:Y:S02]  /*33420*/  IMAD.MOV.U32 R3, RZ, RZ, R7 ;  /* 0x000000ffff037224 */ /* 0x000fe400078e0007 */
[----:B------:R-:W-:Y:S01]  /*33430*/  IMAD.MOV.U32 R7, RZ, RZ, R29 ;  /* 0x000000ffff077224 */ /* 0x000fe200078e001d */
[----:B----4-:R-:W-:-:S15]  /*33440*/  HMMA.16816.F32 R8, R12, R28, R8 ;  /* 0x0000001c0c08723c */ /* 0x010fde0000001808 */
[----:B------:R-:W-:-:S04]  /*33450*/  NOP ;  /* 0x0000000000007918 */ /* 0x000fc80000000000 */
[----:B------:R-:W-:Y:S04]  /*33460*/  STL.64 [R1+0xd90], R8 ;  /* 0x000d900801007387 */ /* 0x000fe80000100a00 */
[----:B------:R0:W-:Y:S04]  /*33470*/  STL.64 [R1+0xd98], R10 ;  /* 0x000d980a01007387 */ /* 0x0001e80000100a00 */
[----:B0-----:R-:W4:Y:S04]  /*33480*/  LDL.LU R10, [R1+0x2f68] ;  /* 0x002f6800010a7983 */ /* 0x001f280000300800 */
[----:B------:R-:W2:Y:S01]  /*33490*/  LDL.LU.64 R8, [R1+0x2f60] ;  /* 0x002f600001087983 */ /* 0x000ea20000300a00 */
[----:B------:R-:W-:-:S03]  /*334a0*/  IMAD.MOV.U32 R11, RZ, RZ, R28 ;  /* 0x000000ffff0b7224 */ /* 0x000fc600078e001c */
[----:B------:R-:W3:Y:S02]  /*334b0*/  LDL.LU.64 R28, [R1+0x2f58] ;  /* 0x002f5800011c7983 */ /* 0x000ee40000300a00 */
[----:B---3--:R-:W-:-:S15]  /*334c0*/  HMMA.16816.F32 R24, R12, R28, R24 ;  /* 0x0000001c0c18723c */ /* 0x008fde0000001818 */
[----:B------:R-:W-:-:S04]  /*334d0*/  NOP ;  /* 0x0000000000007918 */ /* 0x000fc80000000000 */
[----:B------:R-:W-:Y:S04]  /*334e0*/  STL.64 [R1+0xd80], R24 ;  /* 0x000d801801007387 */ /* 0x000fe80000100a00 */
[----:B------:R0:W-:Y:S04]  /*334f0*/  STL.64 [R1+0xd88], R26 ;  /* 0x000d881a01007387 */ /* 0x0001e80000100a00 */
[----:B0-----:R-:W3:Y:S04]  /*33500*/  LDL.LU.64 R26, [R1+0x2f50] ;  /* 0x002f5000011a7983 */ /* 0x001ee80000300a00 */
[----:B------:R-:W2:Y:S04]  /*33510*/  LDL.LU.64 R24, [R1+0x2f48] ;  /* 0x002f480001187983 */ /* 0x000ea80000300a00 */
[----:B------:R-:W-:Y:S04]  /*33520*/  STL [R1+0x2eb8], R28 ;  /* 0x002eb81c01007387 */ /* 0x000fe80000100800 */
[----:B------:R-:W-:Y:S01]  /*33530*/  STL [R1+0x2e98], R29 ;  /* 0x002e981d01007387 */ /* 0x000fe20000100800 */
        /* <DEDUP_REMOVED lines=32> */
[----:B0-----:R-:W2:Y:S04]  /*33740*/  LDL.LU R20, [R1+0xd30] ;  /* 0x000d300001147983 */ /* 0x001ea80000300800 */
[----:B------:R-:W2:Y:S04]  /*33750*/  LDL.LU R21, [R1+0xd34] ;  /* 0x000d340001157983 */ /* 0x000ea80000300800 */
[----:B------:R-:W2:Y:S04]  /*33760*/  LDL.LU R22, [R1+0xd38] ;  /* 0x000d380001167983 */ /* 0x000ea80000300800 */
[----:B------:R-:W2:Y:S02]  /*33770*/  LDL.LU R23, [R1+0xd3c] ;  /* 0x000d3c0001177983 */ /* 0x000ea40000300800 */
[----:B--2---:R-:W-:-:S15]  /*33780*/  HMMA.16816.F32 R20, R12, R18, R20 ;  /* 0x000000120c14723c */ /* 0x004fde0000001814 */
[----:B------:R-:W-:-:S04]  /*33790*/  NOP ;  /* 0x0000000000007918 */ /* 0x000fc80000000000 */
[----:B------:R-:W-:Y:S04]  /*337a0*/  STL.64 [R1+0xd30], R20 ;  /* 0x000d301401007387 */ /* 0x000fe80000100a00 */
[----:B------:R3:W-:Y:S02]  /*337b0*/  STL.64 [R1+0xd38], R22 ;  /* 0x000d381601007387 */ /* 0x0007e40000100a00 */
[----:B---3--:R-:W-:Y:S01]  /*337c0*/  HMMA.16816.F32 R20, R12, R16, R24 ;  /* 0x000000100c14723c */ /* 0x008fe20000001818 */
[----:B------:R-:W-:Y:S02]  /*337d0*/  IMAD.MOV.U32 R26, RZ, RZ, R11 ;  /* 0x000000ffff1a7224 */ /* 0x000fe400078e000b */
[----:B------:R-:W-:Y:S01]  /*337e0*/  IMAD.MOV.U32 R27, RZ, RZ, R7 ;  /* 0x000000ffff1b7224 */ /* 0x000fe200078e0007 */
[----:B------:R-:W4:-:S15]  /*337f0*/  LDL.LU R11, [R1+0x2f00] ;  /* 0x002f0000010b7983 */ /* 0x000f1e0000300800 */
        /* <DEDUP_REMOVED lines=8> */
[----:B------:R-:W-:Y:S01]  /*33880*/  IMAD.MOV.U32 R25, RZ, RZ, R5 ;  /* 0x000000ffff197224 */ /* 0x000fe200078e0005 */
[----:B---3--:R-:W-:Y:S04]  /*33890*/  STL.64 [R1+0x2e60], R22 ;  /* 0x002e601601007387 */ /* 0x008fe80000100a00 */
[----:B--2---:R0:W-:Y:S04]  /*338a0*/  STL.64 [R1+0x2e58], R20 ;  /* 0x002e581401007387 */ /* 0x0041e80000100a00 */
[----:B------:R-:W-:Y:S04]  /*338b0*/  STL.64 [R1+0x2e68], R24 ;  /* 0x002e681801007387 */ /* 0x000fe80000100a00 */
[----:B0-----:R-:W2:Y:S04]  /*338c0*/  LDL.LU R20, [R1+0xcb0] ;  /* 0x000cb00001147983 */ /* 0x001ea80000300800 */
[----:B------:R-:W2:Y:S04]  /*338d0*/  LDL.LU R21, [R1+0xcb4] ;  /* 0x000cb40001157983 */ /* 0x000ea80000300800 */
[----:B------:R-:W3:Y:S04]  /*338e0*/  LDL.LU R22, [R1+0xcb8] ;  /* 0x000cb80001167983 */ /* 0x000ee80000300800 */
        /* <DEDUP_REMOVED lines=10> */
[----:B------:R-:W-:-:S03]  /*33990*/  IMAD.MOV.U32 R24, RZ, RZ, R2 ;  /* 0x000000ffff187224 */ /* 0x000fc600078e0002 */
[----:B---3--:R-:W-:Y:S04]  /*339a0*/  STL.64 [R1+0x2e90], R22 ;  /* 0x002e901601007387 */ /* 0x008fe80000100a00 */
[----:B--2---:R0:W-:Y:S04]  /*339b0*/  STL.64 [R1+0x2e88], R20 ;  /* 0x002e881401007387 */ /* 0x0041e80000100a00 */
[----:B------:R-:W-:Y:S04]  /*339c0*/  STL [R1+0x2ebc], R24 ;  /* 0x002ebc1801007387 */ /* 0x000fe80000100800 */
[----:B0-----:R-:W2:Y:S04]  /*339d0*/  LDL.LU R20, [R1+0xcd0] ;  /* 0x000cd00001147983 */ /* 0x001ea80000300800 */
[----:B------:R-:W2:Y:S04]  /*339e0*/  LDL.LU R21, [R1+0xcd4] ;  /* 0x000cd40001157983 */ /* 0x000ea80000300800 */
[----:B------:R-:W3:Y:S04]  /*339f0*/  LDL.LU R22, [R1+0xcd8] ;  /* 0x000cd80001167983 */ /* 0x000ee80000300800 */
[----:B------:R-:W3:Y:S04]  /*33a00*/  LDL.LU R23, [R1+0xcdc] ;  /* 0x000cdc0001177983 */ /* 0x000ee80000300800 */
[----:B------:R-:W2:Y:S04]  /*33a10*/  LDL.LU R4, [R1+0xd00] ;  /* 0x000d000001047983 */ /* 0x000ea80000300800 */
[----:B------:R-:W2:Y:S04]  /*33a20*/  LDL.LU R5, [R1+0xd04] ;  /* 0x000d040001057983 */ /* 0x000ea80000300800 */
[----:B------:R-:W2:Y:S04]  /*33a30*/  LDL.LU R6, [R1+0xd08] ;  /* 0x000d080001067983 */ /* 0x000ea80000300800 */
[----:B------:R-:W2:Y:S04]  /*33a40*/  LDL.LU R7, [R1+0xd0c] ;  /* 0x000d0c0001077983 */ /* 0x000ea80000300800 */
[----:B--2---:R-:W-:Y:S04]  /*33a50*/  STL.64 [R1+0x2ef8], R6 ;  /* 0x002ef80601007387 */ /* 0x004fe80000100a00 */
[----:B------:R0:W-:Y:S04]  /*33a60*/  STL.64 [R1+0x2ef0], R4 ;  /* 0x002ef00401007387 */ /* 0x0001e80000100a00 */
[----:B0-----:R-:W4:Y:S04]  /*33a70*/  LDL.LU R4, [R1+0xd10] ;  /* 0x000d100001047983 */ /* 0x001f280000300800 */
[----:B------:R-:W4:Y:S04]  /*33a80*/  LDL.LU R5, [R1+0xd14] ;  /* 0x000d140001057983 */ /* 0x000f280000300800 */
[----:B------:R-:W4:Y:S04]  /*33a90*/  LDL.LU R6, [R1+0xd18] ;  /* 0x000d180001067983 */ /* 0x000f280000300800 */
[----:B------:R-:W4:Y:S04]  /*33aa0*/  LDL.LU R7, [R1+0xd1c] ;  /* 0x000d1c0001077983 */ /* 0x000f280000300800 */
[----:B------:R-:W2:Y:S04]  /*33ab0*/  LDL.LU R24, [R1+0x1c58] ;  /* 0x001c580001187983 */ /* 0x000ea80000300800 */
[----:B------:R-:W2:Y:S04]  /*33ac0*/  LDL.LU R29, [R1+0x1c54] ;  /* 0x001c5400011d7983 */ /* 0x000ea80000300800 */
[----:B------:R-:W2:Y:S04]  /*33ad0*/  LDL.LU R28, [R1+0x1c60] ;  /* 0x001c6000011c7983 */ /* 0x000ea80000300800 */
[----:B------:R-:W2:Y:S04]  /*33ae0*/  LDL.LU R27, [R1+0x1c5c] ;  /* 0x001c5c00011b7983 */ /* 0x000ea80000300800 */
[----:B------:R-:W2:Y:S04]  /*33af0*/  LDL.LU R2, [R1+0x1c68] ;  /* 0x001c680001027983 */ /* 0x000ea80000300800 */
[----:B------:R-:W2:Y:S01]  /*33b00*/  LDL.LU R26, [R1+0x1c64] ;  /* 0x001c6400011a7983 */ /* 0x000ea20000300800 */
[----:B------:R-:W-:-:S03]  /*33b10*/  IMAD.MOV.U32 R25, RZ, RZ, R0 ;  /* 0x000000ffff197224 */ /* 0x000fc600078e0000 */
[----:B--2---:R-:W-:Y:S04]  /*33b20*/  STL.64 [R1+0x2ec8], R26 ;  /* 0x002ec81a01007387 */ /* 0x004fe80000100a00 */
[----:B------:R0:W-:Y:S04]  /*33b30*/  STL.64 [R1+0x2ec0], R24 ;  /* 0x002ec01801007387 */ /* 0x0001e80000100a00 */
[----:B0-----:R-:W2:Y:S04]  /*33b40*/  LDL.LU R24, [R1+0xce0] ;  /* 0x000ce00001187983 */ /* 0x001ea80000300800 */
[----:B------:R-:W2:Y:S04]  /*33b50*/  LDL.LU R25, [R1+0xce4] ;  /* 0x000ce40001197983 */ /* 0x000ea80000300800 */
[----:B------:R-:W2:Y:S04]  /*33b60*/  LDL.LU R26, [R1+0xce8] ;  /* 0x000ce800011a7983 */ /* 0x000ea80000300800 */
[----:B------:R-:W2:Y:S01]  /*33b70*/  LDL.LU R27, [R1+0xcec] ;  /* 0x000cec00011b7983 */ /* 0x000ea20000300800 */
[C---:B----4-:R-:W-:Y:S03]  /*33b80*/  HMMA.16816.F32 R4, R12.reuse, R10, R4 ;  /* 0x0000000a0c04723c */ /* 0x050fe60000001804 */
[----:B--2---:R-:W-:Y:S04]  /*33b90*/  STL.64 [R1+0x2ed8], R26 ;  /* 0x002ed81a01007387 */ /* 0x004fe80000100a00 */
[----:B------:R0:W-:Y:S04]  /*33ba0*/  STL.64 [R1+0x2ed0], R24 ;  /* 0x002ed01801007387 */ /* 0x0001e80000100a00 */
        /* <DEDUP_REMOVED lines=57> */
[----:B------:R-:W4:Y:S04]  /*33f40*/  LDL.LU R28, [R1+0x2eb8] ;  /* 0x002eb800011c7983 */ /* 0x000f280000300800 */
[----:B------:R-:W3:Y:S04]  /*33f50*/  LDL.LU R2, [R1+0x2eb4] ;  /* 0x002eb40001027983 */ /* 0x000ee80000300800 */
[----:B------:R-:W3:Y:S02]  /*33f60*/  LDL.LU R3, [R1+0x2eb0] ;  /* 0x002eb00001037983 */ /* 0x000ee40000300800 */
[----:B---3--:R-:W-:Y:S02]  /*33f70*/  HMMA.16816.F32 R12, R12, R2, R20 ;  /* 0x000000020c0c723c */ /* 0x008fe40000001814 */
        /* <DEDUP_REMOVED lines=8> */
[----:B------:R-:W4:Y:S06]  /*34000*/  LDL.LU R29, [R1+0x2e98] ;  /* 0x002e9800011d7983 */ /* 0x000f2c0000300800 */
[----:B--2---:R-:W-:Y:S01]  /*34010*/  HMMA.16816.F32 R24, R12, R24, R20 ;  /* 0x000000180c18723c */ /* 0x004fe20000001814 */
[----:B------:R-:W2:Y:S04]  /*34020*/  LDL.LU.64 R22, [R1+0x2e90] ;  /* 0x002e900001167983 */ /* 0x000ea80000300a00 */
[----:B------:R-:W2:-:S14]  /*34030*/  LDL.LU.64 R20, [R1+0x2e88] ;  /* 0x002e880001147983 */ /* 0x000e9c0000300a00 */
        /* <DEDUP_REMOVED lines=8> */
[----:B0-----:R-:W2:Y:S02]  /*340c0*/  LDL.LU.64 R24, [R1+0x2e68] ;  /* 0x002e680001187983 */ /* 0x001ea40000300a00 */
[----:B--2---:R-:W-:Y:S02]  /*340d0*/  HMMA.16816.F32 R24, R12, R24, R20 ;  /* 0x000000180c18723c */ /* 0x004fe40000001814 */
[----:B------:R-:W2:Y:S04]  /*340e0*/  LDL.LU.64 R22, [R1+0x2e60] ;  /* 0x002e600001167983 */ /* 0x000ea80000300a00 */
[----:B------:R-:W2:-:S13]  /*340f0*/  LDL.LU.64 R20, [R1+0x2e58] ;  /* 0x002e580001147983 */ /* 0x000e9a0000300a00 */
[----:B------:R-:W-:Y:S04]  /*34100*/  STL.64 [R1+0xcb0], R24 ;  /* 0x000cb01801007387 */ /* 0x000fe80000100a00 */
[----:B------:R0:W-:Y:S04]  /*34110*/  STL.64 [R1+0xcb8], R26 ;  /* 0x000cb81a01007387 */ /* 0x0001e80000100a00 */
[----:B0-----:R-:W2:Y:S02]  /*34120*/  LDL.LU.64 R26, [R1+0x2e50] ;  /* 0x002e5000011a7983 */ /* 0x001ea40000300a00 */
[----:B--2---:R-:W-:Y:S02]  /*34130*/  HMMA.16816.F32 R24, R12, R26, R20 ;  /* 0x0000001a0c18723c */ /* 0x004fe40000001814 */
[----:B------:R-:W2:Y:S04]  /*34140*/  LDL.LU.64 R22, [R1+0x2e48] ;  /* 0x002e480001167983 */ /* 0x000ea80000300a00 */
[----:B------:R-:W3:-:S13]  /*34150*/  LDL.LU.64 R20, [R1+0x2e40] ;  /* 0x002e400001147983 */ /* 0x000eda0000300a00 */
[----:B------:R-:W-:Y:S04]  /*34160*/  STL.64 [R1+0xca0], R24 ;  /* 0x000ca01801007387 */ /* 0x000fe80000100a00 */
[----:B------:R0:W-:Y:S04]  /*34170*/  STL.64 [R1+0xca8], R26 ;  /* 0x000ca81a01007387 */ /* 0x0001e80000100a00 */
[----:B0-----:R-:W2:Y:S04]  /*34180*/  LDL.LU.64 R26, [R1+0x2e38] ;  /* 0x002e3800011a7983 */ /* 0x001ea80000300a00 */
[----:B------:R-:W3:Y:S01]  /*34190*/  LDL.LU.64 R24, [R1+0x2e30] ;  /* 0x002e300001187983 */ /* 0x000ee20000300a00 */
[----:B----4-:R-:W-:-:S15]  /*341a0*/  HMMA.16816.F32 R4, R12, R28, R4 ;  /* 0x0000001c0c04723c */ /* 0x010fde0000001804 */
[----:B------:R-:W-:-:S04]  /*341b0*/  NOP ;  /* 0x0000000000007918 */ /* 0x000fc80000000000 */
[----:B------:R-:W-:Y:S04]  /*341c0*/  STL.64 [R1+0xc90], R4 ;  /* 0x000c900401007387 */ /* 0x000fe80000100a00 */
[----:B------:R2:W-:Y:S02]  /*341d0*/  STL.64 [R1+0xc98], R6 ;  /* 0x000c980601007387 */ /* 0x0005e40000100a00 */
[C---:B--2---:R-:W-:Y:S08]  /*341e0*/  HMMA.16816.F32 R4, R12.reuse, R26, R8 ;  /* 0x0000001a0c04723c */ /* 0x044ff00000001808 */
[C---:B---3--:R-:W-:Y:S11]  /*341f0*/  HMMA.16816.F32 R8, R12.reuse, R24, R16 ;  /* 0x000000180c08723c */ /* 0x048ff60000001810 */
[----:B------:R0:W-:Y:S04]  /*34200*/  STL.64 [R1+0xc80], R4 ;  /* 0x000c800401007387 */ /* 0x0001e80000100a00 */
[----:B------:R1:W-:Y:S04]  /*34210*/  STL.64 [R1+0xc88], R6 ;  /* 0x000c880601007387 */ /* 0x0003e80000100a00 */
[----:B0-----:R-:W2:Y:S04]  /*34220*/  LDL.LU R4, [R1+0xc10] ;  /* 0x000c100001047983 */ /* 0x001ea80000300800 */
[----:B------:R0:W-:Y:S04]  /*34230*/  STL.64 [R1+0xc70], R8 ;  /* 0x000c700801007387 */ /* 0x0001e80000100a00 */
[----:B------:R3:W-:Y:S04]  /*34240*/  STL.64 [R1+0xc78], R10 ;  /* 0x000c780a01007387 */ /* 0x0007e80000100a00 */
[----:B------:R-:W2:Y:S04]  /*34250*/  LDL.LU R5, [R1+0xc14] ;  /* 0x000c140001057983 */ /* 0x000ea80000300800 */
[----:B-1----:R-:W4:Y:S04]  /*34260*/  LDL.LU R6, [R1+0xc18] ;  /* 0x000c180001067983 */ /* 0x002f280000300800 */
[----:B------:R-:W4:Y:S04]  /*34270*/  LDL.LU R7, [R1+0xc1c] ;  /* 0x000c1c0001077983 */ /* 0x000f280000300800 */
[----:B0-----:R-:W2:Y:S04]  /*34280*/  LDL.LU R8, [R1+0xc30] ;  /* 0x000c300001087983 */ /* 0x001ea80000300800 */
[----:B------:R-:W2:Y:S04]  /*34290*/  LDL.LU R9, [R1+0xc34] ;  /* 0x000c340001097983 */ /* 0x000ea80000300800 */
[----:B---3--:R-:W3:Y:S04]  /*342a0*/  LDL.LU R10, [R1+0xc38] ;  /* 0x000c3800010a7983 */ /* 0x008ee80000300800 */
[----:B------:R-:W3:Y:S04]  /*342b0*/  LDL.LU R11, [R1+0xc3c] ;  /* 0x000c3c00010b7983 */ /* 0x000ee80000300800 */
        /* <DEDUP_REMOVED lines=11> */
[----:B------:R0:W-:Y:S04]  /*34370*/  STL.64 [R1+0x2e00], R8 ;  /* 0x002e000801007387 */ /* 0x0001e80000100a00 */
[----:B0-----:R-:W3:Y:S04]  /*34380*/  LDL.LU R8, [R1+0xc40] ;  /* 0x000c400001087983 */ /* 0x001ee80000300800 */
[----:B------:R-:W3:Y:S04]  /*34390*/  LDL.LU R9, [R1+0xc44] ;  /* 0x000c440001097983 */ /* 0x000ee80000300800 */
[----:B------:R-:W3:Y:S04]  /*343a0*/  LDL.LU R10, [R1+0xc48] ;  /* 0x000c4800010a7983 */ /* 0x000ee80000300800 */
[----:B------:R-:W3:Y:S04]  /*343b0*/  LDL.LU R11, [R1+0xc4c] ;  /* 0x000c4c00010b7983 */ /* 0x000ee80000300800 */
[----:B----4-:R-:W-:Y:S04]  /*343c0*/  STL.64 [R1+0x2de8], R6 ;  /* 0x002de80601007387 */ /* 0x010fe80000100a00 */
[----:B------:R0:W-:Y:S04]  /*343d0*/  STL.64 [R1+0x2de0], R4 ;  /* 0x002de00401007387 */ /* 0x0001e80000100a00 */
[----:B0-----:R-:W4:Y:S04]  /*343e0*/  LDL.LU R4, [R1+0xc20] ;  /* 0x000c200001047983 */ /* 0x001f280000300800 */
[----:B------:R-:W4:Y:S04]  /*343f0*/  LDL.LU R5, [R1+0xc24] ;  /* 0x000c240001057983 */ /* 0x000f280000300800 */
[----:B------:R-:W4:Y:S04]  /*34400*/  LDL.LU R6, [R1+0xc28] ;  /* 0x000c280001067983 */ /* 0x000f280000300800 */
[----:B------:R-:W4:Y:S04]  /*34410*/  LDL.LU R7, [R1+0xc2c] ;  /* 0x000c2c0001077983 */ /* 0x000f280000300800 */
[----:B------:R-:W2:Y:S04]  /*34420*/  LDL.LU R0, [R1+0x1c8c] ;  /* 0x001c8c0001007983 */ /* 0x000ea80000300800 */
[----:B------:R0:W-:Y:S04]  /*34430*/  STL.64 [R1+0x2d70], R26 ;  /* 0x002d701a01007387 */ /* 0x0001e80000100a00 */
[----:B0-----:R-:W2:Y:S04]  /*34440*/  LDL.64 R26, [R1+0x18] ;  /* 0x00001800011a7983 */ /* 0x001ea80000100a00 */
[----:B------:R0:W-:Y:S04]  /*34450*/  STL.64 [R1+0x2d68], R24 ;  /* 0x002d681801007387 */ /* 0x0001e80000100a00 */
[----:B0-----:R-:W3:Y:S04]  /*34460*/  LDL.LU R24, [R1+0x1c84] ;  /* 0x001c840001187983 */ /* 0x001ee80000300800 */
[----:B------:R-:W3:Y:S04]  /*34470*/  LDL.LU R25, [R1+0x1c90] ;  /* 0x001c900001197983 */ /* 0x000ee80000300800 */
[----:B--2---:R-:W-:Y:S04]  /*34480*/  STL.64 [R1+0x2db8], R26 ;  /* 0x002db81a01007387 */ /* 0x004fe80000100a00 */
[----:B---3--:R0:W-:Y:S04]  /*34490*/  STL.64 [R1+0x2db0], R24 ;  /* 0x002db01801007387 */ /* 0x0081e80000100a00 */
[----:B0-----:R-:W2:Y:S04]  /*344a0*/  LDL.LU R24, [R1+0xbf0] ;  /* 0x000bf00001187983 */ /* 0x001ea80000300800 */
[----:B------:R-:W2:Y:S04]  /*344b0*/  LDL.LU R25, [R1+0xbf4] ;  /* 0x000bf40001197983 */ /* 0x000ea80000300800 */
[----:B------:R-:W3:Y:S04]  /*344c0*/  LDL.LU R26, [R1+0xbf8] ;  /* 0x000bf800011a7983 */ /* 0x000ee80000300800 */
[----:B------:R-:W3:Y:S01]  /*344d0*/  LDL.LU R27, [R1+0xbfc] ;  /* 0x000bfc00011b7983 */ /* 0x000ee20000300800 */
[C---:B------:R-:W-:Y:S03]  /*344e0*/  HMMA.16816.F32 R16, R12.reuse, R22, R16 ;  /* 0x000000160c10723c */ /* 0x040fe60000001810 */
[----:B---3--:R-:W-:Y:S04]  /*344f0*/  STL.64 [R1+0x2dc8], R26 ;  /* 0x002dc81a01007387 */ /* 0x008fe80000100a00 */
[----:B--2---:R0:W-:Y:S04]  /*34500*/  STL.64 [R1+0x2dc0], R24 ;  /* 0x002dc01801007387 */ /* 0x0041e80000100a00 */
[----:B0-----:R-:W2:Y:S04]  /*34510*/  LDL.LU R24, [R1+0xc00] ;  /* 0x000c000001187983 */ /* 0x001ea80000300800 */
[----:B------:R-:W2:Y:S04]  /*34520*/  LDL.LU R25, [R1+0xc04] ;  /* 0x000c040001197983 */ /* 0x000ea80000300800 */
[----:B------:R-:W2:Y:S04]  /*34530*/  LDL.LU R26, [R1+0xc08] ;  /* 0x000c0800011a7983 */ /* 0x000ea80000300800 */
[----:B------:R-:W2:Y:S04]  /*34540*/  LDL.LU R27, [R1+0xc0c] ;  /* 0x000c0c00011b7983 */ /* 0x000ea80000300800 */
        /* <DEDUP_REMOVED lines=9> */
[----:B------:R-:W2:Y:S04]  /*345e0*/  LDL.LU.64 R16, [R1+0x2e10] ;  /* 0x002e100001107983 */ /* 0x000ea80000300a00 */
        /* <DEDUP_REMOVED lines=16> */
[----:B0-----:R-:W4:Y:S04]  /*346f0*/  LDL.LU.64 R10, [R1+0x2df8] ;  /* 0x002df800010a7983 */ /* 0x001f280000300a00 */
[----:B------:R-:W2:Y:S04]  /*34700*/  LDL.LU.64 R8, [R1+0x2df0] ;  /* 0x002df00001087983 */ /* 0x000ea80000300a00 */
[----:B------:R-:W-:Y:S04]  /*34710*/  STL.64 [R1+0x2d30], R18 ;  /* 0x002d301201007387 */ /* 0x000fe80000100a00 */
[----:B------:R0:W-:Y:S04]  /*34720*/  STL.64 [R1+0x2d28], R16 ;  /* 0x002d281001007387 */ /* 0x0001e80000100a00 */
[----:B0-----:R-:W3:Y:S04]  /*34730*/  LDL.LU R16, [R1+0x310] ;  /* 0x0003100001107983 */ /* 0x001ee80000300800 */
[----:B------:R-:W3:Y:S04]  /*34740*/  LDL.LU R17, [R1+0x314] ;  /* 0x0003140001117983 */ /* 0x000ee80000300800 */
[----:B------:R-:W3:Y:S04]  /*34750*/  LDL.LU R18, [R1+0x318] ;  /* 0x0003180001127983 */ /* 0x000ee80000300800 */
[----:B------:R-:W3:Y:S01]  /*34760*/  LDL.LU R19, [R1+0x31c] ;  /* 0x00031c0001137983 */ /* 0x000ee20000300800 */
        /* <DEDUP_REMOVED lines=30> */
[----:B------:R0:W-:Y:S04]  /*34950*/  STL.64 [R1+0x2d00], R6 ;  /* 0x002d000601007387 */ /* 0x0001e80000100a00 */
[----:B0-----:R-:W2:Y:S01]  /*34960*/  LDL.LU R7, [R1+0x1c78] ;  /* 0x001c780001077983 */ /* 0x001ea20000300800 */
[----:B---3--:R-:W-:Y:S03]  /*34970*/  HMMA.16816.F32 R12, R12, R2, R16 ;  /* 0x000000020c0c723c */ /* 0x008fe60000001810 */
[----:B------:R0:W-:Y:S04]  /*34980*/  STL.64 [R1+0x2cf8], R4 ;  /* 0x002cf80401007387 */ /* 0x0001e80000100a00 */
[----:B------:R-:W-:Y:S04]  /*34990*/  STL [R1+0x2cec], R2 ;  /* 0x002cec0201007387 */ /* 0x000fe80000100800 */
[----:B------:R-:W-:Y:S01]  /*349a0*/  STL [R1+0x2ce8], R3 ;  /* 0x002ce80301007387 */ /* 0x000fe20000100800 */
[----:B0-----:R-:W-:-:S07]  /*349b0*/  IMAD R5, R10, 0x100, R9 ;  /* 0x000001000a057824 */ /* 0x001fce00078e0209 */
[----:B------:R0:W-:Y:S04]  /*349c0*/  STL.64 [R1+0x310], R12 ;  /* 0x0003100c01007387 */ /* 0x0001e80000100a00 */
[----:B------:R1:W-:Y:S01]  /*349d0*/  STL.64 [R1+0x318], R14 ;  /* 0x0003180e01007387 */ /* 0x0003e20000100a00 */
[----:B0-----:R-:W-:Y:S01]  /*349e0*/  F2FP.F16.E5M2.UNPACK_B R13, R5 ;  /* 0x00000005ff0d723e */ /* 0x001fe200020004ff */
[----:B----4-:R-:W-:Y:S02]  /*349f0*/  IMAD R4, R24, 0x100, R11 ;  /* 0x0000010018047824 */ /* 0x010fe400078e020b */
[----:B------:R-:W-:-:S03]  /*34a00*/  IMAD R0, R0, 0x100, R25 ;  /* 0x0000010000007824 */ /* 0x000fc600078e0219 */
[----:B-1----:R-:W-:Y:S02]  /*34a10*/  F2FP.F16.E5M2.UNPACK_B R14, R4 ;  /* 0x00000004ff0e723e */ /* 0x002fe400020004ff */
[----:B------:R-:W-:Y:S01]  /*34a20*/  F2FP.F16.E5M2.UNPACK_B R15, R0 ;  /* 0x00000000ff0f723e */ /* 0x000fe200020004ff */
[----:B--2---:R-:W-:-:S05]  /*34a30*/  IMAD R8, R8, 0x100, R7 ;  /* 0x0000010008087824 */ /* 0x004fca00078e0207 */
[----:B------:R-:W-:-:S07]  /*34a40*/  F2FP.F16.E5M2.UNPACK_B R12, R8 ;  /* 0x00000008ff0c723e */ /* 0x000fce00020004ff */
[----:B------:R-:W-:Y:S01]  /*34a50*/  HMMA.16816.F32 R4, R12, R26, R20 ;  /* 0x0000001a0c04723c */ /* 0x000fe20000001814 */
[----:B------:R-:W-:Y:S02]  /*34a60*/  IMAD.MOV.U32 R2, RZ, RZ, R26 ;  /* 0x000000ffff027224 */ /* 0x000fe400078e001a */
[----:B------:R-:W-:-:S15]  /*34a70*/  IMAD.MOV.U32 R0, RZ, RZ, R27 ;  /* 0x000000ffff007224 */ /* 0x000fde00078e001b */
[----:B------:R-:W-:Y:S01]  /*34a80*/  NOP ;  /* 0x0000000000007918 */ /* 0x000fe20000000000 */
[----:B------:R-:W-:Y:S04]  /*34a90*/  STL.64 [R1+0xbe0], R4 ;  /* 0x000be00401007387 */ /* 0x000fe80000100a00 */
[----:B------:R0:W-:Y:S04]  /*34aa0*/  STL.64 [R1+0xbe8], R6 ;  /* 0x000be80601007387 */ /* 0x0001e80000100a00 */
[----:B------:R-:W2:Y:S04]  /*34ab0*/  LDL.LU R16, [R1+0xb60] ;  /* 0x000b600001107983 */ /* 0x000ea80000300800 */
[----:B------:R-:W2:Y:S04]  /*34ac0*/  LDL.LU R17, [R1+0xb64] ;  /* 0x000b640001117983 */ /* 0x000ea80000300800 */
        /* <DEDUP_REMOVED lines=8> */
[----:B------:R-:W2:Y:S04]  /*34b50*/  LDL.LU R26, [R1+0xba8] ;  /* 0x000ba800011a7983 */ /* 0x000ea80000300800 */
[----:B------:R-:W2:Y:S04]  /*34b60*/  LDL.LU R27, [R1+0xbac] ;  /* 0x000bac00011b7983 */ /* 0x000ea80000300800 */
[----:B--2---:R1:W-:Y:S04]  /*34b70*/  STL.64 [R1+0x2d80], R26 ;  /* 0x002d801a01007387 */ /* 0x0043e80000100a00 */
[----:B0-----:R-:W2:Y:S04]  /*34b80*/  LDL R6, [R1+0x8] ;  /* 0x0000080001067983 */ /* 0x001ea80000100800 */
[----:B------:R-:W2:Y:S04]  /*34b90*/  LDL R7, [R1+0xc] ;  /* 0x00000c0001077983 */ /* 0x000ea80000100800 */
[----:B------:R-:W2:Y:S04]  /*34ba0*/  LDL.64 R4, [R1+0x10] ;  /* 0x0000100001047983 */ /* 0x000ea80000100a00 */
[----:B-1----:R-:W2:Y:S04]  /*34bb0*/  LDL R26, [R1] ;  /* 0x00000000011a7983 */ /* 0x002ea80000100800 */
[----:B------:R-:W2:Y:S04]  /*34bc0*/  LDL R27, [R1+0x4] ;  /* 0x00000400011b7983 */ /* 0x000ea80000100800 */
[----:B------:R0:W-:Y:S04]  /*34bd0*/  STL.64 [R1+0x2d78], R24 ;  /* 0x002d781801007387 */ /* 0x0001e80000100a00 */
[----:B--2---:R1:W-:Y:S04]  /*34be0*/  STL.64 [R1+0x2d98], R26 ;  /* 0x002d981a01007387 */ /* 0x0043e80000100a00 */
[----:B0-----:R-:W2:Y:S04]  /*34bf0*/  LDL.LU R24, [R1+0xbc0] ;  /* 0x000bc00001187983 */ /* 0x001ea80000300800 */
[----:B------:R-:W2:Y:S04]  /*34c00*/  LDL.LU R25, [R1+0xbc4] ;  /* 0x000bc40001197983 */ /* 0x000ea80000300800 */
[----:B-1----:R-:W2:Y:S04]  /*34c10*/  LDL.LU R26, [R1+0xbc8] ;  /* 0x000bc800011a7983 */ /* 0x002ea80000300800 */
[----:B------:R-:W2:Y:S04]  /*34c20*/  LDL.LU R27, [R1+0xbcc] ;  /* 0x000bcc00011b7983 */ /* 0x000ea80000300800 */
[----:B--2---:R-:W-:Y:S04]  /*34c30*/  STL.64 [R1+0x2da8], R26 ;  /* 0x002da81a01007387 */ /* 0x004fe80000100a00 */
[----:B------:R0:W-:Y:S04]  /*34c40*/  STL.64 [R1+0x2da0], R24 ;  /* 0x002da01801007387 */ /* 0x0001e80000100a00 */
[----:B0-----:R-:W2:Y:S04]  /*34c50*/  LDL.LU R24, [R1+0xbd0] ;  /* 0x000bd00001187983 */ /* 0x001ea80000300800 */
[----:B------:R-:W2:Y:S04]  /*34c60*/  LDL.LU R25, [R1+0xbd4] ;  /* 0x000bd40001197983 */ /* 0x000ea80000300800 */
[----:B------:R-:W2:Y:S04]  /*34c70*/  LDL.LU R26, [R1+0xbd8] ;  /* 0x000bd800011a7983 */ /* 0x000ea80000300800 */
[----:B------:R-:W2:Y:S04]  /*34c80*/  LDL.LU R27, [R1+0xbdc] ;  /* 0x000bdc00011b7983 */ /* 0x000ea80000300800 */
[----:B------:R-:W-:Y:S04]  /*34c90*/  STL.64 [R1+0x2d60], R22 ;  /* 0x002d601601007387 */ /* 0x000fe80000100a00 */
[----:B----4-:R0:W-:Y:S04]  /*34ca0*/  STL.64 [R1+0x2d58], R20 ;  /* 0x002d581401007387 */ /* 0x0101e80000100a00 */
[----:B0-----:R-:W4:Y:S04]  /*34cb0*/  LDL.LU R20, [R1+0xb90] ;  /* 0x000b900001147983 */ /* 0x001f280000300800 */
        /* <DEDUP_REMOVED lines=19> */
[----:B------:R-:W-:Y:S03]  /*34df0*/  HMMA.16816.F32 R24, R12, R4, R24 ;  /* 0x000000040c18723c */ /* 0x000fe60000001818 */
        /* <DEDUP_REMOVED lines=9> */
[----:B------:R-:W4:Y:S01]  /*34e90*/  LDL.LU.64 R24, [R1+0x2da0] ;  /* 0x002da00001187983 */ /* 0x000f220000300a00 */
[----:B------:R-:W-:-:S02]  /*34ea0*/  IMAD.MOV.U32 R3, RZ, RZ, R5 ;  /* 0x000000ffff037224 */ /* 0x000fc400078e0005 */
[----:B----4-:R-:W-:Y:S01]  /*34eb0*/  HMMA.16816.F32 R4, R12, R6, R24 ;  /* 0x000000060c04723c */ /* 0x010fe20000001818 */
[----:B------:R-:W4:-:S15]  /*34ec0*/  LDL.LU.64 R26, [R1+0x2d98] ;  /* 0x002d9800011a7983 */ /* 0x000f1e0000300a00 */
[----:B------:R-:W-:-:S03]  /*34ed0*/  NOP ;  /* 0x0000000000007918 */ /* 0x000fc60000000000 */
[----:B------:R0:W-:Y:S04]  /*34ee0*/  STL.64 [R1+0xbc0], R4 ;  /* 0x000bc00401007387 */ /* 0x0001e80000100a00 */
[----:B------:R1:W-:Y:S04]  /*34ef0*/  STL.64 [R1+0xbc8], R6 ;  /* 0x000bc80601007387 */ /* 0x0003e80000100a00 */
[----:B0-----:R-:W2:Y:S04]  /*34f00*/  LDL.LU R4, [R1+0xb30] ;  /* 0x000b300001047983 */ /* 0x001ea80000300800 */
[----:B------:R-:W2:Y:S04]  /*34f10*/  LDL.LU R5, [R1+0xb34] ;  /* 0x000b340001057983 */ /* 0x000ea80000300800 */
[----:B-1----:R-:W2:Y:S04]  /*34f20*/  LDL.LU R6, [R1+0xb38] ;  /* 0x000b380001067983 */ /* 0x002ea80000300800 */
[----:B------:R-:W2:Y:S01]  /*34f30*/  LDL.LU R7, [R1+0xb3c] ;  /* 0x000b3c0001077983 */ /* 0x000ea20000300800 */
        /* <DEDUP_REMOVED lines=79> */
[----:B------:R-:W-:-:S12]  /*35430*/  STL.64 [R1+0x2c38], R8 ;  /* 0x002c380801007387 */ /* 0x000fd80000100a00 */
[----:B------:R-:W-:Y:S04]  /*35440*/  STL.64 [R1+0xb20], R16 ;  /* 0x000b201001007387 */ /* 0x000fe80000100a00 */
[----:B------:R2:W-:Y:S02]  /*35450*/  STL.64 [R1+0xb28], R18 ;  /* 0x000b281201007387 */ /* 0x0005e40000100a00 */
[C---:B--2---:R-:W-:Y:S08]  /*35460*/  HMMA.16816.F32 R16, R12.reuse, R6, R20 ;  /* 0x000000060c10723c */ /* 0x044ff00000001814 */
[----:B----4-:R-:W-:Y:S01]  /*35470*/  HMMA.16816.F32 R8, R12, R4, R24 ;  /* 0x000000040c08723c */ /* 0x010fe20000001818 */
[----:B------:R0:W-:Y:S10]  /*35480*/  STL.64 [R1+0x2c10], R6 ;  /* 0x002c100601007387 */ /* 0x0001f40000100a00 */
[----:B------:R-:W-:Y:S04]  /*35490*/  STL.64 [R1+0xb10], R16 ;  /* 0x000b101001007387 */ /* 0x000fe80000100a00 */
[----:B------:R-:W-:Y:S04]  /*354a0*/  STL.64 [R1+0xb18], R18 ;  /* 0x000b181201007387 */ /* 0x000fe80000100a00 */
[----:B------:R1:W-:Y:S04]  /*354b0*/  STL.64 [R1+0x2c08], R4 ;  /* 0x002c080401007387 */ /* 0x0003e80000100a00 */
[----:B------:R-:W-:Y:S04]  /*354c0*/  STL.64 [R1+0xb00], R8 ;  /* 0x000b000801007387 */ /* 0x000fe80000100a00 */
[----:B------:R-:W-:Y:S04]  /*354d0*/  STL.64 [R1+0xb08], R10 ;  /* 0x000b080a01007387 */ /* 0x000fe80000100a00 */
[----:B------:R-:W2:Y:S04]  /*354e0*/  LDL.LU R20, [R1+0xa90] ;  /* 0x000a900001147983 */ /* 0x000ea80000300800 */
[----:B------:R-:W2:Y:S04]  /*354f0*/  LDL.LU R21, [R1+0xa94] ;  /* 0x000a940001157983 */ /* 0x000ea80000300800 */
[----:B------:R-:W3:Y:S04]  /*35500*/  LDL.LU R22, [R1+0xa98] ;  /* 0x000a980001167983 */ /* 0x000ee80000300800 */
[----:B------:R-:W3:Y:S04]  /*35510*/  LDL.LU R23, [R1+0xa9c] ;  /* 0x000a9c0001177983 */ /* 0x000ee80000300800 */
[----:B0-----:R-:W4:Y:S04]  /*35520*/  LDL.64 R6, [R1] ;  /* 0x0000000001067983 */ /* 0x001f280000100a00 */
[----:B------:R-:W2:Y:S04]  /*35530*/  LDL.LU R24, [R1+0xab0] ;  /* 0x000ab00001187983 */ /* 0x000ea80000300800 */
[----:B------:R-:W2:Y:S04]  /*35540*/  LDL.LU R25, [R1+0xab4] ;  /* 0x000ab40001197983 */ /* 0x000ea80000300800 */
[----:B------:R-:W2:Y:S04]  /*35550*/  LDL.LU R26, [R1+0xab8] ;  /* 0x000ab800011a7983 */ /* 0x000ea80000300800 */
[----:B------:R-:W2:Y:S04]  /*35560*/  LDL.LU R27, [R1+0xabc] ;  /* 0x000abc00011b7983 */ /* 0x000ea80000300800 */
[----:B-1----:R-:W2:Y:S04]  /*35570*/  LDL.64 R4, [R1+0x8] ;  /* 0x0000080001047983 */ /* 0x002ea80000100a00 */
[----:B----4-:R-:W-:Y:S04]  /*35580*/  STL.64 [R1+0x2ca0], R6 ;  /* 0x002ca00601007387 */ /* 0x010fe80000100a00 */
[----:B--2---:R-:W-:Y:S04]  /*35590*/  STL.64 [R1+0x2c98], R4 ;  /* 0x002c980401007387 */ /* 0x004fe80000100a00 */
[----:B------:R-:W-:Y:S04]  /*355a0*/  STL.64 [R1+0x2c80], R26 ;  /* 0x002c801a01007387 */ /* 0x000fe80000100a00 */
[----:B------:R0:W-:Y:S04]  /*355b0*/  STL.64 [R1+0x2c78], R24 ;  /* 0x002c781801007387 */ /* 0x0001e80000100a00 */
[----:B0-----:R-:W2:Y:S04]  /*355c0*/  LDL.LU R24, [R1+0xac0] ;  /* 0x000ac00001187983 */ /* 0x001ea80000300800 */
[----:B------:R-:W2:Y:S04]  /*355d0*/  LDL.LU R25, [R1+0xac4] ;  /* 0x000ac40001197983 */ /* 0x000ea80000300800 */
[----:B------:R-:W4:Y:S04]  /*355e0*/  LDL.LU R26, [R1+0xac8] ;  /* 0x000ac800011a7983 */ /* 0x000f280000300800 */
[----:B------:R-:W4:Y:S04]  /*355f0*/  LDL.LU R27, [R1+0xacc] ;  /* 0x000acc00011b7983 */ /* 0x000f280000300800 */
[----:B------:R-:W2:Y:S01]  /*35600*/  LDL R6, [R1+0x10] ;  /* 0x0000100001067983 */ /* 0x000ea20000100800 */
[----:B------:R-:W-:-:S05]  /*35610*/  IMAD.MOV.U32 R7, RZ, RZ, R3 ;  /* 0x000000ffff077224 */ /* 0x000fca00078e0003 */
[----:B--2---:R-:W-:Y:S04]  /*35620*/  STL.64 [R1+0x2cb8], R6 ;  /* 0x002cb80601007387 */ /* 0x004fe80000100a00 */
[----:B----4-:R-:W-:Y:S04]  /*35630*/  STL.64 [R1+0x2c90], R26 ;  /* 0x002c901a01007387 */ /* 0x010fe80000100a00 */
[----:B------:R0:W-:Y:S04]  /*35640*/  STL.64 [R1+0x2c88], R24 ;  /* 0x002c881801007387 */ /* 0x0001e80000100a00 */
[----:B0-----:R-:W2:Y:S04]  /*35650*/  LDL.LU R24, [R1+0xad0] ;  /* 0x000ad00001187983 */ /* 0x001ea80000300800 */
[----:B------:R-:W2:Y:S04]  /*35660*/  LDL.LU R25, [R1+0xad4] ;  /* 0x000ad40001197983 */ /* 0x000ea80000300800 */
[----:B------:R-:W4:Y:S04]  /*35670*/  LDL.LU R26, [R1+0xad8] ;  /* 0x000ad800011a7983 */ /* 0x000f280000300800 */
[----:B------:R-:W4:Y:S01]  /*35680*/  LDL.LU R27, [R1+0xadc] ;  /* 0x000adc00011b7983 */ /* 0x000f220000300800 */
[----:B------:R-:W-:-:S02]  /*35690*/  IMAD R29, R28, 0x100, R29 ;  /* 0x000001001c1d7824 */ /* 0x000fc400078e021d */
[----:B------:R-:W-:Y:S01]  /*356a0*/  IMAD.MOV.U32 R4, RZ, RZ, R2 ;  /* 0x000000ffff047224 */ /* 0x000fe200078e0002 */
[----:B------:R-:W2:Y:S04]  /*356b0*/  LDL.LU R28, [R1+0x1ca0] ;  /* 0x001ca000011c7983 */ /* 0x000ea80000300800 */
[----:B------:R-:W3:Y:S04]  /*356c0*/  LDL.LU R7, [R1+0x1c9c] ;  /* 0x001c9c0001077983 */ /* 0x000ee80000300800 */
[----:B------:R-:W3:Y:S04]  /*356d0*/  LDL.LU R2, [R1+0x1ca8] ;  /* 0x001ca80001027983 */ /* 0x000ee80000300800 */
[----:B------:R-:W3:Y:S01]  /*356e0*/  LDL.LU R6, [R1+0x1ca4] ;  /* 0x001ca40001067983 */ /* 0x000ee20000300800 */
[----:B------:R-:W-:-:S03]  /*356f0*/  IMAD.MOV.U32 R5, RZ, RZ, R0 ;  /* 0x000000ffff057224 */ /* 0x000fc600078e0000 */
[----:B------:R-:W3:Y:S04]  /*35700*/  LDL.LU R3, [R1+0x1cb0] ;  /* 0x001cb00001037983 */ /* 0x000ee80000300800 */
[----:B------:R-:W3:Y:S04]  /*35710*/  LDL.LU R0, [R1+0x1cac] ;  /* 0x001cac0001007983 */ /* 0x000ee80000300800 */
[----:B----4-:R-:W-:Y:S04]  /*35720*/  STL.64 [R1+0x2cb0], R26 ;  /* 0x002cb01a01007387 */ /* 0x010fe80000100a00 */
[----:B--2---:R0:W-:Y:S04]  /*35730*/  STL.64 [R1+0x2ca8], R24 ;  /* 0x002ca81801007387 */ /* 0x0041e80000100a00 */
[----:B0-----:R-:W2:Y:S04]  /*35740*/  LDL.LU R24, [R1+0xae0] ;  /* 0x000ae00001187983 */ /* 0x001ea80000300800 */
[----:B------:R-:W2:Y:S04]  /*35750*/  LDL.LU R25, [R1+0xae4] ;  /* 0x000ae40001197983 */ /* 0x000ea80000300800 */
[----:B------:R-:W4:Y:S04]  /*35760*/  LDL.LU R26, [R1+0xae8] ;  /* 0x000ae800011a7983 */ /* 0x000f280000300800 */
[----:B------:R-:W4:Y:S04]  /*35770*/  LDL.LU R27, [R1+0xaec] ;  /* 0x000aec00011b7983 */ /* 0x000f280000300800 */
[----:B----4-:R-:W-:Y:S04]  /*35780*/  STL.64 [R1+0x2cc8], R26 ;  /* 0x002cc81a01007387 */ /* 0x010fe80000100a00 */
[----:B--2---:R0:W-:Y:S04]  /*35790*/  STL.64 [R1+0x2cc0], R24 ;  /* 0x002cc01801007387 */ /* 0x0041e80000100a00 */
[----:B0-----:R-:W2:Y:S04]  /*357a0*/  LDL.LU R24, [R1+0xaf0] ;  /* 0x000af00001187983 */ /* 0x001ea80000300800 */
[----:B------:R-:W2:Y:S04]  /*357b0*/  LDL.LU R25, [R1+0xaf4] ;  /* 0x000af40001197983 */ /* 0x000ea80000300800 */
[----:B------:R-:W4:Y:S04]  /*357c0*/  LDL.LU R26, [R1+0xaf8] ;  /* 0x000af800011a7983 */ /* 0x000f280000300800 */
[----:B------:R-:W4:Y:S01]  /*357d0*/  LDL.LU R27, [R1+0xafc] ;  /* 0x000afc00011b7983 */ /* 0x000f220000300800 */
[----:B---3--:R-:W-:-:S02]  /*357e0*/  IMAD R7, R7, 0x100, R28 ;  /* 0x0000010007077824 */ /* 0x008fc400078e021c */
[----:B------:R-:W-:Y:S02]  /*357f0*/  IMAD R6, R6, 0x100, R2 ;  /* 0x0000010006067824 */ /* 0x000fe400078e0202 */
[----:B------:R-:W-:Y:S01]  /*35800*/  IMAD R0, R0, 0x100, R3 ;  /* 0x0000010000007824 */ /* 0x000fe200078e0203 */
[----:B----4-:R-:W-:Y:S04]  /*35810*/  STL.64 [R1+0x2ce0], R26 ;  /* 0x002ce01a01007387 */ /* 0x010fe80000100a00 */
[----:B--2---:R0:W-:Y:S04]  /*35820*/  STL.64 [R1+0x2cd8], R24 ;  /* 0x002cd81801007387 */ /* 0x0041e80000100a00 */
        /* <DEDUP_REMOVED lines=10> */
[----:B------:R-:W4:Y:S04]  /*358d0*/  LDL.LU R8, [R1+0xa80] ;  /* 0x000a800001087983 */ /* 0x000f280000300800 */
        /* <DEDUP_REMOVED lines=73> */
[C---:B----4-:R-:W-:Y:S08]  /*35d70*/  HMMA.16816.F32 R8, R12.reuse, R22, R8 ;  /* 0x000000160c08723c */ /* 0x050ff00000001808 */
[C---:B--2---:R-:W-:Y:S11]  /*35d80*/  HMMA.16816.F32 R16, R12.reuse, R20, R16 ;  /* 0x000000140c10723c */ /* 0x044ff60000001810 */
[----:B------:R-:W-:Y:S04]  /*35d90*/  STL.64 [R1+0xa80], R8 ;  /* 0x000a800801007387 */ /* 0x000fe80000100a00 */
[----:B------:R0:W-:Y:S04]  /*35da0*/  STL.64 [R1+0xa88], R10 ;  /* 0x000a880a01007387 */ /* 0x0001e80000100a00 */
[----:B0-----:R-:W2:Y:S04]  /*35db0*/  LDL.LU.64 R10, [R1+0x2c40] ;  /* 0x002c4000010a7983 */ /* 0x001ea80000300a00 */
[----:B------:R-:W4:Y:S04]  /*35dc0*/  LDL.LU.64 R8, [R1+0x2c38] ;  /* 0x002c380001087983 */ /* 0x000f280000300a00 */
        /* <DEDUP_REMOVED lines=14> */
[----:B---3--:R-:W-:Y:S02]  /*35eb0*/  HMMA.16816.F32 R20, R12, R16, R24 ;  /* 0x000000100c14723c */ /* 0x008fe40000001818 */
[----:B------:R-:W-:Y:S04]  /*35ec0*/  STL.64 [R1+0x2b40], R18 ;  /* 0x002b401201007387 */ /* 0x000fe80000100a00 */
[----:B------:R0:W-:-:S13]  /*35ed0*/  STL.64 [R1+0x2b38], R16 ;  /* 0x002b381001007387 */ /* 0x0001da0000100a00 */
[----:B------:R-:W-:Y:S04]  /*35ee0*/  STL.64 [R1+0xa50], R20 ;  /* 0x000a501401007387 */ /* 0x000fe80000100a00 */
[----:B------:R-:W-:Y:S04]  /*35ef0*/  STL.64 [R1+0xa58], R22 ;  /* 0x000a581601007387 */ /* 0x000fe80000100a00 */
[----:B0-----:R-:W2:Y:S04]  /*35f00*/  LDL.LU R16, [R1+0x990] ;  /* 0x0009900001107983 */ /* 0x001ea80000300800 */
[----:B------:R-:W2:Y:S04]  /*35f10*/  LDL.LU R17, [R1+0x994] ;  /* 0x0009940001117983 */ /* 0x000ea80000300800 */
[----:B------:R-:W3:Y:S04]  /*35f20*/  LDL.LU R18, [R1+0x998] ;  /* 0x0009980001127983 */ /* 0x000ee80000300800 */
[----:B------:R-:W3:Y:S01]  /*35f30*/  LDL.LU R19, [R1+0x99c] ;  /* 0x00099c0001137983 */ /* 0x000ee20000300800 */
[----:B------:R-:W-:-:S02]  /*35f40*/  IMAD.MOV.U32 R2, RZ, RZ, R4 ;  /* 0x000000ffff027224 */ /* 0x000fc400078e0004 */
[----:B------:R-:W-:Y:S01]  /*35f50*/  IMAD.MOV.U32 R4, RZ, RZ, R6 ;  /* 0x000000ffff047224 */ /* 0x000fe200078e0006 */
[----:B---3--:R0:W-:Y:S04]  /*35f60*/  STL.64 [R1+0x2b70], R18 ;  /* 0x002b701201007387 */ /* 0x0081e80000100a00 */
[----:B--2---:R-:W-:Y:S04]  /*35f70*/  STL.64 [R1+0x2b68], R16 ;  /* 0x002b681001007387 */ /* 0x004fe80000100a00 */
[----:B------:R-:W2:Y:S04]  /*35f80*/  LDL.LU R24, [R1+0x9c0] ;  /* 0x0009c00001187983 */ /* 0x000ea80000300800 */
[----:B------:R-:W2:Y:S04]  /*35f90*/  LDL.LU R25, [R1+0x9c4] ;  /* 0x0009c40001197983 */ /* 0x000ea80000300800 */
[----:B------:R-:W3:Y:S04]  /*35fa0*/  LDL.LU R26, [R1+0x9c8] ;  /* 0x0009c800011a7983 */ /* 0x000ee80000300800 */
[----:B------:R-:W3:Y:S01]  /*35fb0*/  LDL.LU R27, [R1+0x9cc] ;  /* 0x0009cc00011b7983 */ /* 0x000ee20000300800 */
[----:B------:R-:W-:-:S02]  /*35fc0*/  IMAD.MOV.U32 R3, RZ, RZ, R7 ;  /* 0x000000ffff037224 */ /* 0x000fc400078e0007 */
[----:B0-----:R-:W-:Y:S02]  /*35fd0*/  IMAD.MOV.U32 R18, RZ, RZ, R4 ;  /* 0x000000ffff127224 */ /* 0x001fe400078e0004 */
[----:B------:R-:W-:Y:S01]  /*35fe0*/  IMAD.MOV.U32 R19, RZ, RZ, R3 ;  /* 0x000000ffff137224 */ /* 0x000fe200078e0003 */
[----:B---3--:R-:W-:Y:S04]  /*35ff0*/  STL.64 [R1+0x2b80], R26 ;  /* 0x002b801a01007387 */ /* 0x008fe80000100a00 */
[----:B--2---:R0:W-:Y:S04]  /*36000*/  STL.64 [R1+0x2b78], R24 ;  /* 0x002b781801007387 */ /* 0x0041e80000100a00 */
[----:B------:R1:W-:Y:S04]  /*36010*/  STL.64 [R1+0x2b88], R18 ;  /* 0x002b881201007387 */ /* 0x0003e80000100a00 */
        /* <DEDUP_REMOVED lines=8> */
[----:B-1----:R-:W2:Y:S01]  /*360a0*/  LDL.64 R18, [R1+0x10] ;  /* 0x0000100001127983 */ /* 0x002ea20000100a00 */
[----:B------:R-:W-:-:S03]  /*360b0*/  IMAD.MOV.U32 R17, RZ, RZ, R0 ;  /* 0x000000ffff117224 */ /* 0x000fc600078e0000 */
[----:B--2---:R-:W-:Y:S04]  /*360c0*/  STL.64 [R1+0x2bb8], R18 ;  /* 0x002bb81201007387 */ /* 0x004fe80000100a00 */
[----:B------:R1:W-:Y:S04]  /*360d0*/  STL.64 [R1+0x2bb0], R16 ;  /* 0x002bb01001007387 */ /* 0x0003e80000100a00 */
[----:B0-----:R-:W2:Y:S04]  /*360e0*/  LDL.LU R24, [R1+0x9e0] ;  /* 0x0009e00001187983 */ /* 0x001ea80000300800 */
[----:B------:R-:W2:Y:S04]  /*360f0*/  LDL.LU R25, [R1+0x9e4] ;  /* 0x0009e40001197983 */ /* 0x000ea80000300800 */
[----:B------:R-:W3:Y:S04]  /*36100*/  LDL.LU R26, [R1+0x9e8] ;  /* 0x0009e800011a7983 */ /* 0x000ee80000300800 */
[----:B------:R-:W3:Y:S04]  /*36110*/  LDL.LU R27, [R1+0x9ec] ;  /* 0x0009ec00011b7983 */ /* 0x000ee80000300800 */
[----:B-1----:R-:W2:Y:S04]  /*36120*/  LDL.LU R16, [R1+0xa00] ;  /* 0x000a000001107983 */ /* 0x002ea80000300800 */
        /* <DEDUP_REMOVED lines=15> */
[----:B--2---:R0:W-:Y:S04]  /*36220*/  STL [R1+0x2be4], R28 ;  /* 0x002be41c01007387 */ /* 0x0041e80000100800 */
[----:B0-----:R-:W2:Y:S04]  /*36230*/  LDL.LU R28, [R1+0x1cb8] ;  /* 0x001cb800011c7983 */ /* 0x001ea80000300800 */
[----:B------:R-:W2:Y:S04]  /*36240*/  LDL.LU R2, [R1+0x1cc8] ;  /* 0x001cc80001027983 */ /* 0x000ea80000300800 */
[----:B------:R-:W2:Y:S04]  /*36250*/  LDL.LU R3, [R1+0x1cd0] ;  /* 0x001cd00001037983 */ /* 0x000ea80000300800 */
[----:B------:R-:W2:Y:S04]  /*36260*/  LDL.LU R0, [R1+0x1ccc] ;  /* 0x001ccc0001007983 */ /* 0x000ea80000300800 */
[----:B------:R-:W-:Y:S04]  /*36270*/  STL.64 [R1+0x2bd0], R18 ;  /* 0x002bd01201007387 */ /* 0x000fe80000100a00 */
        /* <DEDUP_REMOVED lines=11> */
[C---:B------:R-:W-:Y:S03]  /*36330*/  HMMA.16816.F32 R4, R12.reuse, R10, R4 ;  /* 0x0000000a0c04723c */ /* 0x040fe60000001804 */
        /* <DEDUP_REMOVED lines=12> */
[----:B------:R-:W2:Y:S04]  /*36400*/  LDL.LU R20, [R1+0x9b0] ;  /* 0x0009b00001147983 */ /* 0x000ea80000300800 */
        /* <DEDUP_REMOVED lines=23> */
[----:B0-----:R-:W4:Y:S04]  /*36580*/  LDL.LU.64 R18, [R1+0x2c00] ;  /* 0x002c000001127983 */ /* 0x001f280000300a00 */
[----:B------:R-:W4:Y:S01]  /*36590*/  LDL.LU.64 R16, [R1+0x2bf8] ;  /* 0x002bf80001107983 */ /* 0x000f220000300a00 */
[----:B------:R-:W-:Y:S01]  /*365a0*/  IMAD R29, R29, 0x100, R28 ;  /* 0x000001001d1d7824 */ /* 0x000fe200078e021c */
[----:B----4-:R-:W-:-:S15]  /*365b0*/  HMMA.16816.F32 R16, R12, R4, R16 ;  /* 0x000000040c10723c */ /* 0x010fde0000001810 */
[----:B------:R-:W-:-:S04]  /*365c0*/  NOP ;  /* 0x0000000000007918 */ /* 0x000fc80000000000 */
[----:B------:R-:W-:Y:S04]  /*365d0*/  STL.64 [R1+0xa10], R16 ;  /* 0x000a101001007387 */ /* 0x000fe80000100a00 */
[----:B------:R0:W-:Y:S04]  /*365e0*/  STL.64 [R1+0xa18], R18 ;  /* 0x000a181201007387 */ /* 0x0001e80000100a00 */
[----:B0-----:R-:W2:Y:S04]  /*365f0*/  LDL.LU.64 R18, [R1+0x2bf0] ;  /* 0x002bf00001127983 */ /* 0x001ea80000300a00 */
[----:B------:R-:W2:Y:S04]  /*36600*/  LDL.LU.64 R16, [R1+0x2be8] ;  /* 0x002be80001107983 */ /* 0x000ea80000300a00 */
[----:B------:R0:W-:Y:S04]  /*36610*/  STL.64 [R1+0x2b00], R6 ;  /* 0x002b000601007387 */ /* 0x0001e80000100a00 */
[----:B0-----:R-:W4:Y:S04]  /*36620*/  LDL.64 R6, [R1+0x18] ;  /* 0x0000180001067983 */ /* 0x001f280000100a00 */
[----:B------:R0:W-:Y:S04]  /*36630*/  STL.64 [R1+0x2af8], R4 ;  /* 0x002af80401007387 */ /* 0x0001e80000100a00 */
[----:B0-----:R-:W2:Y:S04]  /*36640*/  LDL.LU R5, [R1+0x1cbc] ;  /* 0x001cbc0001057983 */ /* 0x001ea80000300800 */
[----:B------:R-:W2:Y:S04]  /*36650*/  LDL.LU R4, [R1+0x1cc4] ;  /* 0x001cc40001047983 */ /* 0x000ea80000300800 */
[----:B------:R-:W3:Y:S01]  /*36660*/  LDL.LU R28, [R1+0x2be4] ;  /* 0x002be400011c7983 */ /* 0x000ee20000300800 */
[----:B------:R-:W-:-:S02]  /*36670*/  IMAD R0, R0, 0x100, R3 ;  /* 0x0000010000007824 */ /* 0x000fc400078e0203 */
[----:B--2---:R-:W-:Y:S02]  /*36680*/  IMAD R4, R4, 0x100, R2 ;  /* 0x0000010004047824 */ /* 0x004fe400078e0202 */
[----:B---3--:R-:W-:Y:S02]  /*36690*/  IMAD R5, R5, 0x100, R28 ;  /* 0x0000010005057824 */ /* 0x008fe400078e021c */
[----:B------:R-:W2:Y:S04]  /*366a0*/  LDL.LU R28, [R1+0x2be0] ;  /* 0x002be000011c7983 */ /* 0x000ea80000300800 */
[----:B------:R-:W3:Y:S04]  /*366b0*/  LDL.LU R2, [R1+0x2bdc] ;  /* 0x002bdc0001027983 */ /* 0x000ee80000300800 */
[----:B------:R-:W3:Y:S02]  /*366c0*/  LDL.LU R3, [R1+0x2bd8] ;  /* 0x002bd80001037983 */ /* 0x000ee40000300800 */
[----:B---3--:R-:W-:Y:S02]  /*366d0*/  HMMA.16816.F32 R12, R12, R2, R16 ;  /* 0x000000020c0c723c */ /* 0x008fe40000001810 */
[----:B------:R-:W4:Y:S04]  /*366e0*/  LDL.LU.64 R18, [R1+0x2bd0] ;  /* 0x002bd00001127983 */ /* 0x000f280000300a00 */
[----:B------:R-:W4:-:S13]  /*366f0*/  LDL.LU.64 R16, [R1+0x2bc8] ;  /* 0x002bc80001107983 */ /* 0x000f1a0000300a00 */
[----:B------:R0:W-:Y:S04]  /*36700*/  STL.64 [R1+0x2f0], R12 ;  /* 0x0002f00c01007387 */ /* 0x0001e80000100a00 */
[----:B------:R1:W-:Y:S01]  /*36710*/  STL.64 [R1+0x2f8], R14 ;  /* 0x0002f80e01007387 */ /* 0x0003e20000100a00 */
[----:B0-----:R-:W-:Y:S02]  /*36720*/  F2FP.F16.E5M2.UNPACK_B R12, R29 ;  /* 0x0000001dff0c723e */ /* 0x001fe400020004ff */
[----:B------:R-:W-:Y:S02]  /*36730*/  F2FP.F16.E5M2.UNPACK_B R13, R5 ;  /* 0x00000005ff0d723e */ /* 0x000fe400020004ff */
[----:B-1----:R-:W-:Y:S02]  /*36740*/  F2FP.F16.E5M2.UNPACK_B R14, R4 ;  /* 0x00000004ff0e723e */ /* 0x002fe400020004ff */
[----:B------:R-:W-:Y:S01]  /*36750*/  F2FP.F16.E5M2.UNPACK_B R15, R0 ;  /* 0x00000000ff0f723e */ /* 0x000fe200020004ff */
[----:B------:R-:W2:Y:S06]  /*36760*/  LDL.LU R29, [R1+0x2bc0] ;  /* 0x002bc000011d7983 */ /* 0x000eac0000300800 */
[----:B----4-:R-:W-:-:S15]  /*36770*/  HMMA.16816.F32 R16, R12, R6, R16 ;  /* 0x000000060c10723c */ /* 0x010fde0000001810 */
        /* <DEDUP_REMOVED lines=14> */
[----:B----4-:R-:W-:Y:S01]  /*36860*/  HMMA.16816.F32 R16, R12, R16, R24 ;  /* 0x000000100c10723c */ /* 0x010fe20000001818 */
[----:B------:R-:W3:Y:S04]  /*36870*/  LDL.LU.64 R26, [R1+0x2b98] ;  /* 0x002b9800011a7983 */ /* 0x000ee80000300a00 */
[----:B------:R-:W3:-:S14]  /*36880*/  LDL.LU.64 R24, [R1+0x2b90] ;  /* 0x002b900001187983 */ /* 0x000edc0000300a00 */
        /* <DEDUP_REMOVED lines=20> */
[----:B0-----:R-:W3:Y:S01]  /*369d0*/  LDL.LU.64 R22, [R1+0x2b50] ;  /* 0x002b500001167983 */ /* 0x001ee20000300a00 */
[----:B----4-:R-:W-:Y:S03]  /*369e0*/  HMMA.16816.F32 R8, R12, R24, R8 ;  /* 0x000000180c08723c */ /* 0x010fe60000001808 */
[----:B------:R-:W2:Y:S04]  /*369f0*/  LDL.LU.64 R20, [R1+0x2b48] ;  /* 0x002b480001147983 */ /* 0x000ea80000300a00 */
[----:B------:R0:W-:-:S12]  /*36a00*/  STL.64 [R1+0x2a90], R26 ;  /* 0x002a901a01007387 */ /* 0x0001d80000100a00 */
[----:B------:R-:W-:Y:S04]  /*36a10*/  STL.64 [R1+0x9a0], R8 ;  /* 0x0009a00801007387 */ /* 0x000fe80000100a00 */
[----:B------:R-:W-:Y:S04]  /*36a20*/  STL.64 [R1+0x9a8], R10 ;  /* 0x0009a80a01007387 */ /* 0x000fe80000100a00 */
[----:B------:R1:W-:Y:S01]  /*36a30*/  STL.64 [R1+0x2a88], R24 ;  /* 0x002a881801007387 */ /* 0x0003e20000100a00 */
[----:B0-----:R-:W-:Y:S02]  /*36a40*/  IMAD.MOV.U32 R27, RZ, RZ, R5 ;  /* 0x000000ffff1b7224 */ /* 0x001fe400078e0005 */
[----:B------:R-:W-:-:S02]  /*36a50*/  IMAD.MOV.U32 R26, RZ, RZ, R6 ;  /* 0x000000ffff1a7224 */ /* 0x000fc400078e0006 */
[----:B------:R-:W-:Y:S02]  /*36a60*/  IMAD.MOV.U32 R0, RZ, RZ, R7 ;  /* 0x000000ffff007224 */ /* 0x000fe400078e0007 */
[----:B-1----:R-:W-:Y:S01]  /*36a70*/  IMAD.MOV.U32 R24, RZ, RZ, R4 ;  /* 0x000000ffff187224 */ /* 0x002fe200078e0004 */
[----:B---3--:R-:W-:-:S15]  /*36a80*/  HMMA.16816.F32 R8, R12, R22, R16 ;  /* 0x000000160c08723c */ /* 0x008fde0000001810 */
[----:B------:R-:W-:-:S04]  /*36a90*/  NOP ;  /* 0x0000000000007918 */ /* 0x000fc80000000000 */
[----:B------:R0:W-:Y:S04]  /*36aa0*/  STL.64 [R1+0x990], R8 ;  /* 0x0009900801007387 */ /* 0x0001e80000100a00 */
[----:B------:R1:W-:Y:S04]  /*36ab0*/  STL.64 [R1+0x998], R10 ;  /* 0x0009980a01007387 */ /* 0x0003e80000100a00 */
[----:B------:R-:W3:Y:S04]  /*36ac0*/  LDL.LU R4, [R1+0x940] ;  /* 0x0009400001047983 */ /* 0x000ee80000300800 */
[----:B------:R-:W3:Y:S04]  /*36ad0*/  LDL.LU R5, [R1+0x944] ;  /* 0x0009440001057983 */ /* 0x000ee80000300800 */
[----:B------:R-:W4:Y:S04]  /*36ae0*/  LDL.LU R6, [R1+0x948] ;  /* 0x0009480001067983 */ /* 0x000f280000300800 */
[----:B------:R-:W4:Y:S04]  /*36af0*/  LDL.LU R7, [R1+0x94c] ;  /* 0x00094c0001077983 */ /* 0x000f280000300800 */
[----:B0-----:R-:W2:Y:S04]  /*36b00*/  LDL.LU R8, [R1+0x960] ;  /* 0x0009600001087983 */ /* 0x001ea80000300800 */
[----:B------:R-:W2:Y:S04]  /*36b10*/  LDL.LU R9, [R1+0x964] ;  /* 0x0009640001097983 */ /* 0x000ea80000300800 */
[----:B-1----:R-:W2:Y:S04]  /*36b20*/  LDL.LU R10, [R1+0x968] ;  /* 0x00096800010a7983 */ /* 0x002ea80000300800 */
[----:B------:R-:W2:Y:S04]  /*36b30*/  LDL.LU R11, [R1+0x96c] ;  /* 0x00096c00010b7983 */ /* 0x000ea80000300800 */
[----:B------:R-:W3:Y:S04]  /*36b40*/  LDL.LU R16, [R1+0x980] ;  /* 0x0009800001107983 */ /* 0x000ee80000300800 */
[----:B------:R-:W3:Y:S04]  /*36b50*/  LDL.LU R17, [R1+0x984] ;  /* 0x0009840001117983 */ /* 0x000ee80000300800 */
[----:B------:R-:W3:Y:S04]  /*36b60*/  LDL.LU R18, [R1+0x988] ;  /* 0x0009880001127983 */ /* 0x000ee80000300800 */
[----:B------:R-:W3:Y:S01]  /*36b70*/  LDL.LU R19, [R1+0x98c] ;  /* 0x00098c0001137983 */ /* 0x000ee20000300800 */
[----:B------:R-:W-:-:S03]  /*36b80*/  IMAD.MOV.U32 R25, RZ, RZ, R0 ;  /* 0x000000ffff197224 */ /* 0x000fc600078e0000 */
[----:B--2---:R-:W-:Y:S04]  /*36b90*/  STL.64 [R1+0x2b30], R10 ;  /* 0x002b300a01007387 */ /* 0x004fe80000100a00 */
[----:B------:R0:W-:Y:S04]  /*36ba0*/  STL.64 [R1+0x2b28], R8 ;  /* 0x002b280801007387 */ /* 0x0001e80000100a00 */
[----:B0-----:R-:W2:Y:S04]  /*36bb0*/  LDL.LU R8, [R1+0x970] ;  /* 0x0009700001087983 */ /* 0x001ea80000300800 */
[----:B------:R-:W2:Y:S04]  /*36bc0*/  LDL.LU R9, [R1+0x974] ;  /* 0x0009740001097983 */ /* 0x000ea80000300800 */
[----:B------:R-:W2:Y:S04]  /*36bd0*/  LDL.LU R10, [R1+0x978] ;  /* 0x00097800010a7983 */ /* 0x000ea80000300800 */
[----:B------:R-:W2:Y:S04]  /*36be0*/  LDL.LU R11, [R1+0x97c] ;  /* 0x00097c00010b7983 */ /* 0x000ea80000300800 */
[----:B----4-:R-:W-:Y:S04]  /*36bf0*/  STL.64 [R1+0x2b10], R6 ;  /* 0x002b100601007387 */ /* 0x010fe80000100a00 */
[----:B---3--:R0:W-:Y:S04]  /*36c00*/  STL.64 [R1+0x2b08], R4 ;  /* 0x002b080401007387 */ /* 0x0081e80000100a00 */
[----:B0-----:R-:W3:Y:S04]  /*36c10*/  LDL.LU R4, [R1+0x950] ;  /* 0x0009500001047983 */ /* 0x001ee80000300800 */
[----:B------:R-:W3:Y:S04]  /*36c20*/  LDL.LU R5, [R1+0x954] ;  /* 0x0009540001057983 */ /* 0x000ee80000300800 */
[----:B------:R-:W3:Y:S04]  /*36c30*/  LDL.LU R6, [R1+0x958] ;  /* 0x0009580001067983 */ /* 0x000ee80000300800 */
[----:B------:R-:W3:Y:S04]  /*36c40*/  LDL.LU R7, [R1+0x95c] ;  /* 0x00095c0001077983 */ /* 0x000ee80000300800 */
[----:B------:R-:W4:Y:S04]  /*36c50*/  LDL.LU R0, [R1+0x1cec] ;  /* 0x001cec0001007983 */ /* 0x000f280000300800 */
[----:B------:R-:W-:Y:S04]  /*36c60*/  STL.64 [R1+0x2ad0], R26 ;  /* 0x002ad01a01007387 */ /* 0x000fe80000100a00 */
        /* <DEDUP_REMOVED lines=58> */
[----:B------:R0:W-:Y:S04]  /*37010*/  STL.64 [R1+0x2a30], R10 ;  /* 0x002a300a01007387 */ /* 0x0001e80000100a00 */
[----:B0-----:R-:W3:Y:S04]  /*37020*/  LDL.LU R10, [R1+0x1ce4] ;  /* 0x001ce400010a7983 */ /* 0x001ee80000300800 */
[----:B------:R-:W4:Y:S04]  /*37030*/  LDL.LU R11, [R1+0x1cf0] ;  /* 0x001cf000010b7983 */ /* 0x000f280000300800 */
[----:B------:R0:W-:Y:S04]  /*37040*/  STL.64 [R1+0x2a28], R8 ;  /* 0x002a280801007387 */ /* 0x0001e80000100a00 */
[----:B0-----:R-:W3:Y:S04]  /*37050*/  LDL.LU R8, [R1+0x1cd4] ;  /* 0x001cd40001087983 */ /* 0x001ee80000300800 */
        /* <DEDUP_REMOVED lines=12> */
[----:B------:R-:W2:Y:S04]  /*37120*/  LDL.LU.64 R24, [R1+0x2ad8] ;  /* 0x002ad80001187983 */ /* 0x000ea80000300a00 */
[----:B------:R0:W-:Y:S04]  /*37130*/  STL.64 [R1+0x2a10], R6 ;  /* 0x002a100601007387 */ /* 0x0001e80000100a00 */
[----:B0-----:R-:W3:Y:S04]  /*37140*/  LDL.LU R6, [R1+0x1ce0] ;  /* 0x001ce00001067983 */ /* 0x001ee80000300800 */
[----:B------:R-:W3:Y:S04]  /*37150*/  LDL.LU R7, [R1+0x1cdc] ;  /* 0x001cdc0001077983 */ /* 0x000ee80000300800 */
[----:B------:R0:W-:Y:S04]  /*37160*/  STL.64 [R1+0x2a08], R4 ;  /* 0x002a080401007387 */ /* 0x0001e80000100a00 */
[----:B0-----:R-:W3:Y:S01]  /*37170*/  LDL.LU R5, [R1+0x1cd8] ;  /* 0x001cd80001057983 */ /* 0x001ee20000300800 */
[----:B--2---:R-:W-:Y:S03]  /*37180*/  HMMA.16816.F32 R12, R12, R2, R24 ;  /* 0x000000020c0c723c */ /* 0x004fe60000001818 */
[----:B------:R-:W2:Y:S04]  /*37190*/  LDL.LU.64 R26, [R1+0x2ad0] ;  /* 0x002ad000011a7983 */ /* 0x000ea80000300a00 */
[----:B------:R-:W2:Y:S01]  /*371a0*/  LDL.LU.64 R24, [R1+0x2ac8] ;  /* 0x002ac80001187983 */ /* 0x000ea20000300a00 */
[----:B------:R-:W-:-:S02]  /*371b0*/  IMAD R4, R10, 0x100, R9 ;  /* 0x000001000a047824 */ /* 0x000fc400078e0209 */
[----:B----4-:R-:W-:Y:S01]  /*371c0*/  IMAD R0, R0, 0x100, R11 ;  /* 0x0000010000007824 */ /* 0x010fe200078e020b */
[----:B------:R-:W-:Y:S04]  /*371d0*/  STL [R1+0x2a04], R2 ;  /* 0x002a040201007387 */ /* 0x000fe80000100800 */
[----:B------:R0:W-:Y:S04]  /*371e0*/  STL [R1+0x2a00], R3 ;  /* 0x002a000301007387 */ /* 0x0001e80000100800 */
[----:B------:R1:W-:Y:S04]  /*371f0*/  STL.64 [R1+0x2e0], R12 ;  /* 0x0002e00c01007387 */ /* 0x0003e80000100a00 */
[----:B------:R4:W-:Y:S04]  /*37200*/  STL.64 [R1+0x2e8], R14 ;  /* 0x0002e80e01007387 */ /* 0x0009e80000100a00 */
[----:B0-----:R-:W2:Y:S01]  /*37210*/  LDL.LU R3, [R1+0x1d08] ;  /* 0x001d080001037983 */ /* 0x001ea20000300800 */
[----:B---3--:R-:W-:-:S02]  /*37220*/  IMAD R8, R8, 0x100, R5 ;  /* 0x0000010008087824 */ /* 0x008fc400078e0205 */
[----:B------:R-:W-:-:S03]  /*37230*/  IMAD R5, R7, 0x100, R6 ;  /* 0x0000010007057824 */ /* 0x000fc600078e0206 */
[----:B-1----:R-:W-:Y:S02]  /*37240*/  F2FP.F16.E5M2.UNPACK_B R12, R8 ;  /* 0x00000008ff0c723e */ /* 0x002fe400020004ff */
[----:B------:R-:W-:Y:S02]  /*37250*/  F2FP.F16.E5M2.UNPACK_B R13, R5 ;  /* 0x00000005ff0d723e */ /* 0x000fe400020004ff */
[----:B----4-:R-:W-:Y:S02]  /*37260*/  F2FP.F16.E5M2.UNPACK_B R14, R4 ;  /* 0x00000004ff0e723e */ /* 0x010fe400020004ff */
[----:B------:R-:W-:Y:S02]  /*37270*/  F2FP.F16.E5M2.UNPACK_B R15, R0 ;  /* 0x00000000ff0f723e */ /* 0x000fe400020004ff */
[----:B------:R-:W3:Y:S05]  /*37280*/  LDL.LU R0, [R1+0x1d04] ;  /* 0x001d040001007983 */ /* 0x000eea0000300800 */
[----:B--2---:R-:W-:-:S15]  /*37290*/  HMMA.16816.F32 R4, R12, R24, R16 ;  /* 0x000000180c04723c */ /* 0x004fde0000001810 */
[----:B------:R-:W-:-:S04]  /*372a0*/  NOP ;  /* 0x0000000000007918 */ /* 0x000fc80000000000 */
[----:B------:R-:W-:Y:S04]  /*372b0*/  STL.64 [R1+0x910], R4 ;  /* 0x0009100401007387 */ /* 0x000fe80000100a00 */
[----:B------:R0:W-:Y:S04]  /*372c0*/  STL.64 [R1+0x918], R6 ;  /* 0x0009180601007387 */ /* 0x0001e80000100a00 */
[----:B------:R-:W2:Y:S01]  /*372d0*/  LDL.LU R8, [R1+0x870] ;  /* 0x0008700001087983 */ /* 0x000ea20000300800 */
[----:B0-----:R-:W-:-:S15]  /*372e0*/  HMMA.16816.F32 R4, R12, R26, R20 ;  /* 0x0000001a0c04723c */ /* 0x001fde0000001814 */
[----:B------:R-:W-:-:S04]  /*372f0*/  NOP ;  /* 0x0000000000007918 */ /* 0x000fc80000000000 */
[----:B------:R-:W-:Y:S04]  /*37300*/  STL.64 [R1+0x900], R4 ;  /* 0x0009000401007387 */ /* 0x000fe80000100a00 */
[----:B------:R-:W-:Y:S04]  /*37310*/  STL.64 [R1+0x908], R6 ;  /* 0x0009080601007387 */ /* 0x000fe80000100a00 */
[----:B------:R-:W2:Y:S04]  /*37320*/  LDL.LU R9, [R1+0x874] ;  /* 0x0008740001097983 */ /* 0x000ea80000300800 */
        /* <DEDUP_REMOVED lines=15> */
[----:B0-----:R-:W2:Y:S04]  /*37420*/  LDL R26, [R1] ;  /* 0x00000000011a7983 */ /* 0x001ea80000100800 */
[----:B------:R-:W2:Y:S04]  /*37430*/  LDL R27, [R1+0x4] ;  /* 0x00000400011b7983 */ /* 0x000ea80000100800 */
[----:B------:R0:W-:Y:S04]  /*37440*/  STL.64 [R1+0x2a98], R24 ;  /* 0x002a981801007387 */ /* 0x0001e80000100a00 */
[----:B0-----:R-:W2:Y:S04]  /*37450*/  LDL.64 R24, [R1+0x8] ;  /* 0x0000080001187983 */ /* 0x001ea80000100a00 */
        /* <DEDUP_REMOVED lines=30> */
[----:B------:R-:W3:Y:S04]  /*37640*/  LDL.LU R4, [R1+0x850] ;  /* 0x0008500001047983 */ /* 0x000ee80000300800 */
[----:B------:R-:W3:Y:S04]  /*37650*/  LDL.LU R5, [R1+0x854] ;  /* 0x0008540001057983 */ /* 0x000ee80000300800 */
[----:B------:R-:W3:Y:S04]  /*37660*/  LDL.LU R6, [R1+0x858] ;  /* 0x0008580001067983 */ /* 0x000ee80000300800 */
[----:B------:R-:W3:Y:S01]  /*37670*/  LDL.LU R7, [R1+0x85c] ;  /* 0x00085c0001077983 */ /* 0x000ee20000300800 */
[----:B--2---:R-:W-:Y:S03]  /*37680*/  HMMA.16816.F32 R20, R12, R24, R20 ;  /* 0x000000180c14723c */ /* 0x004fe60000001814 */
        /* <DEDUP_REMOVED lines=8> */
[----:B0-----:R-:W3:Y:S04]  /*37710*/  LDL.LU.64 R22, [R1+0x2ac0] ;  /* 0x002ac00001167983 */ /* 0x001ee80000300a00 */
[----:B------:R-:W3:Y:S01]  /*37720*/  LDL.LU.64 R20, [R1+0x2ab8] ;  /* 0x002ab80001147983 */ /* 0x000ee20000300a00 */
[----:B------:R-:W-:-:S02]  /*37730*/  IMAD.MOV.U32 R2, RZ, RZ, R25 ;  /* 0x000000ffff027224 */ /* 0x000fc400078e0019 */
[----:B---3--:R-:W-:Y:S01]  /*37740*/  HMMA.16816.F32 R24, R12, R26, R20 ;  /* 0x0000001a0c18723c */ /* 0x008fe20000001814 */
[----:B------:R-:W3:Y:S04]  /*37750*/  LDL.LU.64 R22, [R1+0x2ab0] ;  /* 0x002ab00001167983 */ /* 0x000ee80000300a00 */
[----:B------:R-:W3:-:S14]  /*37760*/  LDL.LU.64 R20, [R1+0x2aa8] ;  /* 0x002aa80001147983 */ /* 0x000edc0000300a00 */
        /* <DEDUP_REMOVED lines=10> */
[----:B------:R0:W-:Y:S04]  /*37810*/  STL.64 [R1+0x2990], R28 ;  /* 0x0029901c01007387 */ /* 0x0001e80000100a00 */
[----:B0-----:R-:W2:Y:S04]  /*37820*/  LDL.LU R28, [R1+0x1d00] ;  /* 0x001d0000011c7983 */ /* 0x001ea80000300800 */
        /* <DEDUP_REMOVED lines=13> */
[----:B------:R0:W-:Y:S04]  /*37900*/  STL.64 [R1+0x2988], R26 ;  /* 0x0029881a01007387 */ /* 0x0001e80000100a00 */
[----:B0-----:R-:W3:Y:S04]  /*37910*/  LDL.LU R26, [R1+0x1cf8] ;  /* 0x001cf800011a7983 */ /* 0x001ee80000300800 */
[----:B------:R-:W3:Y:S04]  /*37920*/  LDL.LU R27, [R1+0x1cf4] ;  /* 0x001cf400011b7983 */ /* 0x000ee80000300800 */
        /* <DEDUP_REMOVED lines=48> */
[----:B0-----:R-:W3:Y:S04]  /*37c30*/  LDL.LU.64 R6, [R1+0x2a10] ;  /* 0x002a100001067983 */ /* 0x001ee80000300a00 */
[----:B------:R-:W2:Y:S04]  /*37c40*/  LDL.LU.64 R4, [R1+0x2a08] ;  /* 0x002a080001047983 */ /* 0x000ea80000300a00 */
[----:B------:R-:W-:Y:S04]  /*37c50*/  STL [R1+0x29a0], R10 ;  /* 0x0029a00a01007387 */ /* 0x000fe80000100800 */
[----:B------:R2:W-:Y:S01]  /*37c60*/  STL.64 [R1+0x2998], R8 ;  /* 0x0029980801007387 */ /* 0x0005e20000100a00 */
[----:B------:R-:W-:Y:S01]  /*37c70*/  IMAD R0, R0, 0x100, R3 ;  /* 0x0000010000007824 */ /* 0x000fe200078e0203 */
[C---:B---3--:R-:W-:Y:S08]  /*37c80*/  HMMA.16816.F32 R16, R12.reuse, R6, R16 ;  /* 0x000000060c10723c */ /* 0x048ff00000001810 */
[----:B--2---:R-:W-:Y:S01]  /*37c90*/  HMMA.16816.F32 R8, R12, R4, R20 ;  /* 0x000000040c08723c */ /* 0x004fe20000001814 */
[----:B------:R0:W-:Y:S02]  /*37ca0*/  STL [R1+0x2920], R5 ;  /* 0x0029200501007387 */ /* 0x0001e40000100800 */
[----:B0-----:R-:W-:-:S08]  /*37cb0*/  IMAD R5, R27, 0x100, R26 ;  /* 0x000001001b057824 */ /* 0x001fd000078e021a */
[----:B------:R-:W-:Y:S04]  /*37cc0*/  STL.64 [R1+0x840], R16 ;  /* 0x0008401001007387 */ /* 0x000fe80000100a00 */
[----:B------:R-:W-:Y:S04]  /*37cd0*/  STL.64 [R1+0x848], R18 ;  /* 0x0008481201007387 */ /* 0x000fe80000100a00 */
[----:B------:R-:W-:Y:S04]  /*37ce0*/  STL.64 [R1+0x29d0], R6 ;  /* 0x0029d00601007387 */ /* 0x000fe80000100a00 */
[----:B------:R-:W-:Y:S04]  /*37cf0*/  STL.64 [R1+0x830], R8 ;  /* 0x0008300801007387 */ /* 0x000fe80000100a00 */
[----:B------:R-:W-:Y:S04]  /*37d00*/  STL.64 [R1+0x838], R10 ;  /* 0x0008380a01007387 */ /* 0x000fe80000100a00 */
[----:B------:R0:W-:Y:S04]  /*37d10*/  STL [R1+0x29c8], R4 ;  /* 0x0029c80401007387 */ /* 0x0001e80000100800 */
[----:B------:R-:W-:Y:S04]  /*37d20*/  STL [R1+0x20], R5 ;  /* 0x0000200501007387 */ /* 0x000fe80000100800 */
[----:B------:R-:W2:Y:S01]  /*37d30*/  LDL.LU R20, [R1+0x7c0] ;  /* 0x0007c00001147983 */ /* 0x000ea20000300800 */
[----:B0-----:R-:W-:-:S05]  /*37d40*/  IMAD R4, R29, 0x100, R28 ;  /* 0x000001001d047824 */ /* 0x001fca00078e021c */
[----:B------:R0:W-:Y:S04]  /*37d50*/  STL [R1+0x24], R4 ;  /* 0x0000240401007387 */ /* 0x0001e80000100800 */
[----:B------:R-:W-:Y:S04]  /*37d60*/  STL [R1+0x28], R0 ;  /* 0x0000280001007387 */ /* 0x000fe80000100800 */
        /* <DEDUP_REMOVED lines=8> */
[----:B----4-:R-:W-:Y:S04]  /*37df0*/  STL.64 [R1+0x29a8], R24 ;  /* 0x0029a81801007387 */ /* 0x010fe80000100a00 */
[----:B------:R-:W2:Y:S04]  /*37e00*/  LDL.LU R8, [R1+0x7f0] ;  /* 0x0007f00001087983 */ /* 0x000ea80000300800 */
[----:B------:R-:W2:Y:S04]  /*37e10*/  LDL.LU R9, [R1+0x7f4] ;  /* 0x0007f40001097983 */ /* 0x000ea80000300800 */
[----:B------:R-:W4:Y:S04]  /*37e20*/  LDL.LU R10, [R1+0x7f8] ;  /* 0x0007f800010a7983 */ /* 0x000f280000300800 */
[----:B------:R-:W4:Y:S04]  /*37e30*/  LDL.LU R11, [R1+0x7fc] ;  /* 0x0007fc00010b7983 */ /* 0x000f280000300800 */
[----:B0-----:R-:W2:Y:S04]  /*37e40*/  LDL.LU R4, [R1+0x810] ;  /* 0x0008100001047983 */ /* 0x001ea80000300800 */
[----:B------:R-:W2:Y:S04]  /*37e50*/  LDL.LU R5, [R1+0x814] ;  /* 0x0008140001057983 */ /* 0x000ea80000300800 */
[----:B--2---:R0:W-:Y:S04]  /*37e60*/  STL.64 [R1+0x29d8], R4 ;  /* 0x0029d80401007387 */ /* 0x0041e80000100a00 */
[----:B0-----:R-:W2:Y:S04]  /*37e70*/  LDL.64 R4, [R1+0x18] ;  /* 0x0000180001047983 */ /* 0x001ea80000100a00 */
        /* <DEDUP_REMOVED lines=11> */
[----:B----4-:R-:W-:Y:S04]  /*37f30*/  STL.64 [R1+0x29c0], R10 ;  /* 0x0029c00a01007387 */ /* 0x010fe80000100a00 */
[----:B------:R-:W-:Y:S04]  /*37f40*/  STL.64 [R1+0x29b8], R8 ;  /* 0x0029b80801007387 */ /* 0x000fe80000100a00 */
[----:B------:R-:W4:Y:S01]  /*37f50*/  LDL R26, [R1+0x8] ;  /* 0x00000800011a7983 */ /* 0x000f220000100800 */
[----:B------:R-:W-:-:S03]  /*37f60*/  IMAD.MOV.U32 R27, RZ, RZ, R2 ;  /* 0x000000ffff1b7224 */ /* 0x000fc600078e0002 */
[----:B------:R-:W2:Y:S01]  /*37f70*/  LDL.LU R2, [R1+0x2a04] ;  /* 0x002a040001027983 */ /* 0x000ea20000300800 */
[----:B---3--:R-:W-:-:S03]  /*37f80*/  IMAD R0, R0, 0x100, R3 ;  /* 0x0000010000007824 */ /* 0x008fc600078e0203 */
[----:B----4-:R-:W-:Y:S04]  /*37f90*/  STL.64 [R1+0x29e8], R26 ;  /* 0x0029e81a01007387 */ /* 0x010fe80000100a00 */
[----:B--2---:R0:W-:Y:S04]  /*37fa0*/  STL.64 [R1+0x29e0], R24 ;  /* 0x0029e01801007387 */ /* 0x0041e80000100a00 */
        /* <DEDUP_REMOVED lines=8> */
[----:B------:R-:W4:Y:S04]  /*38030*/  LDL.64 R28, [R1] ;  /* 0x00000000011c7983 */ /* 0x000f280000100a00 */
[----:B------:R-:W-:Y:S04]  /*38040*/  STL.64 [R1+0x2978], R22 ;  /* 0x0029781601007387 */ /* 0x000fe80000100a00 */
        /* <DEDUP_REMOVED lines=12> */
[----:B------:R-:W2:-:S13]  /*38110*/  LDL.LU.64 R4, [R1+0x29f0] ;  /* 0x0029f00001047983 */ /* 0x000e9a0000300a00 */
[----:B------:R0:W-:Y:S04]  /*38120*/  STL.64 [R1+0x2d0], R12 ;  /* 0x0002d00c01007387 */ /* 0x0001e80000100a00 */
[----:B------:R1:W-:Y:S04]  /*38130*/  STL.64 [R1+0x2d8], R14 ;  /* 0x0002d80e01007387 */ /* 0x0003e80000100a00 */
[----:B0-----:R-:W2:Y:S04]  /*38140*/  LDL.LU R13, [R1+0x20] ;  /* 0x00002000010d7983 */ /* 0x001ea80000300800 */
[----:B-1----:R-:W3:Y:S04]  /*38150*/  LDL.LU R14, [R1+0x24] ;  /* 0x00002400010e7983 */ /* 0x002ee80000300800 */
[----:B------:R-:W4:Y:S04]  /*38160*/  LDL.LU R15, [R1+0x28] ;  /* 0x00002800010f7983 */ /* 0x000f280000300800 */
[----:B------:R0:W-:Y:S04]  /*38170*/  STL [R1+0x28f4], R2 ;  /* 0x0028f40201007387 */ /* 0x0001e80000100800 */
[----:B------:R-:W-:Y:S01]  /*38180*/  STL [R1+0x28f0], R3 ;  /* 0x0028f00301007387 */ /* 0x000fe20000100800 */
[----:B--2---:R-:W-:-:S02]  /*38190*/  F2FP.F16.E5M2.UNPACK_B R12, R13 ;  /* 0x0000000dff0c723e */ /* 0x004fc400020004ff */
[----:B---3--:R-:W-:Y:S02]  /*381a0*/  F2FP.F16.E5M2.UNPACK_B R13, R14 ;  /* 0x0000000eff0d723e */ /* 0x008fe400020004ff */
[----:B----4-:R-:W-:Y:S02]  /*381b0*/  F2FP.F16.E5M2.UNPACK_B R14, R15 ;  /* 0x0000000fff0e723e */ /* 0x010fe400020004ff */
[----:B------:R-:W-:-:S07]  /*381c0*/  F2FP.F16.E5M2.UNPACK_B R15, R0 ;  /* 0x00000000ff0f723e */ /* 0x000fce00020004ff */
[----:B------:R-:W-:Y:S01]  /*381d0*/  HMMA.16816.F32 R24, R12, R4, R24 ;  /* 0x000000040c18723c */ /* 0x000fe20000001818 */
[----:B0-----:R-:W-:Y:S02]  /*381e0*/  IMAD.MOV.U32 R2, RZ, RZ, R4 ;  /* 0x000000ffff027224 */ /* 0x001fe400078e0004 */
[----:B------:R-:W-:-:S15]  /*381f0*/  IMAD.MOV.U32 R0, RZ, RZ, R5 ;  /* 0x000000ffff007224 */ /* 0x000fde00078e0005 */
[----:B------:R-:W-:Y:S01]  /*38200*/  NOP ;  /* 0x0000000000007918 */ /* 0x000fe20000000000 */
[----:B------:R-:W-:Y:S04]  /*38210*/  STL.64 [R1+0x820], R24 ;  /* 0x0008201801007387 */ /* 0x000fe80000100a00 */
[----:B------:R0:W-:Y:S04]  /*38220*/  STL.64 [R1+0x828], R26 ;  /* 0x0008281a01007387 */ /* 0x0001e80000100a00 */
[----:B0-----:R-:W2:Y:S04]  /*38230*/  LDL.LU.64 R26, [R1+0x29e8] ;  /* 0x0029e800011a7983 */ /* 0x001ea80000300a00 */
[----:B------:R-:W3:Y:S04]  /*38240*/  LDL.LU.64 R24, [R1+0x29e0] ;  /* 0x0029e00001187983 */ /* 0x000ee80000300a00 */
[----:B------:R-:W3:Y:S02]  /*38250*/  LDL.LU.64 R4, [R1+0x29d8] ;  /* 0x0029d80001047983 */ /* 0x000ee40000300a00 */
[----:B---3--:R-:W-:-:S15]  /*38260*/  HMMA.16816.F32 R4, R12, R24, R4 ;  /* 0x000000180c04723c */ /* 0x008fde0000001804 */
[----:B------:R-:W-:-:S04]  /*38270*/  NOP ;  /* 0x0000000000007918 */ /* 0x000fc80000000000 */
[----:B------:R-:W-:Y:S04]  /*38280*/  STL.64 [R1+0x810], R4 ;  /* 0x0008100401007387 */ /* 0x000fe80000100a00 */
[----:B------:R0:W-:Y:S04]  /*38290*/  STL.64 [R1+0x818], R6 ;  /* 0x0008180601007387 */ /* 0x0001e80000100a00 */
[----:B0-----:R-:W3:Y:S04]  /*382a0*/  LDL.LU.64 R6, [R1+0x29d0] ;  /* 0x0029d00001067983 */ /* 0x001ee80000300a00 */
[----:B------:R-:W4:Y:S01]  /*382b0*/  LDL.LU R4, [R1+0x29c8] ;  /* 0x0029c80001047983 */ /* 0x000f220000300800 */
[----:B------:R-:W-:-:S02]  /*382c0*/  IMAD.MOV.U32 R5, RZ, RZ, R24 ;  /* 0x000000ffff057224 */ /* 0x000fc400078e0018 */
[----:B--2---:R-:W-:Y:S01]  /*382d0*/  HMMA.16816.F32 R24, R12, R26, R8 ;  /* 0x0000001a0c18723c */ /* 0x004fe20000001808 */
[----:B---3--:R-:W-:Y:S04]  /*382e0*/  STL.64 [R1+0x2930], R6 ;  /* 0x0029300601007387 */ /* 0x008fe80000100a00 */
[----:B----4-:R0:W-:Y:S04]  /*382f0*/  STL.64 [R1+0x2928], R4 ;  /* 0x0029280401007387 */ /* 0x0101e80000100a00 */
[----:B0-----:R-:W2:Y:S04]  /*38300*/  LDL.LU R4, [R1+0x780] ;  /* 0x0007800001047983 */ /* 0x001ea80000300800 */
[----:B------:R-:W2:Y:S04]  /*38310*/  LDL.LU R5, [R1+0x784] ;  /* 0x0007840001057983 */ /* 0x000ea80000300800 */
[----:B------:R-:W2:Y:S04]  /*38320*/  LDL.LU R6, [R1+0x788] ;  /* 0x0007880001067983 */ /* 0x000ea80000300800 */
[----:B------:R-:W2:Y:S04]  /*38330*/  LDL.LU R7, [R1+0x78c] ;  /* 0x00078c0001077983 */ /* 0x000ea80000300800 */
[----:B------:R-:W3:Y:S04]  /*38340*/  LDL.LU.64 R10, [R1+0x29c0] ;  /* 0x0029c000010a7983 */ /* 0x000ee80000300a00 */
[----:B------:R-:W3:Y:S04]  /*38350*/  LDL.LU.64 R8, [R1+0x29b8] ;  /* 0x0029b80001087983 */ /* 0x000ee80000300a00 */
[----:B------:R-:W-:Y:S04]  /*38360*/  STL.64 [R1+0x800], R24 ;  /* 0x0008001801007387 */ /* 0x000fe80000100a00 */
[----:B------:R0:W-:Y:S01]  /*38370*/  STL.64 [R1+0x808], R26 ;  /* 0x0008081a01007387 */ /* 0x0001e20000100a00 */
[----:B------:R-:W-:-:S03]  /*38380*/  IMAD.MOV.U32 R3, RZ, RZ, R29 ;  /* 0x000000ffff037224 */ /* 0x000fc600078e001d */
[----:B0-----:R-:W4:Y:S04]  /*38390*/  LDL.LU.64 R26, [R1+0x29b0] ;  /* 0x0029b000011a7983 */ /* 0x001f280000300a00 */
[----:B------:R-:W4:Y:S01]  /*383a0*/  LDL.LU.64 R24, [R1+0x29a8] ;  /* 0x0029a80001187983 */ /* 0x000f220000300a00 */
[----:B---3--:R-:W-:-:S15]  /*383b0*/  HMMA.16816.F32 R8, R12, R28, R8 ;  /* 0x0000001c0c08723c */ /* 0x008fde0000001808 */
[----:B------:R-:W-:-:S04]  /*383c0*/  NOP ;  /* 0x0000000000007918 */ /* 0x000fc80000000000 */
[----:B------:R-:W-:Y:S04]  /*383d0*/  STL.64 [R1+0x7f0], R8 ;  /* 0x0007f00801007387 */ /* 0x000fe80000100a00 */
[----:B------:R0:W-:Y:S04]  /*383e0*/  STL.64 [R1+0x7f8], R10 ;  /* 0x0007f80a01007387 */ /* 0x0001e80000100a00 */
[----:B0-----:R-:W3:Y:S04]  /*383f0*/  LDL.LU R10, [R1+0x29a0] ;  /* 0x0029a000010a7983 */ /* 0x001ee80000300800 */
[----:B------:R-:W2:Y:S01]  /*38400*/  LDL.LU.64 R8, [R1+0x2998] ;  /* 0x0029980001087983 */ /* 0x000ea20000300a00 */
[----:B------:R-:W-:-:S03]  /*38410*/  IMAD.MOV.U32 R11, RZ, RZ, R28 ;  /* 0x000000ffff0b7224 */ /* 0x000fc600078e001c */
[----:B------:R-:W4:Y:S02]  /*38420*/  LDL.LU.64 R28, [R1+0x2990] ;  /* 0x00299000011c7983 */ /* 0x000f240000300a00 */
[----:B----4-:R-:W-:-:S15]  /*38430*/  HMMA.16816.F32 R24, R12, R28, R24 ;  /* 0x0000001c0c18723c */ /* 0x010fde0000001818 */
[----:B------:R-:W-:-:S04]  /*38440*/  NOP ;  /* 0x0000000000007918 */ /* 0x000fc80000000000 */
[----:B------:R-:W-:Y:S04]  /*38450*/  STL.64 [R1+0x7e0], R24 ;  /* 0x0007e01801007387 */ /* 0x000fe80000100a00 */
[----:B------:R0:W-:Y:S04]  /*38460*/  STL.64 [R1+0x7e8], R26 ;  /* 0x0007e81a01007387 */ /* 0x0001e80000100a00 */
[----:B0-----:R-:W4:Y:S04]  /*38470*/  LDL.LU.64 R26, [R1+0x2988] ;  /* 0x00298800011a7983 */ /* 0x001f280000300a00 */
[----:B------:R-:W2:Y:S04]  /*38480*/  LDL.LU.64 R24, [R1+0x2980] ;  /* 0x0029800001187983 */ /* 0x000ea80000300a00 */
[----:B------:R-:W-:Y:S01]  /*38490*/  STL [R1+0x28f8], R29 ;  /* 0x0028f81d01007387 */ /* 0x000fe20000100800 */
        /* <DEDUP_REMOVED lines=14> */
[----:B0-----:R-:W2:Y:S04]  /*38580*/  LDL.LU R24, [R1+0x7b0] ;  /* 0x0007b00001187983 */ /* 0x001ea80000300800 */
[----:B------:R-:W2:Y:S04]  /*38590*/  LDL.LU R25, [R1+0x7b4] ;  /* 0x0007b40001197983 */ /* 0x000ea80000300800 */
[----:B------:R-:W2:Y:S04]  /*385a0*/  LDL.LU R26, [R1+0x7b8] ;  /* 0x0007b800011a7983 */ /* 0x000ea80000300800 */
[----:B------:R-:W2:Y:S01]  /*385b0*/  LDL.LU R27, [R1+0x7bc] ;  /* 0x0007bc00011b7983 */ /* 0x000ea20000300800 */
[C---:B----4-:R-:W-:Y:S08]  /*385c0*/  HMMA.16816.F32 R16, R12.reuse, R20, R16 ;  /* 0x000000140c10723c */ /* 0x050ff00000001810 */
[----:B--2---:R-:W-:-:S15]  /*385d0*/  HMMA.16816.F32 R24, R12, R22, R24 ;  /* 0x000000160c18723c */ /* 0x004fde0000001818 */
[----:B------:R-:W-:-:S04]  /*385e0*/  NOP ;  /* 0x0000000000007918 */ /* 0x000fc80000000000 */
[----:B------:R-:W-:Y:S04]  /*385f0*/  STL.64 [R1+0x7b0], R24 ;  /* 0x0007b01801007387 */ /* 0x000fe80000100a00 */
[----:B------:R0:W-:Y:S02]  /*38600*/  STL.64 [R1+0x7b8], R26 ;  /* 0x0007b81a01007387 */ /* 0x0001e40000100a00 */
[----:B0-----:R-:W-:Y:S02]  /*38610*/  IMAD.MOV.U32 R26, RZ, RZ, R11 ;  /* 0x000000ffff1a7224 */ /* 0x001fe400078e000b */
[----:B------:R-:W3:Y:S04]  /*38620*/  LDL.LU R11, [R1+0x2958] ;  /* 0x00295800010b7983 */ /* 0x000ee80000300800 */
[----:B------:R-:W-:Y:S04]  /*38630*/  STL.64 [R1+0x7a0], R16 ;  /* 0x0007a01001007387 */ /* 0x000fe80000100a00 */
[----:B------:R0:W-:Y:S04]  /*38640*/  STL.64 [R1+0x7a8], R18 ;  /* 0x0007a81201007387 */ /* 0x0001e80000100a00 */
[----:B0-----:R-:W2:Y:S04]  /*38650*/  LDL.LU.64 R18, [R1+0x2950] ;  /* 0x0029500001127983 */ /* 0x001ea80000300a00 */
[----:B------:R-:W4:Y:S04]  /*38660*/  LDL.LU.64 R16, [R1+0x2948] ;  /* 0x0029480001107983 */ /* 0x000f280000300a00 */
[----:B------:R-:W2:Y:S01]  /*38670*/  LDL.64 R24, [R1+0x8] ;  /* 0x0000080001187983 */ /* 0x000ea20000100a00 */
[----:B------:R-:W-:-:S05]  /*38680*/  IMAD.MOV.U32 R27, RZ, RZ, R3 ;  /* 0x000000ffff1b7224 */ /* 0x000fca00078e0003 */
[----:B------:R-:W-:Y:S04]  /*38690*/  STL.64 [R1+0x28c8], R26 ;  /* 0x0028c81a01007387 */ /* 0x000fe80000100a00 */
[----:B--2---:R0:W-:Y:S04]  /*386a0*/  STL.64 [R1+0x28c0], R24 ;  /* 0x0028c01801007387 */ /* 0x0041e80000100a00 */
        /* <DEDUP_REMOVED lines=9> */
[----:B------:R-:W2:Y:S01]  /*38740*/  LDL.LU R23, [R1+0x70c] ;  /* 0x00070c0001177983 */ /* 0x000ea20000300800 */
[C---:B----4-:R-:W-:Y:S03]  /*38750*/  HMMA.16816.F32 R4, R12.reuse, R16, R4 ;  /* 0x000000100c04723c */ /* 0x050fe60000001804 */
[----:B--2---:R-:W-:Y:S04]  /*38760*/  STL.64 [R1+0x28d8], R22 ;  /* 0x0028d81601007387 */ /* 0x004fe80000100a00 */
[----:B------:R0:W-:Y:S02]  /*38770*/  STL.64 [R1+0x28d0], R20 ;  /* 0x0028d01401007387 */ /* 0x0001e40000100a00 */
[----:B0-----:R-:W-:-:S15]  /*38780*/  HMMA.16816.F32 R20, R12, R18, R24 ;  /* 0x000000120c14723c */ /* 0x001fde0000001818 */
[----:B------:R-:W-:-:S04]  /*38790*/  NOP ;  /* 0x0000000000007918 */ /* 0x000fc80000000000 */
[----:B------:R-:W-:Y:S04]  /*387a0*/  STL.64 [R1+0x790], R20 ;  /* 0x0007901401007387 */ /* 0x000fe80000100a00 */
[----:B------:R-:W-:Y:S04]  /*387b0*/  STL.64 [R1+0x798], R22 ;  /* 0x0007981601007387 */ /* 0x000fe80000100a00 */
[----:B------:R0:W-:Y:S04]  /*387c0*/  STL.64 [R1+0x780], R4 ;  /* 0x0007800401007387 */ /* 0x0001e80000100a00 */
[----:B------:R1:W-:Y:S04]  /*387d0*/  STL.64 [R1+0x788], R6 ;  /* 0x0007880601007387 */ /* 0x0003e80000100a00 */
[----:B0-----:R-:W2:Y:S04]  /*387e0*/  LDL.LU R4, [R1+0x760] ;  /* 0x0007600001047983 */ /* 0x001ea80000300800 */
[----:B------:R-:W2:Y:S04]  /*387f0*/  LDL.LU R5, [R1+0x764] ;  /* 0x0007640001057983 */ /* 0x000ea80000300800 */
[----:B-1----:R-:W4:Y:S04]  /*38800*/  LDL.LU R6, [R1+0x768] ;  /* 0x0007680001067983 */ /* 0x002f280000300800 */
[----:B------:R-:W4:Y:S01]  /*38810*/  LDL.LU R7, [R1+0x76c] ;  /* 0x00076c0001077983 */ /* 0x000f220000300800 */
[----:B------:R-:W-:-:S03]  /*38820*/  IMAD.MOV.U32 R26, RZ, RZ, R2 ;  /* 0x000000ffff1a7224 */ /* 0x000fc600078e0002 */
[----:B----4-:R-:W-:Y:S04]  /*38830*/  STL.64 [R1+0x2940], R6 ;  /* 0x0029400601007387 */ /* 0x010fe80000100a00 */
[----:B--2---:R0:W-:Y:S04]  /*38840*/  STL.64 [R1+0x2938], R4 ;  /* 0x0029380401007387 */ /* 0x0041e80000100a00 */
[----:B0-----:R-:W3:Y:S04]  /*38850*/  LDL.LU R4, [R1+0x770] ;  /* 0x0007700001047983 */ /* 0x001ee80000300800 */
[----:B------:R-:W3:Y:S04]  /*38860*/  LDL.LU R5, [R1+0x774] ;  /* 0x0007740001057983 */ /* 0x000ee80000300800 */
[----:B------:R-:W3:Y:S04]  /*38870*/  LDL.LU R6, [R1+0x778] ;  /* 0x0007780001067983 */ /* 0x000ee80000300800 */
[----:B------:R-:W3:Y:S04]  /*38880*/  LDL.LU R7, [R1+0x77c] ;  /* 0x00077c0001077983 */ /* 0x000ee80000300800 */
[----:B------:R-:W2:Y:S04]  /*38890*/  LDL.LU R29, [R1+0x1d18] ;  /* 0x001d1800011d7983 */ /* 0x000ea80000300800 */
[----:B------:R-:W4:Y:S04]  /*388a0*/  LDL.LU R24, [R1+0x1d14] ;  /* 0x001d140001187983 */ /* 0x000f280000300800 */
[----:B------:R-:W2:Y:S04]  /*388b0*/  LDL.LU R2, [R1+0x1d20] ;  /* 0x001d200001027983 */ /* 0x000ea80000300800 */
[----:B------:R-:W2:Y:S04]  /*388c0*/  LDL.LU R3, [R1+0x1d28] ;  /* 0x001d280001037983 */ /* 0x000ea80000300800 */
[----:B------:R-:W4:Y:S01]  /*388d0*/  LDL.LU R25, [R1+0x1d30] ;  /* 0x001d300001197983 */ /* 0x000f220000300800 */
[----:B------:R-:W-:-:S05]  /*388e0*/  IMAD.MOV.U32 R27, RZ, RZ, R0 ;  /* 0x000000ffff1b7224 */ /* 0x000fca00078e0000 */
        /* <DEDUP_REMOVED lines=16> */
[----:B------:R-:W2:Y:S01]  /*389f0*/  LDL.LU R23, [R1+0x73c] ;  /* 0x00073c0001177983 */ /* 0x000ea20000300800 */
[C---:B---3--:R-:W-:Y:S03]  /*38a00*/  HMMA.16816.F32 R4, R12.reuse, R10, R4 ;  /* 0x0000000a0c04723c */ /* 0x048fe60000001804 */
        /* <DEDUP_REMOVED lines=22> */
[----:B------:R3:W-:Y:S01]  /*38b70*/  STL.64 [R1+0x2858], R10 ;  /* 0x0028580a01007387 */ /* 0x0007e20000100a00 */
[----:B--2---:R-:W-:Y:S01]  /*38b80*/  HMMA.16816.F32 R24, R12, R6, R24 ;  /* 0x000000060c18723c */ /* 0x004fe20000001818 */
[----:B---3--:R-:W-:-:S02]  /*38b90*/  IMAD.MOV.U32 R10, RZ, RZ, R5 ;  /* 0x000000ffff0a7224 */ /* 0x008fc400078e0005 */
[----:B------:R-:W2:Y:S04]  /*38ba0*/  LDL.LU R5, [R1+0x2920] ;  /* 0x0029200001057983 */ /* 0x000ea80000300800 */
[----:B------:R-:W3:Y:S04]  /*38bb0*/  LDL R11, [R1+0x14] ;  /* 0x00001400010b7983 */ /* 0x000ee80000100800 */
        /* <DEDUP_REMOVED lines=13> */
[----:B------:R-:W-:Y:S04]  /*38c90*/  STL.64 [R1+0x2838], R6 ;  /* 0x0028380601007387 */ /* 0x000fe80000100a00 */
[----:B------:R0:W-:Y:S01]  /*38ca0*/  STL.64 [R1+0x2830], R4 ;  /* 0x0028300401007387 */ /* 0x0001e20000100a00 */
[----:B------:R-:W-:-:S02]  /*38cb0*/  IMAD R9, R9, 0x100, R2 ;  /* 0x0000010009097824 */ /* 0x000fc400078e0202 */
[----:B------:R-:W-:Y:S01]  /*38cc0*/  IMAD R8, R8, 0x100, R3 ;  /* 0x0000010008087824 */ /* 0x000fe200078e0203 */
[----:B0-----:R-:W3:Y:S04]  /*38cd0*/  LDL.LU R4, [R1+0x720] ;  /* 0x0007200001047983 */ /* 0x001ee80000300800 */
[----:B------:R-:W3:Y:S04]  /*38ce0*/  LDL.LU R5, [R1+0x724] ;  /* 0x0007240001057983 */ /* 0x000ee80000300800 */
[----:B------:R-:W3:Y:S04]  /*38cf0*/  LDL.LU R6, [R1+0x728] ;  /* 0x0007280001067983 */ /* 0x000ee80000300800 */
[----:B------:R-:W3:Y:S01]  /*38d00*/  LDL.LU R7, [R1+0x72c] ;  /* 0x00072c0001077983 */ /* 0x000ee20000300800 */
[----:B--2---:R-:W-:-:S03]  /*38d10*/  IMAD R24, R24, 0x100, R29 ;  /* 0x0000010018187824 */ /* 0x004fc600078e021d */
[----:B------:R-:W2:Y:S04]  /*38d20*/  LDL.LU R29, [R1+0x28f8] ;  /* 0x0028f800011d7983 */ /* 0x000ea80000300800 */
[----:B------:R-:W2:Y:S04]  /*38d30*/  LDL.LU R2, [R1+0x28f4] ;  /* 0x0028f40001027983 */ /* 0x000ea80000300800 */
[----:B------:R-:W2:Y:S01]  /*38d40*/  LDL.LU R3, [R1+0x28f0] ;  /* 0x0028f00001037983 */ /* 0x000ea20000300800 */
[----:B----4-:R-:W-:Y:S01]  /*38d50*/  IMAD R0, R0, 0x100, R25 ;  /* 0x0000010000007824 */ /* 0x010fe200078e0219 */
[----:B--2---:R-:W-:Y:S02]  /*38d60*/  HMMA.16816.F32 R12, R12, R2, R20 ;  /* 0x000000020c0c723c */ /* 0x004fe40000001814 */
[----:B------:R-:W2:Y:S04]  /*38d70*/  LDL.LU.64 R22, [R1+0x28e8] ;  /* 0x0028e80001167983 */ /* 0x000ea80000300a00 */
[----:B------:R-:W2:Y:S04]  /*38d80*/  LDL.LU.64 R20, [R1+0x28e0] ;  /* 0x0028e00001147983 */ /* 0x000ea80000300a00 */
[----:B------:R-:W-:Y:S09]  /*38d90*/  STL [R1+0x2828], R3 ;  /* 0x0028280301007387 */ /* 0x000ff20000100800 */
[----:B------:R0:W-:Y:S04]  /*38da0*/  STL.64 [R1+0x2c0], R12 ;  /* 0x0002c00c01007387 */ /* 0x0001e80000100a00 */
[----:B------:R1:W-:Y:S01]  /*38db0*/  STL.64 [R1+0x2c8], R14 ;  /* 0x0002c80e01007387 */ /* 0x0003e20000100a00 */
[----:B0-----:R-:W-:-:S02]  /*38dc0*/  F2FP.F16.E5M2.UNPACK_B R12, R24 ;  /* 0x00000018ff0c723e */ /* 0x001fc400020004ff */
[----:B------:R-:W-:Y:S02]  /*38dd0*/  F2FP.F16.E5M2.UNPACK_B R13, R9 ;  /* 0x00000009ff0d723e */ /* 0x000fe400020004ff */
[----:B-1----:R-:W-:Y:S02]  /*38de0*/  F2FP.F16.E5M2.UNPACK_B R14, R8 ;  /* 0x00000008ff0e723e */ /* 0x002fe400020004ff */
[----:B------:R-:W-:-:S07]  /*38df0*/  F2FP.F16.E5M2.UNPACK_B R15, R0 ;  /* 0x00000000ff0f723e */ /* 0x000fce00020004ff */
[----:B--2---:R-:W-:Y:S01]  /*38e00*/  HMMA.16816.F32 R24, R12, R26, R20 ;  /* 0x0000001a0c18723c */ /* 0x004fe20000001814 */
[----:B------:R-:W2:Y:S04]  /*38e10*/  LDL.LU.64 R22, [R1+0x28d8] ;  /* 0x0028d80001167983 */ /* 0x000ea80000300a00 */
[----:B------:R-:W2:-:S14]  /*38e20*/  LDL.LU.64 R20, [R1+0x28d0] ;  /* 0x0028d00001147983 */ /* 0x000e9c0000300a00 */
[----:B------:R-:W-:Y:S04]  /*38e30*/  STL.64 [R1+0x730], R24 ;  /* 0x0007301801007387 */ /* 0x000fe80000100a00 */
[----:B------:R0:W-:Y:S04]  /*38e40*/  STL.64 [R1+0x738], R26 ;  /* 0x0007381a01007387 */ /* 0x0001e80000100a00 */
[----:B0-----:R-:W2:Y:S04]  /*38e50*/  LDL.LU.64 R26, [R1+0x28c8] ;  /* 0x0028c800011a7983 */ /* 0x001ea80000300a00 */
[----:B------:R-:W4:Y:S01]  /*38e60*/  LDL.LU.64 R24, [R1+0x28c0] ;  /* 0x0028c00001187983 */ /* 0x000f220000300a00 */
[----:B---3--:R-:W-:-:S15]  /*38e70*/  HMMA.16816.F32 R8, R12, R10, R4 ;  /* 0x0000000a0c08723c */ /* 0x008fde0000001804 */
[----:B------:R-:W-:-:S04]  /*38e80*/  NOP ;  /* 0x0000000000007918 */ /* 0x000fc80000000000 */
[----:B------:R0:W-:Y:S04]  /*38e90*/  STL.64 [R1+0x720], R8 ;  /* 0x0007200801007387 */ /* 0x0001e80000100a00 */
[----:B------:R-:W-:Y:S01]  /*38ea0*/  STL.64 [R1+0x728], R10 ;  /* 0x0007280a01007387 */ /* 0x000fe20000100a00 */
[----:B----4-:R-:W-:-:S15]  /*38eb0*/  HMMA.16816.F32 R4, R12, R24, R16 ;  /* 0x000000180c04723c */ /* 0x010fde0000001810 */
[----:B------:R-:W-:-:S04]  /*38ec0*/  NOP ;  /* 0x0000000000007918 */ /* 0x000fc80000000000 */
[----:B------:R-:W-:Y:S04]  /*38ed0*/  STL.64 [R1+0x710], R4 ;  /* 0x0007100401007387 */ /* 0x000fe80000100a00 */
[----:B------:R2:W-:Y:S04]  /*38ee0*/  STL.64 [R1+0x718], R6 ;  /* 0x0007180601007387 */ /* 0x0005e80000100a00 */
[----:B0-----:R-:W3:Y:S01]  /*38ef0*/  LDL.LU R8, [R1+0x690] ;  /* 0x0006900001087983 */ /* 0x001ee20000300800 */
        /* <DEDUP_REMOVED lines=18> */
[----:B----4-:R0:W-:Y:S04]  /*39020*/  STL.64 [R1+0x28a0], R20 ;  /* 0x0028a01401007387 */ /* 0x0101e80000100a00 */
[----:B0-----:R-:W2:Y:S04]  /*39030*/  LDL.LU R20, [R1+0x6e0] ;  /* 0x0006e00001147983 */ /* 0x001ea80000300800 */
[----:B------:R-:W2:Y:S04]  /*39040*/  LDL.LU R21, [R1+0x6e4] ;  /* 0x0006e40001157983 */ /* 0x000ea80000300800 */
[----:B------:R-:W2:Y:S04]  /*39050*/  LDL.LU R22, [R1+0x6e8] ;  /* 0x0006e80001167983 */ /* 0x000ea80000300800 */
[----:B------:R-:W2:Y:S04]  /*39060*/  LDL.LU R23, [R1+0x6ec] ;  /* 0x0006ec0001177983 */ /* 0x000ea80000300800 */
        /* <DEDUP_REMOVED lines=10> */
[----:B------:R-:W-:Y:S04]  /*39110*/  STL.64 [R1+0x2868], R10 ;  /* 0x0028680a01007387 */ /* 0x000fe80000100a00 */
        /* <DEDUP_REMOVED lines=388> */
[C---:B--2---:R-:W-:Y:S01]  /*3a960*/  HMMA.16816.F32 R24, R12.reuse, R26, R20 ;  /* 0x0000001a0c18723c */ /* 0x044fe20000001814 */
[----:B------:R-:W3:Y:S04]  /*3a970*/  LDL.LU.64 R22, [R1+0x26e8] ;  /* 0x0026e80001167983 */ /* 0x000ee80000300a00 */
[----:B------:R-:W3:Y:S03]  /*3a980*/  LDL.LU.64 R20, [R1+0x26e0] ;  /* 0x0026e00001147983 */ /* 0x000ee60000300a00 */
[C---:B------:R-:W-:Y:S11]  /*3a990*/  HMMA.16816.F32 R16, R12.reuse, R18, R8 ;  /* 0x000000120c10723c */ /* 0x040ff60000001808 */
[----:B------:R-:W-:Y:S04]  /*3a9a0*/  STL.64 [R1+0x540], R24 ;  /* 0x0005401801007387 */ /* 0x000fe80000100a00 */
[----:B------:R0:W-:Y:S04]  /*3a9b0*/  STL.64 [R1+0x548], R26 ;  /* 0x0005481a01007387 */ /* 0x0001e80000100a00 */
[----:B0-----:R-:W2:Y:S04]  /*3a9c0*/  LDL.LU.64 R26, [R1+0x26d8] ;  /* 0x0026d800011a7983 */ /* 0x001ea80000300a00 */
[----:B------:R-:W4:Y:S04]  /*3a9d0*/  LDL.LU.64 R24, [R1+0x26d0] ;  /* 0x0026d00001187983 */ /* 0x000f280000300a00 */
[----:B------:R0:W-:Y:S04]  /*3a9e0*/  STL.64 [R1+0x530], R4 ;  /* 0x0005300401007387 */ /* 0x0001e80000100a00 */
[----:B------:R1:W-:Y:S04]  /*3a9f0*/  STL.64 [R1+0x538], R6 ;  /* 0x0005380601007387 */ /* 0x0003e80000100a00 */
[----:B0-----:R-:W2:Y:S04]  /*3aa00*/  LDL.LU R4, [R1+0x490] ;  /* 0x0004900001047983 */ /* 0x001ea80000300800 */
[----:B------:R-:W-:Y:S04]  /*3aa10*/  STL.64 [R1+0x520], R16 ;  /* 0x0005201001007387 */ /* 0x000fe80000100a00 */
[----:B------:R-:W-:Y:S01]  /*3aa20*/  STL.64 [R1+0x528], R18 ;  /* 0x0005281201007387 */ /* 0x000fe20000100a00 */
        /* <DEDUP_REMOVED lines=108> */
[----:B------:R-:W-:Y:S04]  /*3b0f0*/  STL [R1+0x258c], R10 ;  /* 0x00258c0a01007387 */ /* 0x000fe80000100800 */
        /* <DEDUP_REMOVED lines=8> */
[----:B------:R0:W-:Y:S04]  /*3b180*/  STL [R1+0x2628], R8 ;  /* 0x0026280801007387 */ /* 0x0001e80000100800 */
        /* <DEDUP_REMOVED lines=11> */
[----:B------:R-:W-:Y:S04]  /*3b240*/  STL [R1+0x2558], R5 ;  /* 0x0025580501007387 */ /* 0x000fe80000100800 */
[----:B------:R-:W-:-:S12]  /*3b250*/  STL.64 [R1+0x25f8], R6 ;  /* 0x0025f80601007387 */ /* 0x000fd80000100a00 */
[----:B------:R-:W-:Y:S04]  /*3b260*/  STL.64 [R1+0x470], R8 ;  /* 0x0004700801007387 */ /* 0x000fe80000100a00 */
[----:B------:R-:W-:Y:S04]  /*3b270*/  STL.64 [R1+0x478], R10 ;  /* 0x0004780a01007387 */ /* 0x000fe80000100a00 */
[----:B------:R0:W-:Y:S02]  /*3b280*/  STL [R1+0x25f0], R4 ;  /* 0x0025f00401007387 */ /* 0x0001e40000100800 */
[----:B0-----:R-:W-:-:S05]  /*3b290*/  IMAD R4, R22, 0x100, R21 ;  /* 0x0000010016047824 */ /* 0x001fca00078e0215 */
[----:B------:R2:W-:Y:S01]  /*3b2a0*/  STL [R1+0x24], R4 ;  /* 0x0000240401007387 */ /* 0x0005e20000100800 */
[----:B------:R-:W-:Y:S02]  /*3b2b0*/  IMAD R9, R28, 0x100, R23 ;  /* 0x000001001c097824 */ /* 0x000fe400078e0217 */
[----:B------:R-:W-:-:S03]  /*3b2c0*/  IMAD R8, R20, 0x100, R19 ;  /* 0x0000010014087824 */ /* 0x000fc600078e0213 */
[----:B------:R-:W-:Y:S04]  /*3b2d0*/  STL [R1+0x28], R9 ;  /* 0x0000280901007387 */ /* 0x000fe80000100800 */
[----:B------:R-:W-:Y:S04]  /*3b2e0*/  STL [R1+0x2530], R2 ;  /* 0x0025300201007387 */ /* 0x000fe80000100800 */
[----:B------:R-:W-:Y:S01]  /*3b2f0*/  STL [R1+0x252c], R3 ;  /* 0x00252c0301007387 */ /* 0x000fe20000100800 */
[----:B--2---:R-:W-:-:S15]  /*3b300*/  HMMA.16816.F32 R4, R12, R2, R24 ;  /* 0x000000020c04723c */ /* 0x004fde0000001818 */
[----:B------:R-:W-:-:S04]  /*3b310*/  NOP ;  /* 0x0000000000007918 */ /* 0x000fc80000000000 */
[----:B------:R0:W-:Y:S04]  /*3b320*/  STL.64 [R1+0x290], R4 ;  /* 0x0002900401007387 */ /* 0x0001e80000100a00 */
[----:B------:R1:W-:Y:S04]  /*3b330*/  STL.64 [R1+0x298], R6 ;  /* 0x0002980601007387 */ /* 0x0003e80000100a00 */
[----:B------:R-:W2:Y:S04]  /*3b340*/  LDL.LU R20, [R1+0x400] ;  /* 0x0004000001147983 */ /* 0x000ea80000300800 */
[----:B------:R-:W2:Y:S04]  /*3b350*/  LDL.LU R21, [R1+0x404] ;  /* 0x0004040001157983 */ /* 0x000ea80000300800 */
[----:B------:R-:W3:Y:S04]  /*3b360*/  LDL.LU R22, [R1+0x408] ;  /* 0x0004080001167983 */ /* 0x000ee80000300800 */
[----:B------:R-:W3:Y:S04]  /*3b370*/  LDL.LU R23, [R1+0x40c] ;  /* 0x00040c0001177983 */ /* 0x000ee80000300800 */
[----:B0-----:R-:W4:Y:S04]  /*3b380*/  LDL.LU R4, [R1+0x430] ;  /* 0x0004300001047983 */ /* 0x001f280000300800 */
[----:B------:R-:W4:Y:S04]  /*3b390*/  LDL.LU R5, [R1+0x434] ;  /* 0x0004340001057983 */ /* 0x000f280000300800 */
[----:B----4-:R0:W-:Y:S04]  /*3b3a0*/  STL.64 [R1+0x2600], R4 ;  /* 0x0026000401007387 */ /* 0x0101e80000100a00 */
[----:B-1----:R-:W4:Y:S04]  /*3b3b0*/  LDL.LU R6, [R1+0x438] ;  /* 0x0004380001067983 */ /* 0x002f280000300800 */
[----:B------:R-:W4:Y:S04]  /*3b3c0*/  LDL.LU R7, [R1+0x43c] ;  /* 0x00043c0001077983 */ /* 0x000f280000300800 */
[----:B------:R-:W2:Y:S04]  /*3b3d0*/  LDL.LU.64 R10, [R1+0x10] ;  /* 0x00001000010a7983 */ /* 0x000ea80000300a00 */
[----:B0-----:R-:W2:Y:S04]  /*3b3e0*/  LDL.LU.64 R4, [R1+0x8] ;  /* 0x0000080001047983 */ /* 0x001ea80000300a00 */
[----:B----4-:R-:W-:Y:S04]  /*3b3f0*/  STL.64 [R1+0x2620], R6 ;  /* 0x0026200601007387 */ /* 0x010fe80000100a00 */
[----:B--2---:R0:W-:Y:S04]  /*3b400*/  STL.64 [R1+0x2618], R4 ;  /* 0x0026180401007387 */ /* 0x0041e80000100a00 */
[----:B0-----:R-:W2:Y:S04]  /*3b410*/  LDL.LU R4, [R1+0x450] ;  /* 0x0004500001047983 */ /* 0x001ea80000300800 */
[----:B------:R-:W2:Y:S04]  /*3b420*/  LDL.LU R5, [R1+0x454] ;  /* 0x0004540001057983 */ /* 0x000ea80000300800 */
[----:B------:R-:W4:Y:S04]  /*3b430*/  LDL.LU R6, [R1+0x458] ;  /* 0x0004580001067983 */ /* 0x000f280000300800 */
[----:B------:R-:W4:Y:S04]  /*3b440*/  LDL.LU R7, [R1+0x45c] ;  /* 0x00045c0001077983 */ /* 0x000f280000300800 */
[----:B------:R-:W2:Y:S04]  /*3b450*/  LDL.LU R14, [R1+0x24] ;  /* 0x00002400010e7983 */ /* 0x000ea80000300800 */
[----:B------:R-:W3:Y:S01]  /*3b460*/  LDL.LU R15, [R1+0x28] ;  /* 0x00002800010f7983 */ /* 0x000ee20000300800 */
[----:B------:R-:W-:Y:S01]  /*3b470*/  F2FP.F16.E5M2.UNPACK_B R12, R8 ;  /* 0x00000008ff0c723e */ /* 0x000fe200020004ff */
[----:B------:R-:W-:-:S02]  /*3b480*/  IMAD R0, R0, 0x100, R29 ;  /* 0x0000010000007824 */ /* 0x000fc400078e021d */
[----:B----4-:R-:W-:Y:S04]  /*3b490*/  STL.64 [R1+0x2638], R6 ;  /* 0x0026380601007387 */ /* 0x010fe80000100a00 */
[----:B--2---:R0:W-:Y:S04]  /*3b4a0*/  STL.64 [R1+0x2630], R4 ;  /* 0x0026300401007387 */ /* 0x0041e80000100a00 */
[----:B0-----:R-:W2:Y:S04]  /*3b4b0*/  LDL.LU R4, [R1+0x460] ;  /* 0x0004600001047983 */ /* 0x001ea80000300800 */
[----:B------:R-:W2:Y:S04]  /*3b4c0*/  LDL.LU R5, [R1+0x464] ;  /* 0x0004640001057983 */ /* 0x000ea80000300800 */
[----:B------:R-:W2:Y:S04]  /*3b4d0*/  LDL.LU R6, [R1+0x468] ;  /* 0x0004680001067983 */ /* 0x000ea80000300800 */
[----:B------:R-:W2:Y:S04]  /*3b4e0*/  LDL.LU R7, [R1+0x46c] ;  /* 0x00046c0001077983 */ /* 0x000ea80000300800 */
[----:B------:R-:W2:Y:S04]  /*3b4f0*/  LDL.LU.64 R8, [R1+0x18] ;  /* 0x0000180001087983 */ /* 0x000ea80000300a00 */
[----:B------:R-:W4:Y:S04]  /*3b500*/  LDL.64 R28, [R1] ;  /* 0x00000000011c7983 */ /* 0x000f280000100a00 */
[----:B---3--:R-:W-:Y:S04]  /*3b510*/  STL.64 [R1+0x25d0], R22 ;  /* 0x0025d01601007387 */ /* 0x008fe80000100a00 */
[----:B------:R0:W-:Y:S04]  /*3b520*/  STL.64 [R1+0x25c8], R20 ;  /* 0x0025c81401007387 */ /* 0x0001e80000100a00 */
[----:B0-----:R-:W3:Y:S04]  /*3b530*/  LDL.LU R20, [R1+0x410] ;  /* 0x0004100001147983 */ /* 0x001ee80000300800 */
[----:B------:R-:W3:Y:S04]  /*3b540*/  LDL.LU R21, [R1+0x414] ;  /* 0x0004140001157983 */ /* 0x000ee80000300800 */
[----:B------:R-:W2:Y:S04]  /*3b550*/  LDL.LU R22, [R1+0x418] ;  /* 0x0004180001167983 */ /* 0x000ea80000300800 */
[----:B------:R-:W2:Y:S01]  /*3b560*/  LDL.LU R23, [R1+0x41c] ;  /* 0x00041c0001177983 */ /* 0x000ea20000300800 */
[----:B------:R-:W-:-:S02]  /*3b570*/  F2FP.F16.E5M2.UNPACK_B R13, R14 ;  /* 0x0000000eff0d723e */ /* 0x000fc400020004ff */
[----:B------:R-:W-:Y:S02]  /*3b580*/  F2FP.F16.E5M2.UNPACK_B R14, R15 ;  /* 0x0000000fff0e723e */ /* 0x000fe400020004ff */
[----:B------:R-:W-:Y:S01]  /*3b590*/  F2FP.F16.E5M2.UNPACK_B R15, R0 ;  /* 0x00000000ff0f723e */ /* 0x000fe200020004ff */
[----:B--2---:R-:W-:Y:S04]  /*3b5a0*/  STL.64 [R1+0x2610], R22 ;  /* 0x0026101601007387 */ /* 0x004fe80000100a00 */
[----:B---3--:R0:W-:Y:S04]  /*3b5b0*/  STL.64 [R1+0x2608], R20 ;  /* 0x0026081401007387 */ /* 0x0081e80000100a00 */
        /* <DEDUP_REMOVED lines=8> */
[----:B------:R-:W2:Y:S04]  /*3b640*/  LDL.LU R16, [R1+0x3e0] ;  /* 0x0003e00001107983 */ /* 0x000ea80000300800 */
[----:B------:R-:W2:Y:S04]  /*3b650*/  LDL.LU R17, [R1+0x3e4] ;  /* 0x0003e40001117983 */ /* 0x000ea80000300800 */
[----:B------:R-:W2:Y:S04]  /*3b660*/  LDL.LU R18, [R1+0x3e8] ;  /* 0x0003e80001127983 */ /* 0x000ea80000300800 */
[----:B------:R-:W2:Y:S01]  /*3b670*/  LDL.LU R19, [R1+0x3ec] ;  /* 0x0003ec0001137983 */ /* 0x000ea20000300800 */
[----:B------:R-:W-:Y:S03]  /*3b680*/  HMMA.16816.F32 R4, R12, R8, R4 ;  /* 0x000000080c04723c */ /* 0x000fe60000001804 */
        /* <DEDUP_REMOVED lines=9> */
[----:B------:R-:W2:Y:S01]  /*3b720*/  LDL.LU.64 R4, [R1+0x2630] ;  /* 0x0026300001047983 */ /* 0x000ea20000300a00 */
[----:B------:R-:W-:-:S03]  /*3b730*/  IMAD.MOV.U32 R3, RZ, RZ, R8 ;  /* 0x000000ffff037224 */ /* 0x000fc600078e0008 */
[----:B------:R-:W3:Y:S01]  /*3b740*/  LDL.LU R8, [R1+0x2628] ;  /* 0x0026280001087983 */ /* 0x000ee20000300800 */
[----:B--2---:R-:W-:-:S15]  /*3b750*/  HMMA.16816.F32 R4, R12, R10, R4 ;  /* 0x0000000a0c04723c */ /* 0x004fde0000001804 */
[----:B------:R-:W-:-:S04]  /*3b760*/  NOP ;  /* 0x0000000000007918 */ /* 0x000fc80000000000 */
[----:B------:R-:W-:Y:S04]  /*3b770*/  STL.64 [R1+0x450], R4 ;  /* 0x0004500401007387 */ /* 0x000fe80000100a00 */
[----:B------:R0:W-:Y:S04]  /*3b780*/  STL.64 [R1+0x458], R6 ;  /* 0x0004580601007387 */ /* 0x0001e80000100a00 */
[----:B0-----:R-:W4:Y:S04]  /*3b790*/  LDL.LU.64 R6, [R1+0x2620] ;  /* 0x0026200001067983 */ /* 0x001f280000300a00 */
[----:B------:R-:W2:Y:S01]  /*3b7a0*/  LDL.LU.64 R4, [R1+0x2618] ;  /* 0x0026180001047983 */ /* 0x000ea20000300a00 */
[----:B------:R-:W-:-:S02]  /*3b7b0*/  IMAD.MOV.U32 R2, RZ, RZ, R9 ;  /* 0x000000ffff027224 */ /* 0x000fc400078e0009 */
[----:B------:R-:W-:Y:S01]  /*3b7c0*/  IMAD.MOV.U32 R0, RZ, RZ, R10 ;  /* 0x000000ffff007224 */ /* 0x000fe200078e000a */
[----:B--2---:R-:W-:Y:S01]  /*3b7d0*/  HMMA.16816.F32 R20, R12, R4, R20 ;  /* 0x000000040c14723c */ /* 0x004fe20000001814 */
[----:B------:R-:W-:Y:S02]  /*3b7e0*/  IMAD.MOV.U32 R9, RZ, RZ, R4 ;  /* 0x000000ffff097224 */ /* 0x000fe400078e0004 */
[----:B------:R-:W-:-:S15]  /*3b7f0*/  IMAD.MOV.U32 R10, RZ, RZ, R5 ;  /* 0x000000ffff0a7224 */ /* 0x000fde00078e0005 */
[----:B------:R-:W-:Y:S01]  /*3b800*/  NOP ;  /* 0x0000000000007918 */ /* 0x000fe20000000000 */
[----:B------:R-:W-:Y:S04]  /*3b810*/  STL.64 [R1+0x440], R20 ;  /* 0x0004401401007387 */ /* 0x000fe80000100a00 */
[----:B------:R0:W-:Y:S04]  /*3b820*/  STL.64 [R1+0x448], R22 ;  /* 0x0004481601007387 */ /* 0x0001e80000100a00 */
[----:B0-----:R-:W2:Y:S04]  /*3b830*/  LDL.LU.64 R22, [R1+0x2610] ;  /* 0x0026100001167983 */ /* 0x001ea80000300a00 */
[----:B------:R-:W2:Y:S04]  /*3b840*/  LDL.LU.64 R20, [R1+0x2608] ;  /* 0x0026080001147983 */ /* 0x000ea80000300a00 */
[----:B------:R-:W4:Y:S02]  /*3b850*/  LDL.LU.64 R4, [R1+0x2600] ;  /* 0x0026000001047983 */ /* 0x000f240000300a00 */
[----:B----4-:R-:W-:-:S15]  /*3b860*/  HMMA.16816.F32 R4, R12, R28, R4 ;  /* 0x0000001c0c04723c */ /* 0x010fde0000001804 */
[----:B------:R-:W-:-:S04]  /*3b870*/  NOP ;  /* 0x0000000000007918 */ /* 0x000fc80000000000 */
[----:B------:R0:W-:Y:S04]  /*3b880*/  STL.64 [R1+0x430], R4 ;  /* 0x0004300401007387 */ /* 0x0001e80000100a00 */
[----:B------:R1:W-:Y:S01]  /*3b890*/  STL.64 [R1+0x438], R6 ;  /* 0x0004380601007387 */ /* 0x0003e20000100a00 */
[----:B0-----:R-:W-:-:S03]  /*3b8a0*/  IMAD.MOV.U32 R5, RZ, RZ, R28 ;  /* 0x000000ffff057224 */ /* 0x001fc600078e001c */
[----:B-1----:R-:W4:Y:S04]  /*3b8b0*/  LDL.LU.64 R6, [R1+0x25f8] ;  /* 0x0025f80001067983 */ /* 0x002f280000300a00 */
[----:B------:R-:W2:Y:S04]  /*3b8c0*/  LDL.LU R4, [R1+0x25f0] ;  /* 0x0025f00001047983 */ /* 0x000ea80000300800 */
[----:B------:R-:W3:Y:S02]  /*3b8d0*/  LDL.LU.64 R28, [R1+0x25e8] ;  /* 0x0025e800011c7983 */ /* 0x000ee40000300a00 */
[C---:B---3--:R-:W-:Y:S02]  /*3b8e0*/  HMMA.16816.F32 R24, R12.reuse, R28, R24 ;  /* 0x0000001c0c18723c */ /* 0x048fe40000001818 */
        /* <DEDUP_REMOVED lines=44> */
[----:B------:R-:W3:Y:S04]  /*3bbb0*/  LDL.LU R22, [R1+0x1d8] ;  /* 0x0001d80001167983 */ /* 0x000ee80000300800 */
[----:B------:R-:W3:Y:S01]  /*3bbc0*/  LDL.LU R23, [R1+0x1dc] ;  /* 0x0001dc0001177983 */ /* 0x000ee20000300800 */
[C---:B--2---:R-:W-:Y:S03]  /*3bbd0*/  HMMA.16816.F32 R4, R12.reuse, R16, R4 ;  /* 0x000000100c04723c */ /* 0x044fe60000001804 */
[----:B---3--:R-:W-:Y:S04]  /*3bbe0*/  STL.64 [R1+0x24e0], R22 ;  /* 0x0024e01601007387 */ /* 0x008fe80000100a00 */
[----:B----4-:R0:W-:Y:S02]  /*3bbf0*/  STL.64 [R1+0x24d8], R20 ;  /* 0x0024d81401007387 */ /* 0x0101e40000100a00 */
[----:B0-----:R-:W-:Y:S01]  /*3bc00*/  HMMA.16816.F32 R20, R12, R18, R24 ;  /* 0x000000120c14723c */ /* 0x001fe20000001818 */
[----:B------:R-:W-:-:S02]  /*3bc10*/  IMAD.MOV.U32 R26, RZ, RZ, R9 ;  /* 0x000000ffff1a7224 */ /* 0x000fc400078e0009 */
[----:B------:R-:W-:-:S15]  /*3bc20*/  IMAD.MOV.U32 R27, RZ, RZ, R10 ;  /* 0x000000ffff1b7224 */ /* 0x000fde00078e000a */
[----:B------:R-:W-:Y:S01]  /*3bc30*/  NOP ;  /* 0x0000000000007918 */ /* 0x000fe20000000000 */
[----:B------:R0:W-:Y:S04]  /*3bc40*/  STL.64 [R1+0x3d0], R20 ;  /* 0x0003d01401007387 */ /* 0x0001e80000100a00 */
[----:B------:R1:W-:Y:S04]  /*3bc50*/  STL.64 [R1+0x3d8], R22 ;  /* 0x0003d81601007387 */ /* 0x0003e80000100a00 */
[----:B------:R-:W2:Y:S04]  /*3bc60*/  LDL.LU R9, [R1+0x2590] ;  /* 0x0025900001097983 */ /* 0x000ea80000300800 */
[----:B------:R-:W-:Y:S04]  /*3bc70*/  STL.64 [R1+0x3c0], R4 ;  /* 0x0003c00401007387 */ /* 0x000fe80000100a00 */
[----:B------:R-:W-:Y:S04]  /*3bc80*/  STL.64 [R1+0x3c8], R6 ;  /* 0x0003c80601007387 */ /* 0x000fe80000100a00 */
[----:B------:R-:W3:Y:S04]  /*3bc90*/  LDL.LU R10, [R1+0x258c] ;  /* 0x00258c00010a7983 */ /* 0x000ee80000300800 */
[----:B------:R-:W-:Y:S04]  /*3bca0*/  STL.64 [R1+0x24e8], R26 ;  /* 0x0024e81a01007387 */ /* 0x000fe80000100a00 */
[----:B0-----:R-:W4:Y:S04]  /*3bcb0*/  LDL.LU R20, [R1+0x230] ;  /* 0x0002300001147983 */ /* 0x001f280000300800 */
[----:B------:R-:W4:Y:S04]  /*3bcc0*/  LDL.LU R21, [R1+0x234] ;  /* 0x0002340001157983 */ /* 0x000f280000300800 */
[----:B-1----:R-:W2:Y:S04]  /*3bcd0*/  LDL.LU R22, [R1+0x238] ;  /* 0x0002380001167983 */ /* 0x002ea80000300800 */
[----:B------:R-:W2:Y:S01]  /*3bce0*/  LDL.LU R23, [R1+0x23c] ;  /* 0x00023c0001177983 */ /* 0x000ea20000300800 */
[----:B------:R-:W-:-:S02]  /*3bcf0*/  IMAD.MOV.U32 R24, RZ, RZ, R0 ;  /* 0x000000ffff187224 */ /* 0x000fc400078e0000 */
[----:B------:R-:W-:Y:S01]  /*3bd00*/  IMAD.MOV.U32 R25, RZ, RZ, R11 ;  /* 0x000000ffff197224 */ /* 0x000fe200078e000b */
[----:B--2---:R-:W-:Y:S04]  /*3bd10*/  STL.64 [R1+0x24f8], R22 ;  /* 0x0024f81601007387 */ /* 0x004fe80000100a00 */
[----:B----4-:R0:W-:Y:S04]  /*3bd20*/  STL.64 [R1+0x24f0], R20 ;  /* 0x0024f01401007387 */ /* 0x0101e80000100a00 */
[----:B------:R-:W2:Y:S04]  /*3bd30*/  LDL.LU R0, [R1+0x2588] ;  /* 0x0025880001007983 */ /* 0x000ea80000300800 */
[----:B------:R-:W3:Y:S04]  /*3bd40*/  LDL.LU R11, [R1+0x2584] ;  /* 0x00258400010b7983 */ /* 0x000ee80000300800 */
[----:B------:R-:W-:Y:S04]  /*3bd50*/  STL.64 [R1+0x2500], R24 ;  /* 0x0025001801007387 */ /* 0x000fe80000100a00 */
[----:B0-----:R-:W4:Y:S04]  /*3bd60*/  LDL.LU R20, [R1+0x250] ;  /* 0x0002500001147983 */ /* 0x001f280000300800 */
[----:B------:R-:W4:Y:S04]  /*3bd70*/  LDL.LU R21, [R1+0x254] ;  /* 0x0002540001157983 */ /* 0x000f280000300800 */
[----:B------:R-:W3:Y:S01]  /*3bd80*/  LDL.LU R22, [R1+0x258] ;  /* 0x0002580001167983 */ /* 0x000ee20000300800 */
[----:B--2---:R-:W-:-:S03]  /*3bd90*/  IMAD.MOV.U32 R23, RZ, RZ, R0 ;  /* 0x000000ffff177224 */ /* 0x004fc600078e0000 */
[----:B------:R-:W2:Y:S04]  /*3bda0*/  LDL.LU R0, [R1+0x2580] ;  /* 0x0025800001007983 */ /* 0x000ea80000300800 */
[----:B------:R-:W2:Y:S04]  /*3bdb0*/  LDL.LU R4, [R1+0x3a0] ;  /* 0x0003a00001047983 */ /* 0x000ea80000300800 */
[----:B------:R-:W2:Y:S04]  /*3bdc0*/  LDL.LU R5, [R1+0x3a4] ;  /* 0x0003a40001057983 */ /* 0x000ea80000300800 */
[----:B------:R-:W2:Y:S04]  /*3bdd0*/  LDL.LU R6, [R1+0x3a8] ;  /* 0x0003a80001067983 */ /* 0x000ea80000300800 */
[----:B------:R-:W2:Y:S01]  /*3bde0*/  LDL.LU R7, [R1+0x3ac] ;  /* 0x0003ac0001077983 */ /* 0x000ea20000300800 */
[----:B------:R-:W-:-:S02]  /*3bdf0*/  IMAD.MOV.U32 R27, RZ, RZ, R2 ;  /* 0x000000ffff1b7224 */ /* 0x000fc400078e0002 */
[----:B------:R-:W-:Y:S01]  /*3be00*/  IMAD.MOV.U32 R26, RZ, RZ, R3 ;  /* 0x000000ffff1a7224 */ /* 0x000fe200078e0003 */
[----:B--2---:R-:W-:Y:S04]  /*3be10*/  STL.64 [R1+0x2578], R6 ;  /* 0x0025780601007387 */ /* 0x004fe80000100a00 */
[----:B------:R0:W-:Y:S04]  /*3be20*/  STL.64 [R1+0x2570], R4 ;  /* 0x0025700401007387 */ /* 0x0001e80000100a00 */
[----:B0-----:R-:W2:Y:S04]  /*3be30*/  LDL.LU R4, [R1+0x3b0] ;  /* 0x0003b00001047983 */ /* 0x001ea80000300800 */
[----:B------:R-:W2:Y:S04]  /*3be40*/  LDL.LU R5, [R1+0x3b4] ;  /* 0x0003b40001057983 */ /* 0x000ea80000300800 */
[----:B------:R-:W2:Y:S04]  /*3be50*/  LDL.LU R6, [R1+0x3b8] ;  /* 0x0003b80001067983 */ /* 0x000ea80000300800 */
[----:B------:R-:W2:Y:S04]  /*3be60*/  LDL.LU R2, [R1+0x1d98] ;  /* 0x001d980001027983 */ /* 0x000ea80000300800 */
[----:B------:R-:W2:Y:S01]  /*3be70*/  LDL.LU R24, [R1+0x1d94] ;  /* 0x001d940001187983 */ /* 0x000ea20000300800 */
[----:B------:R-:W-:-:S03]  /*3be80*/  IMAD.MOV.U32 R7, RZ, RZ, R0 ;  /* 0x000000ffff077224 */ /* 0x000fc600078e0000 */
[----:B------:R-:W2:Y:S04]  /*3be90*/  LDL.LU R3, [R1+0x1da0] ;  /* 0x001da00001037983 */ /* 0x000ea80000300800 */
[----:B------:R-:W2:Y:S04]  /*3bea0*/  LDL.LU R0, [R1+0x1da8] ;  /* 0x001da80001007983 */ /* 0x000ea80000300800 */
[----:B------:R-:W2:Y:S04]  /*3beb0*/  LDL.LU R25, [R1+0x1db0] ;  /* 0x001db00001197983 */ /* 0x000ea80000300800 */
[----:B------:R-:W-:Y:S04]  /*3bec0*/  STL.64 [R1+0x2540], R26 ;  /* 0x0025401a01007387 */ /* 0x000fe80000100a00 */
[----:B--2---:R0:W-:Y:S04]  /*3bed0*/  STL.64 [R1+0x2538], R24 ;  /* 0x0025381801007387 */ /* 0x0041e80000100a00 */
        /* <DEDUP_REMOVED lines=14> */
[----:B------:R-:W4:Y:S04]  /*3bfc0*/  LDL.LU R22, [R1+0x278] ;  /* 0x0002780001167983 */ /* 0x000f280000300800 */
[----:B------:R-:W4:Y:S01]  /*3bfd0*/  LDL.LU R23, [R1+0x27c] ;  /* 0x00027c0001177983 */ /* 0x000f220000300800 */
[C---:B------:R-:W-:Y:S03]  /*3bfe0*/  HMMA.16816.F32 R4, R12.reuse, R10, R4 ;  /* 0x0000000a0c04723c */ /* 0x040fe60000001804 */
[----:B----4-:R-:W-:Y:S04]  /*3bff0*/  STL.64 [R1+0x2520], R22 ;  /* 0x0025201601007387 */ /* 0x010fe80000100a00 */
[----:B---3--:R0:W-:Y:S04]  /*3c000*/  STL.64 [R1+0x2518], R20 ;  /* 0x0025181401007387 */ /* 0x0081e80000100a00 */
[----:B0-----:R-:W3:Y:S04]  /*3c010*/  LDL.LU R20, [R1+0x280] ;  /* 0x0002800001147983 */ /* 0x001ee80000300800 */
[----:B------:R-:W3:Y:S04]  /*3c020*/  LDL.LU R21, [R1+0x284] ;  /* 0x0002840001157983 */ /* 0x000ee80000300800 */
[----:B------:R-:W3:Y:S04]  /*3c030*/  LDL.LU R22, [R1+0x288] ;  /* 0x0002880001167983 */ /* 0x000ee80000300800 */
[----:B------:R-:W3:Y:S04]  /*3c040*/  LDL.LU R23, [R1+0x28c] ;  /* 0x00028c0001177983 */ /* 0x000ee80000300800 */
[----:B------:R-:W-:Y:S04]  /*3c050*/  STL.64 [R1+0x24a0], R18 ;  /* 0x0024a01201007387 */ /* 0x000fe80000100a00 */
[----:B------:R0:W-:Y:S04]  /*3c060*/  STL.64 [R1+0x2498], R16 ;  /* 0x0024981001007387 */ /* 0x0001e80000100a00 */
[----:B0-----:R-:W4:Y:S04]  /*3c070*/  LDL.LU R16, [R1+0x1f0] ;  /* 0x0001f00001107983 */ /* 0x001f280000300800 */
[----:B------:R-:W4:Y:S04]  /*3c080*/  LDL.LU R17, [R1+0x1f4] ;  /* 0x0001f40001117983 */ /* 0x000f280000300800 */
[----:B------:R-:W4:Y:S04]  /*3c090*/  LDL.LU R18, [R1+0x1f8] ;  /* 0x0001f80001127983 */ /* 0x000f280000300800 */
[----:B------:R-:W4:Y:S04]  /*3c0a0*/  LDL.LU R19, [R1+0x1fc] ;  /* 0x0001fc0001137983 */ /* 0x000f280000300800 */
        /* <DEDUP_REMOVED lines=14> */
[----:B------:R-:W3:Y:S04]  /*3c190*/  LDL.LU R11, [R1+0x4] ;  /* 0x00000400010b7983 */ /* 0x000ee80000300800 */
        /* <DEDUP_REMOVED lines=15> */
[----:B------:R-:W-:-:S03]  /*3c290*/  IMAD R9, R9, 0x100, R3 ;  /* 0x0000010009097824 */ /* 0x000fc600078e0203 */
[----:B0-----:R-:W3:Y:S04]  /*3c2a0*/  LDL.LU R4, [R1+0x210] ;  /* 0x0002100001047983 */ /* 0x001ee80000300800 */
[----:B------:R-:W3:Y:S04]  /*3c2b0*/  LDL.LU R5, [R1+0x214] ;  /* 0x0002140001057983 */ /* 0x000ee80000300800 */
[----:B------:R-:W3:Y:S04]  /*3c2c0*/  LDL.LU R6, [R1+0x218] ;  /* 0x0002180001067983 */ /* 0x000ee80000300800 */
[----:B------:R-:W3:Y:S01]  /*3c2d0*/  LDL.LU R7, [R1+0x21c] ;  /* 0x00021c0001077983 */ /* 0x000ee20000300800 */
[----:B--2---:R-:W-:-:S03]  /*3c2e0*/  IMAD R24, R24, 0x100, R2 ;  /* 0x0000010018187824 */ /* 0x004fc600078e0202 */
[----:B------:R-:W2:Y:S04]  /*3c2f0*/  LDL.LU R2, [R1+0x2530] ;  /* 0x0025300001027983 */ /* 0x000ea80000300800 */
[----:B------:R-:W2:Y:S01]  /*3c300*/  LDL.LU R3, [R1+0x252c] ;  /* 0x00252c0001037983 */ /* 0x000ea20000300800 */
[----:B------:R-:W-:-:S03]  /*3c310*/  IMAD R8, R8, 0x100, R0 ;  /* 0x0000010008087824 */ /* 0x000fc600078e0200 */
[----:B------:R-:W3:Y:S01]  /*3c320*/  LDL.LU R0, [R1+0x2528] ;  /* 0x0025280001007983 */ /* 0x000ee20000300800 */
[----:B--2---:R-:W-:Y:S03]  /*3c330*/  HMMA.16816.F32 R12, R12, R2, R20 ;  /* 0x000000020c0c723c */ /* 0x004fe60000001814 */
[----:B------:R-:W2:Y:S04]  /*3c340*/  LDL.LU.64 R22, [R1+0x2520] ;  /* 0x0025200001167983 */ /* 0x000ea80000300a00 */
[----:B------:R-:W2:Y:S01]  /*3c350*/  LDL.LU.64 R20, [R1+0x2518] ;  /* 0x0025180001147983 */ /* 0x000ea20000300a00 */
[----:B---3--:R-:W-:-:S11]  /*3c360*/  IMAD R0, R0, 0x100, R25 ;  /* 0x0000010000007824 */ /* 0x008fd600078e0219 */
[----:B------:R0:W-:Y:S04]  /*3c370*/  STL.64 [R1+0x280], R12 ;  /* 0x0002800c01007387 */ /* 0x0001e80000100a00 */
[----:B------:R1:W-:Y:S01]  /*3c380*/  STL.64 [R1+0x288], R14 ;  /* 0x0002880e01007387 */ /* 0x0003e20000100a00 */
[----:B0-----:R-:W-:Y:S02]  /*3c390*/  F2FP.F16.E5M2.UNPACK_B R12, R24 ;  /* 0x00000018ff0c723e */ /* 0x001fe400020004ff */
[----:B------:R-:W-:Y:S02]  /*3c3a0*/  F2FP.F16.E5M2.UNPACK_B R13, R9 ;  /* 0x00000009ff0d723e */ /* 0x000fe400020004ff */
[----:B-1----:R-:W-:Y:S02]  /*3c3b0*/  F2FP.F16.E5M2.UNPACK_B R14, R8 ;  /* 0x00000008ff0e723e */ /* 0x002fe400020004ff */
[----:B------:R-:W-:-:S07]  /*3c3c0*/  F2FP.F16.E5M2.UNPACK_B R15, R0 ;  /* 0x00000000ff0f723e */ /* 0x000fce00020004ff */
[----:B--2---:R-:W-:Y:S01]  /*3c3d0*/  HMMA.16816.F32 R24, R12, R26, R20 ;  /* 0x0000001a0c18723c */ /* 0x004fe20000001814 */
[----:B------:R-:W2:Y:S04]  /*3c3e0*/  LDL.LU.64 R22, [R1+0x2510] ;  /* 0x0025100001167983 */ /* 0x000ea80000300a00 */
[----:B------:R-:W2:-:S14]  /*3c3f0*/  LDL.LU.64 R20, [R1+0x2508] ;  /* 0x0025080001147983 */ /* 0x000e9c0000300a00 */
        /* <DEDUP_REMOVED lines=8> */
[----:B0-----:R-:W2:Y:S01]  /*3c480*/  LDL.LU.64 R26, [R1+0x24e8] ;  /* 0x0024e800011a7983 */ /* 0x001ea20000300a00 */
[C---:B------:R-:W-:Y:S08]  /*3c490*/  HMMA.16816.F32 R8, R12.reuse, R10, R4 ;  /* 0x0000000a0c08723c */ /* 0x040ff00000001804 */
[----:B--2---:R-:W-:Y:S01]  /*3c4a0*/  HMMA.16816.F32 R24, R12, R26, R20 ;  /* 0x0000001a0c18723c */ /* 0x004fe20000001814 */
[----:B------:R-:W2:Y:S04]  /*3c4b0*/  LDL.LU.64 R22, [R1+0x24e0] ;  /* 0x0024e00001167983 */ /* 0x000ea80000300a00 */
[----:B------:R-:W2:-:S14]  /*3c4c0*/  LDL.LU.64 R20, [R1+0x24d8] ;  /* 0x0024d80001147983 */ /* 0x000e9c0000300a00 */
[----:B------:R-:W-:Y:S04]  /*3c4d0*/  STL.64 [R1+0x230], R24 ;  /* 0x0002301801007387 */ /* 0x000fe80000100a00 */
[----:B------:R0:W-:Y:S04]  /*3c4e0*/  STL.64 [R1+0x238], R26 ;  /* 0x0002381a01007387 */ /* 0x0001e80000100a00 */
[----:B0-----:R-:W2:Y:S01]  /*3c4f0*/  LDL.LU.64 R26, [R1+0x24d0] ;  /* 0x0024d000011a7983 */ /* 0x001ea20000300a00 */
[C---:B----4-:R-:W-:Y:S03]  /*3c500*/  HMMA.16816.F32 R4, R12.reuse, R28, R16 ;  /* 0x0000001c0c04723c */ /* 0x050fe60000001810 */
[----:B------:R-:W3:Y:S04]  /*3c510*/  LDL.LU.64 R24, [R1+0x24c8] ;  /* 0x0024c80001187983 */ /* 0x000ee80000300a00 */
[----:B------:R-:W4:Y:S04]  /*3c520*/  LDL.LU R0, [R1+0x16c4] ;  /* 0x0016c40001007983 */ /* 0x000f280000300800 */
[----:B------:R-:W3:Y:S04]  /*3c530*/  LDL.LU R28, [R1+0x16cc] ;  /* 0x0016cc00011c7983 */ /* 0x000ee80000300800 */
[----:B------:R-:W-:Y:S04]  /*3c540*/  STL.64 [R1+0x210], R8 ;  /* 0x0002100801007387 */ /* 0x000fe80000100a00 */
[----:B------:R-:W-:Y:S04]  /*3c550*/  STL.64 [R1+0x218], R10 ;  /* 0x0002180a01007387 */ /* 0x000fe80000100a00 */
[----:B------:R-:W3:Y:S04]  /*3c560*/  LDL.LU R29, [R1+0x16f0] ;  /* 0x0016f000011d7983 */ /* 0x000ee80000300800 */
[----:B------:R-:W-:Y:S04]  /*3c570*/  STL.64 [R1+0x1f0], R4 ;  /* 0x0001f00401007387 */ /* 0x000fe80000100a00 */
[----:B------:R2:W-:Y:S02]  /*3c580*/  STL.64 [R1+0x1f8], R6 ;  /* 0x0001f80601007387 */ /* 0x0005e40000100a00 */
[----:B--2---:R-:W-:Y:S02]  /*3c590*/  HMMA.16816.F32 R4, R12, R26, R20 ;  /* 0x0000001a0c04723c */ /* 0x004fe40000001814 */
[----:B------:R-:W3:-:S15]  /*3c5a0*/  LDL.LU R20, [R1+0x1b0] ;  /* 0x0001b00001147983 */ /* 0x000ede0000300800 */
[----:B------:R-:W-:Y:S02]  /*3c5b0*/  NOP ;  /* 0x0000000000007918 */ /* 0x000fe40000000000 */
[----:B------:R0:W-:Y:S04]  /*3c5c0*/  STL.64 [R1+0x1d0], R4 ;  /* 0x0001d00401007387 */ /* 0x0001e80000100a00 */
[----:B------:R1:W-:Y:S04]  /*3c5d0*/  STL.64 [R1+0x1d8], R6 ;  /* 0x0001d80601007387 */ /* 0x0003e80000100a00 */
[----:B------:R-:W3:Y:S04]  /*3c5e0*/  LDL.LU R21, [R1+0x1b4] ;  /* 0x0001b40001157983 */ /* 0x000ee80000300800 */
[----:B------:R-:W3:Y:S04]  /*3c5f0*/  LDL.LU R22, [R1+0x1b8] ;  /* 0x0001b80001167983 */ /* 0x000ee80000300800 */
[----:B------:R-:W3:Y:S04]  /*3c600*/  LDL.LU R23, [R1+0x1bc] ;  /* 0x0001bc0001177983 */ /* 0x000ee80000300800 */
[----:B0-----:R-:W2:Y:S04]  /*3c610*/  LDL.LU R4, [R1+0xe0] ;  /* 0x0000e00001047983 */ /* 0x001ea80000300800 */
[----:B------:R-:W2:Y:S04]  /*3c620*/  LDL.LU R5, [R1+0xe4] ;  /* 0x0000e40001057983 */ /* 0x000ea80000300800 */
        /* <DEDUP_REMOVED lines=31> */
[----:B------:R-:W-:Y:S04]  /*3c820*/  STL.64 [R1+0x1b0], R20 ;  /* 0x0001b01401007387 */ /* 0x000fe80000100a00 */
[----:B------:R0:W-:Y:S04]  /*3c830*/  STL.64 [R1+0x1b8], R22 ;  /* 0x0001b81601007387 */ /* 0x0001e80000100a00 */
[----:B0-----:R-:W3:Y:S04]  /*3c840*/  LDL.LU.64 R22, [R1+0x24c0] ;  /* 0x0024c00001167983 */ /* 0x001ee80000300a00 */
[----:B------:R-:W3:Y:S04]  /*3c850*/  LDL.LU.64 R20, [R1+0x24b8] ;  /* 0x0024b80001147983 */ /* 0x000ee80000300a00 */
[----:B------:R-:W3:Y:S04]  /*3c860*/  LDL.LU R24, [R1+0x16dc] ;  /* 0x0016dc0001187983 */ /* 0x000ee80000300800 */
        /* <DEDUP_REMOVED lines=17> */
[----:B------:R-:W3:Y:S04]  /*3c980*/  LDL.LU.64 R16, [R1+0x24a8] ;  /* 0x0024a80001107983 */ /* 0x000ee80000300a00 */
[----:B------:R-:W2:Y:S04]  /*3c990*/  LDL.LU R22, [R1+0x16e4] ;  /* 0x0016e40001167983 */ /* 0x000ea80000300800 */
[----:B------:R-:W2:Y:S01]  /*3c9a0*/  LDL.LU R23, [R1+0x11e0] ;  /* 0x0011e00001177983 */ /* 0x000ea20000300800 */
[----:B---3--:R-:W-:-:S15]  /*3c9b0*/  HMMA.16816.F32 R16, R12, R20, R16 ;  /* 0x000000140c10723c */ /* 0x008fde0000001810 */
[----:B------:R-:W-:-:S04]  /*3c9c0*/  NOP ;  /* 0x0000000000007918 */ /* 0x000fc80000000000 */
[----:B------:R-:W-:Y:S04]  /*3c9d0*/  STL.64 [R1+0x170], R16 ;  /* 0x0001701001007387 */ /* 0x000fe80000100a00 */
[----:B------:R0:W-:Y:S04]  /*3c9e0*/  STL.64 [R1+0x178], R18 ;  /* 0x0001781201007387 */ /* 0x0001e80000100a00 */
[----:B0-----:R-:W3:Y:S04]  /*3c9f0*/  LDL.LU.64 R18, [R1+0x24a0] ;  /* 0x0024a00001127983 */ /* 0x001ee80000300a00 */
[----:B------:R-:W2:Y:S04]  /*3ca00*/  LDL.LU.64 R16, [R1+0x2498] ;  /* 0x0024980001107983 */ /* 0x000ea80000300a00 */
[----:B------:R-:W2:Y:S04]  /*3ca10*/  LDL.LU R20, [R1+0x16ec] ;  /* 0x0016ec0001147983 */ /* 0x000ea80000300800 */
[----:B------:R-:W2:Y:S01]  /*3ca20*/  LDL.LU R21, [R1+0x11e8] ;  /* 0x0011e80001157983 */ /* 0x000ea20000300800 */
[----:B---3--:R-:W-:-:S15]  /*3ca30*/  HMMA.16816.F32 R8, R12, R18, R8 ;  /* 0x000000120c08723c */ /* 0x008fde0000001808 */
        /* <DEDUP_REMOVED lines=12> */
[----:B------:R-:W3:Y:S04]  /*3cb00*/  LDL.LU.64 R8, [R1+0x2478] ;  /* 0x0024780001087983 */ /* 0x000ee80000300a00 */
[----:B------:R-:W3:Y:S04]  /*3cb10*/  LDL.LU R16, [R1+0x11e4] ;  /* 0x0011e40001107983 */ /* 0x000ee80000300800 */
[----:B------:R-:W3:Y:S01]  /*3cb20*/  LDL.LU R17, [R1+0x11dc] ;  /* 0x0011dc0001117983 */ /* 0x000ee20000300800 */
[----:B--2---:R-:W-:-:S15]  /*3cb30*/  HMMA.16816.F32 R4, R12, R10, R4 ;  /* 0x0000000a0c04723c */ /* 0x004fde0000001804 */
[----:B------:R-:W-:-:S04]  /*3cb40*/  NOP ;  /* 0x0000000000007918 */ /* 0x000fc80000000000 */
        /* <DEDUP_REMOVED lines=11> */
[----:B------:R-:W2:Y:S01]  /*3cc00*/  LDL.LU.64 R4, [R1+0x2458] ;  /* 0x0024580001047983 */ /* 0x000ea20000300a00 */
[----:B---3--:R-:W-:-:S15]  /*3cc10*/  HMMA.16816.F32 R24, R12, R6, R24 ;  /* 0x000000060c18723c */ /* 0x008fde0000001818 */
[----:B------:R-:W-:-:S04]  /*3cc20*/  NOP ;  /* 0x0000000000007918 */ /* 0x000fc80000000000 */
[----:B------:R-:W-:Y:S04]  /*3cc30*/  STL.64 [R1+0xc0], R24 ;  /* 0x0000c01801007387 */ /* 0x000fe80000100a00 */
[----:B------:R0:W-:Y:S04]  /*3cc40*/  STL.64 [R1+0xc8], R26 ;  /* 0x0000c81a01007387 */ /* 0x0001e80000100a00 */
[----:B0-----:R-:W2:Y:S04]  /*3cc50*/  LDL.LU.64 R26, [R1+0x2450] ;  /* 0x00245000011a7983 */ /* 0x001ea80000300a00 */
[----:B------:R-:W2:Y:S02]  /*3cc60*/  LDL.LU.64 R24, [R1+0x2448] ;  /* 0x0024480001187983 */ /* 0x000ea40000300a00 */
[----:B--2---:R-:W-:Y:S02]  /*3cc70*/  HMMA.16816.F32 R4, R12, R4, R24 ;  /* 0x000000040c04723c */ /* 0x004fe40000001818 */
[----:B------:R-:W2:Y:S04]  /*3cc80*/  LDL.LU.64 R26, [R1+0x2440] ;  /* 0x00244000011a7983 */ /* 0x000ea80000300a00 */
[----:B------:R-:W3:-:S13]  /*3cc90*/  LDL.LU.64 R24, [R1+0x2438] ;  /* 0x0024380001187983 */ /* 0x000eda0000300a00 */
[----:B------:R0:W-:Y:S04]  /*3cca0*/  STL.64 [R1+0xb0], R4 ;  /* 0x0000b00401007387 */ /* 0x0001e80000100a00 */
[----:B------:R1:W-:Y:S04]  /*3ccb0*/  STL.64 [R1+0xb8], R6 ;  /* 0x0000b80601007387 */ /* 0x0003e80000100a00 */
[----:B0-----:R-:W4:Y:S04]  /*3ccc0*/  LDL.LU R4, [R1+0x90] ;  /* 0x0000900001047983 */ /* 0x001f280000300800 */
[----:B------:R-:W4:Y:S04]  /*3ccd0*/  LDL.LU R5, [R1+0x94] ;  /* 0x0000940001057983 */ /* 0x000f280000300800 */
[----:B-1----:R-:W4:Y:S04]  /*3cce0*/  LDL.LU R6, [R1+0x98] ;  /* 0x0000980001067983 */ /* 0x002f280000300800 */
[----:B------:R-:W4:Y:S01]  /*3ccf0*/  LDL.LU R7, [R1+0x9c] ;  /* 0x00009c0001077983 */ /* 0x000f220000300800 */
[----:B------:R-:W-:Y:S01]  /*3cd00*/  VIADD R10, R10, 0x1 ;  /* 0x000000010a0a7836 */ /* 0x000fe20000000000 */
[----:B------:R-:W-:-:S02]  /*3cd10*/  IADD3 R11, P2, PT, R11, UR11, RZ ;  /* 0x0000000b0b0b7c10 */ /* 0x000fc4000ff5e0ff */
[----:B------:R-:W-:Y:S02]  /*3cd20*/  IADD3 R16, P3, PT, R16, UR11, RZ ;  /* 0x0000000b10107c10 */ /* 0x000fe4000ff7e0ff */
[----:B------:R-:W-:Y:S02]  /*3cd30*/  IADD3 R17, P4, PT, R17, UR11, RZ ;  /* 0x0000000b11117c10 */ /* 0x000fe4000ff9e0ff */
[----:B------:R-:W-:Y:S01]  /*3cd40*/  IADD3 R18, P5, PT, R18, UR11, RZ ;  /* 0x0000000b12127c10 */ /* 0x000fe2000ffbe0ff */
[----:B------:R-:W-:Y:S01]  /*3cd50*/  STL [R1+0x1264], R10 ;  /* 0x0012640a01007387 */ /* 0x000fe20000100800 */
[----:B------:R-:W-:Y:S02]  /*3cd60*/  IADD3 R19, P6, PT, R19, UR11, RZ ;  /* 0x0000000b13137c10 */ /* 0x000fe4000ffde0ff */
[----:B------:R-:W-:Y:S02]  /*3cd70*/  IADD3 R20, P1, PT, R20, UR11, RZ ;  /* 0x0000000b14147c10 */ /* 0x000fe4000ff3e0ff */
[----:B------:R-:W-:-:S02]  /*3cd80*/  IADD3.X R21, PT, PT, R21, UR74, RZ, P2, !PT ;  /* 0x0000004a15157c10 */ /* 0x000fc400097fe4ff */
[----:B------:R-:W-:Y:S02]  /*3cd90*/  IADD3 R22, P2, PT, R22, UR11, RZ ;  /* 0x0000000b16167c10 */ /* 0x000fe4000ff5e0ff */
[----:B------:R-:W-:Y:S02]  /*3cda0*/  IADD3.X R23, PT, PT, R23, UR74, RZ, P3, !PT ;  /* 0x0000004a17177c10 */ /* 0x000fe40009ffe4ff */
[----:B---3--:R-:W-:Y:S02]  /*3cdb0*/  IADD3 R24, P3, PT, R24, UR11, RZ ;  /* 0x0000000b18187c10 */ /* 0x008fe4000ff7e0ff */
[----:B------:R-:W-:Y:S02]  /*3cdc0*/  IADD3.X R25, PT, PT, R25, UR74, RZ, P4, !PT ;  /* 0x0000004a19197c10 */ /* 0x000fe4000a7fe4ff */
[----:B--2---:R-:W-:Y:S02]  /*3cdd0*/  IADD3 R26, P4, PT, R26, UR11, RZ ;  /* 0x0000000b1a1a7c10 */ /* 0x004fe4000ff9e0ff */
[----:B------:R-:W-:Y:S01]  /*3cde0*/  IADD3.X R27, PT, PT, R27, UR74, RZ, P5, !PT ;  /* 0x0000004a1b1b7c10 */ /* 0x000fe2000affe4ff */
[----:B----4-:R-:W-:-:S15]  /*3cdf0*/  HMMA.16816.F32 R4, R12, R2, R4 ;  /* 0x000000020c04723c */ /* 0x010fde0000001804 */
[----:B------:R-:W-:-:S04]  /*3ce00*/  NOP ;  /* 0x0000000000007918 */ /* 0x000fc80000000000 */
[----:B------:R-:W-:Y:S04]  /*3ce10*/  STL.64 [R1+0x90], R4 ;  /* 0x0000900401007387 */ /* 0x000fe80000100a00 */
[----:B------:R-:W-:Y:S04]  /*3ce20*/  STL.64 [R1+0x98], R6 ;  /* 0x0000980601007387 */ /* 0x000fe80000100a00 */
        /* <DEDUP_REMOVED lines=13> */
[----:B------:R-:W2:Y:S01]  /*3cf00*/  LDL.LU R12, [R1+0x16e0] ;  /* 0x0016e000010c7983 */ /* 0x000ea20000300800 */
[----:B------:R-:W-:-:S02]  /*3cf10*/  IADD3 R28, P5, PT, R28, UR11, RZ ;  /* 0x0000000b1c1c7c10 */ /* 0x000fc4000ffbe0ff */
[----:B------:R-:W-:-:S03]  /*3cf20*/  IADD3.X R29, PT, PT, R29, UR74, RZ, P6, !PT ;  /* 0x0000004a1d1d7c10 */ /* 0x000fc6000b7fe4ff */
[----:B------:R-:W-:Y:S04]  /*3cf30*/  STL [R1+0x16cc], R28 ;  /* 0x0016cc1c01007387 */ /* 0x000fe80000100800 */
[----:B--2---:R0:W-:Y:S04]  /*3cf40*/  STL [R1+0x2430], R12 ;  /* 0x0024300c01007387 */ /* 0x0041e80000100800 */
[----:B------:R-:W-:Y:S04]  /*3cf50*/  STL [R1+0x16f0], R29 ;  /* 0x0016f01d01007387 */ /* 0x000fe80000100800 */
[----:B0-----:R-:W2:Y:S01]  /*3cf60*/  LDL.LU R12, [R1+0x16bc] ;  /* 0x0016bc00010c7983 */ /* 0x001ea20000300800 */
[----:B------:R-:W-:-:S05]  /*3cf70*/  IADD3 R0, P6, PT, R0, UR11, RZ ;  /* 0x0000000b00007c10 */ /* 0x000fca000ffde0ff */
[----:B------:R-:W-:Y:S01]  /*3cf80*/  STL [R1+0x16c4], R0 ;  /* 0x0016c40001007387 */ /* 0x000fe20000100800 */
[----:B------:R-:W-:-:S03]  /*3cf90*/  ISETP.NE.U32.AND P0, PT, R10, UR7, PT ;  /* 0x000000070a007c0c */ /* 0x000fc6000bf05070 */
[----:B--2---:R0:W-:Y:S04]  /*3cfa0*/  STL [R1+0x2434], R12 ;  /* 0x0024340c01007387 */ /* 0x0041e80000100800 */
[----:B0-----:R-:W2:Y:S04]  /*3cfb0*/  LDL.LU R12, [R1+0x16e8] ;  /* 0x0016e800010c7983 */ /* 0x001ea80000300800 */
[----:B------:R-:W3:Y:S04]  /*3cfc0*/  LDL.LU R13, [R1+0x16b4] ;  /* 0x0016b400010d7983 */ /* 0x000ee80000300800 */
[----:B------:R-:W4:Y:S04]  /*3cfd0*/  LDL.LU R14, [R1+0x16d8] ;  /* 0x0016d800010e7983 */ /* 0x000f280000300800 */
        /* <DEDUP_REMOVED lines=26> */
[----:B--2---:R-:W-:-:S05]  /*3d180*/  IADD3.X R12, PT, PT, R12, UR74, RZ, P1, !PT ;  /* 0x0000004a0c0c7c10 */ /* 0x004fca0008ffe4ff */
[----:B------:R0:W-:Y:S04]  /*3d190*/  STL [R1+0x16e8], R12 ;  /* 0x0016e80c01007387 */ /* 0x0001e80000100800 */
[----:B0-----:R-:W2:Y:S02]  /*3d1a0*/  LDL.LU R12, [R1+0x2434] ;  /* 0x00243400010c7983 */ /* 0x001ea40000300800 */
[----:B--2---:R-:W-:-:S05]  /*3d1b0*/  IADD3 R12, P1, PT, R12, UR11, RZ ;  /* 0x0000000b0c0c7c10 */ /* 0x004fca000ff3e0ff */
[----:B------:R0:W-:Y:S04]  /*3d1c0*/  STL [R1+0x16bc], R12 ;  /* 0x0016bc0c01007387 */ /* 0x0001e80000100800 */
[----:B0-----:R-:W2:Y:S01]  /*3d1d0*/  LDL.LU R12, [R1+0x2430] ;  /* 0x00243000010c7983 */ /* 0x001ea20000300800 */
[----:B----4-:R-:W-:Y:S02]  /*3d1e0*/  IADD3.X R14, PT, PT, R14, UR74, RZ, P3, !PT ;  /* 0x0000004a0e0e7c10 */ /* 0x010fe40009ffe4ff */
[----:B---3--:R-:W-:Y:S02]  /*3d1f0*/  IADD3 R15, P3, PT, R15, UR11, RZ ;  /* 0x0000000b0f0f7c10 */ /* 0x008fe4000ff7e0ff */
[----:B------:R-:W-:Y:S02]  /*3d200*/  IADD3.X R2, PT, PT, R2, UR74, RZ, P4, !PT ;  /* 0x0000004a02027c10 */ /* 0x000fe4000a7fe4ff */
[----:B------:R-:W-:-:S02]  /*3d210*/  IADD3 R3, P4, PT, R3, UR11, RZ ;  /* 0x0000000b03037c10 */ /* 0x000fc4000ff9e0ff */
[----:B------:R-:W-:Y:S02]  /*3d220*/  IADD3.X R4, PT, PT, R4, UR74, RZ, P5, !PT ;  /* 0x0000004a04047c10 */ /* 0x000fe4000affe4ff */
[----:B------:R-:W-:Y:S02]  /*3d230*/  IADD3 R5, P5, PT, R5, UR11, RZ ;  /* 0x0000000b05057c10 */ /* 0x000fe4000ffbe0ff */
[----:B------:R-:W-:Y:S02]  /*3d240*/  IADD3.X R6, PT, PT, R6, UR74, RZ, P6, !PT ;  /* 0x0000004a06067c10 */ /* 0x000fe4000b7fe4ff */
[----:B------:R-:W-:Y:S02]  /*3d250*/  IADD3 R7, P6, PT, R7, UR11, RZ ;  /* 0x0000000b07077c10 */ /* 0x000fe4000ffde0ff */
        /* <DEDUP_REMOVED lines=12> */
[----:B--2---:R-:W-:Y:S02]  /*3d320*/  IADD3.X R12, PT, PT, R12, UR74, RZ, P2, !PT ;  /* 0x0000004a0c0c7c10 */ /* 0x004fe400097fe4ff */
[----:B------:R-:W-:-:S03]  /*3d330*/  IADD3 R13, P2, PT, R13, UR11, RZ ;  /* 0x0000000b0d0d7c10 */ /* 0x000fc6000ff5e0ff */
[----:B------:R0:W-:Y:S04]  /*3d340*/  STL [R1+0x16e0], R12 ;  /* 0x0016e00c01007387 */ /* 0x0001e80000100800 */
[----:B------:R-:W-:Y:S04]  /*3d350*/  STL [R1+0x16b4], R13 ;  /* 0x0016b40d01007387 */ /* 0x000fe80000100800 */
[----:B------:R-:W-:Y:S04]  /*3d360*/  STL [R1+0x16d8], R14 ;  /* 0x0016d80e01007387 */ /* 0x000fe80000100800 */
[----:B------:R-:W-:Y:S04]  /*3d370*/  STL [R1+0x16ac], R15 ;  /* 0x0016ac0f01007387 */ /* 0x000fe80000100800 */
[----:B------:R-:W-:Y:S04]  /*3d380*/  STL [R1+0x16d0], R2 ;  /* 0x0016d00201007387 */ /* 0x000fe80000100800 */
[----:B------:R-:W-:Y:S04]  /*3d390*/  STL [R1+0x16a4], R3 ;  /* 0x0016a40301007387 */ /* 0x000fe80000100800 */
[----:B------:R-:W-:Y:S04]  /*3d3a0*/  STL [R1+0x16c8], R4 ;  /* 0x0016c80401007387 */ /* 0x000fe80000100800 */
[----:B------:R-:W-:Y:S01]  /*3d3b0*/  STL [R1+0x169c], R5 ;  /* 0x00169c0501007387 */ /* 0x000fe20000100800 */
[----:B------:R-:W-:-:S03]  /*3d3c0*/  IADD3.X R10, PT, PT, R10, UR74, RZ, P2, !PT ;  /* 0x0000004a0a0a7c10 */ /* 0x000fc600097fe4ff */
[----:B------:R-:W-:Y:S01]  /*3d3d0*/  STL [R1+0x16c0], R6 ;  /* 0x0016c00601007387 */ /* 0x000fe20000100800 */
[----:B------:R-:W-:-:S03]  /*3d3e0*/  IADD3 R11, P2, PT, R11, UR11, RZ ;  /* 0x0000000b0b0b7c10 */ /* 0x000fc6000ff5e0ff */
        /* <DEDUP_REMOVED lines=19> */
[----:B0-----:R-:W2:Y:S01]  /*3d520*/  LDL.LU R12, [R1+0x163c] ;  /* 0x00163c00010c7983 */ /* 0x001ea20000300800 */
[----:B------:R-:W-:-:S02]  /*3d530*/  IADD3.X R28, PT, PT, R28, UR74, RZ, P3, !PT ;  /* 0x0000004a1c1c7c10 */ /* 0x000fc40009ffe4ff */
[----:B------:R-:W-:-:S03]  /*3d540*/  IADD3 R29, P3, PT, R29, UR11, RZ ;  /* 0x0000000b1d1d7c10 */ /* 0x000fc6000ff7e0ff */
[----:B------:R-:W-:Y:S04]  /*3d550*/  STL [R1+0x1678], R28 ;  /* 0x0016781c01007387 */ /* 0x000fe80000100800 */
[----:B--2---:R0:W-:Y:S04]  /*3d560*/  STL [R1+0x2428], R12 ;  /* 0x0024280c01007387 */ /* 0x0041e80000100800 */
[----:B------:R-:W-:Y:S04]  /*3d570*/  STL [R1+0x164c], R29 ;  /* 0x00164c1d01007387 */ /* 0x000fe80000100800 */
[----:B0-----:R-:W2:Y:S01]  /*3d580*/  LDL.LU R12, [R1+0x1668] ;  /* 0x00166800010c7983 */ /* 0x001ea20000300800 */
[----:B------:R-:W-:-:S05]  /*3d590*/  IADD3.X R0, PT, PT, R0, UR74, RZ, P4, !PT ;  /* 0x0000004a00007c10 */ /* 0x000fca000a7fe4ff */
[----:B------:R-:W-:Y:S04]  /*3d5a0*/  STL [R1+0x1670], R0 ;  /* 0x0016700001007387 */ /* 0x000fe80000100800 */
        /* <DEDUP_REMOVED lines=30> */
[----:B--2---:R-:W-:-:S05]  /*3d790*/  IADD3 R12, P4, PT, R12, UR11, RZ ;  /* 0x0000000b0c0c7c10 */ /* 0x004fca000ff9e0ff */
[----:B------:R0:W-:Y:S04]  /*3d7a0*/  STL [R1+0x1644], R12 ;  /* 0x0016440c01007387 */ /* 0x0001e80000100800 */
[----:B0-----:R-:W2:Y:S02]  /*3d7b0*/  LDL.LU R12, [R1+0x242c] ;  /* 0x00242c00010c7983 */ /* 0x001ea40000300800 */
[----:B--2---:R-:W-:-:S05]  /*3d7c0*/  IADD3.X R12, PT, PT, R12, UR74, RZ, P5, !PT ;  /* 0x0000004a0c0c7c10 */ /* 0x004fca000affe4ff */
[----:B------:R0:W-:Y:S04]  /*3d7d0*/  STL [R1+0x1668], R12 ;  /* 0x0016680c01007387 */ /* 0x0001e80000100800 */
[----:B0-----:R-:W2:Y:S01]  /*3d7e0*/  LDL.LU R12, [R1+0x2428] ;  /* 0x00242800010c7983 */ /* 0x001ea20000300800 */
[----:B---3--:R-:W-:Y:S02]  /*3d7f0*/  IADD3.X R13, PT, PT, R13, UR74, RZ, P6, !PT ;  /* 0x0000004a0d0d7c10 */ /* 0x008fe4000b7fe4ff */
[----:B----4-:R-:W-:Y:S02]  /*3d800*/  IADD3 R14, P6, PT, R14, UR11, RZ ;  /* 0x0000000b0e0e7c10 */ /* 0x010fe4000ffde0ff */
        /* <DEDUP_REMOVED lines=19> */
[----:B--2---:R-:W-:-:S05]  /*3d940*/  IADD3 R12, P5, PT, R12, UR11, RZ ;  /* 0x0000000b0c0c7c10 */ /* 0x004fca000ffbe0ff */
[----:B------:R0:W-:Y:S04]  /*3d950*/  STL [R1+0x163c], R12 ;  /* 0x00163c0c01007387 */ /* 0x0001e80000100800 */
        /* <DEDUP_REMOVED lines=29> */
[----:B0-----:R-:W2:Y:S01]  /*3db30*/  LDL.LU R12, [R1+0x15e8] ;  /* 0x0015e800010c7983 */ /* 0x001ea20000300800 */
[----:B------:R-:W-:-:S02]  /*3db40*/  IADD3 R28, P6, PT, R28, UR11, RZ ;  /* 0x0000000b1c1c7c10 */ /* 0x000fc4000ffde0ff */
[----:B------:R-:W-:-:S03]  /*3db50*/  IADD3.X R29, PT, PT, R29, UR74, RZ, P1, !PT ;  /* 0x0000004a1d1d7c10 */ /* 0x000fc60008ffe4ff */
[----:B------:R-:W-:Y:S04]  /*3db60*/  STL [R1+0x15d4], R28 ;  /* 0x0015d41c01007387 */ /* 0x000fe80000100800 */
[----:B--2---:R0:W-:Y:S04]  /*3db70*/  STL [R1+0x2420], R12 ;  /* 0x0024200c01007387 */ /* 0x0041e80000100800 */
[----:B------:R-:W-:Y:S04]  /*3db80*/  STL [R1+0x15f8], R29 ;  /* 0x0015f81d01007387 */ /* 0x000fe80000100800 */
[----:B0-----:R-:W2:Y:S01]  /*3db90*/  LDL.LU R12, [R1+0x15c4] ;  /* 0x0015c400010c7983 */ /* 0x001ea20000300800 */
[----:B------:R-:W-:-:S05]  /*3dba0*/  IADD3 R0, P1, PT, R0, UR11, RZ ;  /* 0x0000000b00007c10 */ /* 0x000fca000ff3e0ff */
        /* <DEDUP_REMOVED lines=1222> */
[----:B------:R-:W-:-:S02]  /*42810*/  IADD3.X R28, PT, PT, R28, UR75, RZ, P4, !PT ;  /* 0x0000004b1c1c7c10 */ /* 0x000fc4000a7fe4ff */
[----:B--2---:R-:W-:Y:S02]  /*42820*/  IADD3.X R12, PT, PT, R12, UR75, RZ, P3, !PT ;  /* 0x0000004b0c0c7c10 */ /* 0x004fe40009ffe4ff */
        /* <DEDUP_REMOVED lines=31> */
[----:B------:R0:W-:Y:S04]  /*42a20*/  STL [R1+0x1a38], R0 ;  /* 0x001a380001007387 */ /* 0x0001e80000100800 */
[----:B------:R-:W-:Y:S04]  /*42a30*/  STL [R1+0x1a30], R28 ;  /* 0x001a301c01007387 */ /* 0x000fe80000100800 */
[----:B0-----:R-:W2:Y:S01]  /*42a40*/  LDL.LU R0, [R1+0x1aac] ;  /* 0x001aac0001007983 */ /* 0x001ea20000300800 */
[----:B------:R-:W-:-:S05]  /*42a50*/  IADD3 R29, P4, PT, R29, UR5, RZ ;  /* 0x000000051d1d7c10 */ /* 0x000fca000ff9e0ff */
[----:B------:R-:W-:Y:S04]  /*42a60*/  STL [R1+0x1a9c], R29 ;  /* 0x001a9c1d01007387 */ /* 0x000fe80000100800 */
[----:B--2---:R0:W-:Y:S04]  /*42a70*/  STL [R1+0x23b8], R0 ;  /* 0x0023b80001007387 */ /* 0x0041e80000100800 */
[----:B0-----:R-:W2:Y:S04]  /*42a80*/  LDL.LU R0, [R1+0x1a40] ;  /* 0x001a400001007983 */ /* 0x001ea80000300800 */
        /* <DEDUP_REMOVED lines=58> */
[----:B------:R-:W-:Y:S02]  /*42e30*/  IADD3.X R27, PT, PT, R27, UR75, RZ, P3, !PT ;  /* 0x0000004b1b1b7c10 */ /* 0x000fe40009ffe4ff */
[----:B------:R-:W-:Y:S02]  /*42e40*/  IADD3.X R29, PT, PT, R29, UR75, RZ, P5, !PT ;  /* 0x0000004b1d1d7c10 */ /* 0x000fe4000affe4ff */
[----:B------:R-:W-:Y:S02]  /*42e50*/  IADD3.X R28, PT, PT, R28, UR75, RZ, P4, !PT ;  /* 0x0000004b1c1c7c10 */ /* 0x000fe4000a7fe4ff */
[----:B--2---:R-:W-:-:S05]  /*42e60*/  IADD3 R0, P6, PT, R0, UR5, RZ ;  /* 0x0000000500007c10 */ /* 0x004fca000ffde0ff */
[----:B------:R0:W-:Y:S01]  /*42e70*/  STL [R1+0x1aac], R0 ;  /* 0x001aac0001007387 */ /* 0x0001e20000100800 */
[----:B------:R-:W-:Y:S02]  /*42e80*/  IADD3.X R8, PT, PT, R8, UR75, RZ, P6, !PT ;  /* 0x0000004b08087c10 */ /* 0x000fe4000b7fe4ff */
[----:B------:R-:W-:Y:S01]  /*42e90*/  IADD3 R9, P6, PT, R9, UR5, RZ ;  /* 0x0000000509097c10 */ /* 0x000fe2000ffde0ff */
[----:B0-----:R0:W5:Y:S04]  /*42ea0*/  LDL.LU R0, [R1+0x23b4] ;  /* 0x0023b40001007983 */ /* 0x0011680000300800 */
[----:B------:R0:W-:Y:S04]  /*42eb0*/  STL [R1+0x1a48], R12 ;  /* 0x001a480c01007387 */ /* 0x0001e80000100800 */
        /* <DEDUP_REMOVED lines=16> */
[----:B------:R0:W-:Y:S01]  /*42fc0*/  STL [R1+0x1ae0], R19 ;  /* 0x001ae01301007387 */ /* 0x0001e20000100800 */
[----:B------:R-:W-:-:S03]  /*42fd0*/  IADD3.X R24, PT, PT, R24, UR75, RZ, P6, !PT ;  /* 0x0000004b18187c10 */ /* 0x000fc6000b7fe4ff */
        /* <DEDUP_REMOVED lines=10> */
[----:B------:R-:W-:Y:S05]  /*43080*/  @P0 BRA `(.L_x_1) ;  /* 0xfffffd4000280947 */ /* 0x000fea000383ffff */
.L_x_0:
[----:B0-----:R-:W2:Y:S01]  /*43090*/  LDL.LU R29, [R1+0x184] ;  /* 0x00018400011d7983 */ /* 0x001ea20000300800 */
[----:B------:R-:W0:Y:S01]  /*430a0*/  LDCU.64 UR40, c[0x0][0x398] ;  /* 0x00007300ff2877ac */ /* 0x000e220008000a00 */
[----:B------:R-:W1:Y:S01]  /*430b0*/  LDCU.64 UR38, c[0x0][0x398] ;  /* 0x00007300ff2677ac */ /* 0x000e620008000a00 */
[----:B------:R-:W4:Y:S01]  /*430c0*/  LDCU UR25, c[0x0][0x3b4] ;  /* 0x00007680ff1977ac */ /* 0x000f220008000800 */
[----:B------:R-:W3:Y:S01]  /*430d0*/  LDCU.64 UR42, c[0x0][0x390] ;  /* 0x00007200ff2a77ac */ /* 0x000ee20008000a00 */
[----:B------:R-:W0:Y:S01]  /*430e0*/  LDCU UR77, c[0x0][0x3b8] ;  /* 0x00007700ff4d77ac */ /* 0x000e220008000800 */
[----:B------:R-:W0:Y:S01]  /*430f0*/  LDCU.64 UR36, c[0x0][0x390] ;  /* 0x00007200ff2477ac */ /* 0x000e220008000a00 */
[----:B------:R-:W0:Y:S01]  /*43100*/  LDCU UR52, c[0x0][0x3b8] ;  /* 0x00007700ff3477ac */ /* 0x000e220008000800 */
        /* <DEDUP_REMOVED lines=59> */
[----:B--2---:R2:W-:Y:S04]  /*434c0*/  STL [R1+0x2bc4], R29 ;  /* 0x002bc41d01007387 */ /* 0x0045e80000100800 */
[----:B--2---:R-:W2:Y:S04]  /*434d0*/  LDL.LU R29, [R1+0x160] ;  /* 0x00016000011d7983 */ /* 0x004ea80000300800 */
        /* <DEDUP_REMOVED lines=20> */
[----:B------:R-:W2:Y:S04]  /*43620*/  LDL.LU R28, [R1+0x188] ;  /* 0x00018800011c7983 */ /* 0x000ea80000300800 */
        /* <DEDUP_REMOVED lines=28> */
[----:B---3--:R-:W3:Y:S04]  /*437f0*/  LDL.LU R19, [R1+0x1cc] ;  /* 0x0001cc0001137983 */ /* 0x008ee80000300800 */
        /* <DEDUP_REMOVED lines=14> */
[----:B------:R0:W-:Y:S04]  /*438e0*/  STL [R1+0x243c], R5 ;  /* 0x00243c0501007387 */ /* 0x0001e80000100800 */
[----:B0-----:R-:W3:Y:S04]  /*438f0*/  LDL.LU R5, [R1+0x180] ;  /* 0x0001800001057983 */ /* 0x001ee80000300800 */
[----:B-----5:R0:W-:Y:S04]  /*43900*/  STL [R1+0x2438], R0 ;  /* 0x0024380001007387 */ /* 0x0201e80000100800 */
[----:B0-----:R-:W3:Y:S04]  /*43910*/  LDL.LU R0, [R1+0x16c] ;  /* 0x00016c0001007983 */ /* 0x001ee80000300800 */
[----:B------:R0:W-:Y:S04]  /*43920*/  STL [R1+0x23cc], R2 ;  /* 0x0023cc0201007387 */ /* 0x0001e80000100800 */
[----:B0-----:R-:W3:Y:S04]  /*43930*/  LDL.LU R2, [R1+0x168] ;  /* 0x0001680001027983 */ /* 0x001ee80000300800 */
[----:B------:R0:W-:Y:S04]  /*43940*/  STL [R1+0x23c8], R13 ;  /* 0x0023c80d01007387 */ /* 0x0001e80000100800 */
[----:B0-----:R-:W3:Y:S01]  /*43950*/  LDL.LU R13, [R1+0x164] ;  /* 0x00016400010d7983 */ /* 0x001ee20000300800 */
[----:B--2---:R-:W-:-:S03]  /*43960*/  F2FP.SATFINITE.E5M2.F32.PACK_AB_MERGE_C R29, R29, R28, RZ ;  /* 0x0000001c1d1d723e */ /* 0x004fc600048060ff */
[----:B------:R-:W2:Y:S04]  /*43970*/  LDL.LU R28, [R1+0x2c14] ;  /* 0x002c1400011c7983 */ /* 0x000ea80000300800 */
[----:B------:R0:W-:Y:S04]  /*43980*/  STL [R1+0x1130], R29 ;  /* 0x0011301d01007387 */ /* 0x0001e80000100800 */
[----:B0-----:R-:W2:Y:S02]  /*43990*/  LDL.LU R29, [R1+0x2c10] ;  /* 0x002c1000011d7983 */ /* 0x001ea40000300800 */
[----:B--2---:R-:W-:-:S02]  /*439a0*/  F2FP.SATFINITE.E5M2.F32.PACK_AB_MERGE_C R29, R29, R28, RZ ;  /* 0x0000001c1d1d723e */ /* 0x004fc400048060ff */
        /* <DEDUP_REMOVED lines=34> */
[----:B0-----:R-:W3:Y:S02]  /*43bd0*/  LDL.LU R29, [R1+0x2bc8] ;  /* 0x002bc800011d7983 */ /* 0x001ee40000300800 */
[----:B---3--:R-:W-:-:S02]  /*43be0*/  F2FP.SATFINITE.E5M2.F32.PACK_AB_MERGE_C R13, R13, R29, RZ ;  /* 0x0000001d0d0d723e */ /* 0x008fc400048060ff */
[----:B------:R-:W3:Y:S01]  /*43bf0*/  LDL.LU R29, [R1+0x2bc4] ;  /* 0x002bc400011d7983 */ /* 0x000ee20000300800 */
[----:B------:R-:W-:-:S03]  /*43c00*/  F2FP.SATFINITE.E5M2.F32.PACK_AB_MERGE_C R2, R0, R2, RZ ;  /* 0x000000020002723e */ /* 0x000fc600048060ff */
[----:B------:R-:W-:Y:S04]  /*43c10*/  STL [R1+0x1108], R13 ;  /* 0x0011080d01007387 */ /* 0x000fe80000100800 */
[----:B------:R0:W-:Y:S02]  /*43c20*/  STL [R1+0x1104], R2 ;  /* 0x0011040201007387 */ /* 0x0001e40000100800 */
[----:B0-----:R-:W-:Y:S02]  /*43c30*/  F2FP.SATFINITE.E5M2.F32.PACK_AB_MERGE_C R2, R25, R26, RZ ;  /* 0x0000001a1902723e */ /* 0x001fe400048060ff */
[----:B---3--:R-:W-:Y:S02]  /*43c40*/  F2FP.SATFINITE.E5M2.F32.PACK_AB_MERGE_C R0, R29, R5, RZ ;  /* 0x000000051d00723e */ /* 0x008fe400048060ff */
[----:B--2---:R-:W-:-:S03]  /*43c50*/  F2FP.SATFINITE.E5M2.F32.PACK_AB_MERGE_C R5, R27, R28, RZ ;  /* 0x0000001c1b05723e */ /* 0x004fc600048060ff */
[----:B------:R0:W-:Y:S04]  /*43c60*/  STL [R1+0x10fc], R0 ;  /* 0x0010fc0001007387 */ /* 0x0001e80000100800 */
[----:B------:R2:W-:Y:S04]  /*43c70*/  STL [R1+0x1100], R5 ;  /* 0x0011000501007387 */ /* 0x0005e80000100800 */
[----:B------:R3:W-:Y:S01]  /*43c80*/  STL [R1+0x10f8], R2 ;  /* 0x0010f80201007387 */ /* 0x0007e20000100800 */
[----:B0-----:R-:W-:Y:S02]  /*43c90*/  F2FP.SATFINITE.E5M2.F32.PACK_AB_MERGE_C R0, R23, R24, RZ ;  /* 0x000000181700723e */ /* 0x001fe400048060ff */
[----:B--2---:R-:W-:-:S03]  /*43ca0*/  F2FP.SATFINITE.E5M2.F32.PACK_AB_MERGE_C R5, R21, R22, RZ ;  /* 0x000000161505723e */ /* 0x004fc600048060ff */
[----:B------:R0:W-:Y:S01]  /*43cb0*/  STL [R1+0x10f4], R0 ;  /* 0x0010f40001007387 */ /* 0x0001e20000100800 */
[----:B---3--:R-:W-:-:S03]  /*43cc0*/  F2FP.SATFINITE.E5M2.F32.PACK_AB_MERGE_C R2, R19, R20, RZ ;  /* 0x000000141302723e */ /* 0x008fc600048060ff */
        /* <DEDUP_REMOVED lines=12> */
[----:B------:R-:W-:Y:S04]  /*43d90*/  STL [R1+0x10d4], R5 ;  /* 0x0010d40501007387 */ /* 0x000fe80000100800 */
[----:B------:R-:W2:Y:S01]  /*43da0*/  LDL.LU R13, [R1+0x105c] ;  /* 0x00105c00010d7983 */ /* 0x000ea20000300800 */
[----:B0-----:R-:W-:-:S03]  /*43db0*/  F2FP.SATFINITE.E5M2.F32.PACK_AB_MERGE_C R0, R3, R4, RZ ;  /* 0x000000040300723e */ /* 0x001fc600048060ff */
        /* <DEDUP_REMOVED lines=34> */
[----:B------:R-:W3:Y:S04]  /*43fe0*/  LDL.LU R2, [R1+0x1040] ;  /* 0x0010400001027983 */ /* 0x000ee80000300800 */
[----:B---3--:R0:W-:Y:S04]  /*43ff0*/  STL [R1+0x2b40], R2 ;  /* 0x002b400201007387 */ /* 0x0081e80000100800 */
[----:B0-----:R-:W3:Y:S04]  /*44000*/  LDL.LU R2, [R1+0x1058] ;  /* 0x0010580001027983 */ /* 0x001ee80000300800 */
        /* <DEDUP_REMOVED lines=31> */
[----:B0-----:R-:W2:Y:S04]  /*44200*/  LDL.LU R2, [R1+0x248] ;  /* 0x0002480001027983 */ /* 0x001ea80000300800 */
        /* <DEDUP_REMOVED lines=92> */
[----:B------:R-:W3:Y:S04]  /*447d0*/  LDL.LU R2, [R1+0x2b40] ;  /* 0x002b400001027983 */ /* 0x000ee80000300800 */
[----:B------:R-:W-:Y:S01]  /*447e0*/  STL [R1+0x1050], R13 ;  /* 0x0010500d01007387 */ /* 0x000fe20000100800 */
[----:B---3--:R-:W-:Y:S02]  /*447f0*/  F2FP.SATFINITE.E5M2.F32.PACK_AB_MERGE_C R2, R0, R2, RZ ;  /* 0x000000020002723e */ /* 0x008fe400048060ff */
[----:B------:R-:W-:Y:S02]  /*44800*/  F2FP.SATFINITE.E5M2.F32.PACK_AB_MERGE_C R0, R29, R5, RZ ;  /* 0x000000051d00723e */ /* 0x000fe400048060ff */
[----:B------:R-:W-:Y:S01]  /*44810*/  F2FP.SATFINITE.E5M2.F32.PACK_AB_MERGE_C R5, R27, R28, RZ ;  /* 0x0000001c1b05723e */ /* 0x000fe200048060ff */
[----:B------:R0:W-:Y:S04]  /*44820*/  STL [R1+0x1040], R2 ;  /* 0x0010400201007387 */ /* 0x0001e80000100800 */
[----:B------:R2:W-:Y:S04]  /*44830*/  STL [R1+0x1044], R0 ;  /* 0x0010440001007387 */ /* 0x0005e80000100800 */
[----:B------:R3:W-:Y:S01]  /*44840*/  STL [R1+0x1034], R5 ;  /* 0x0010340501007387 */ /* 0x0007e20000100800 */
[----:B0-----:R-:W-:-:S02]  /*44850*/  F2FP.SATFINITE.E5M2.F32.PACK_AB_MERGE_C R2, R25, R26, RZ ;  /* 0x0000001a1902723e */ /* 0x001fc400048060ff */
        /* <DEDUP_REMOVED lines=16> */
[----:B------:R-:W-:Y:S04]  /*44960*/  STL [R1+0xff4], R5 ;  /* 0x000ff40501007387 */ /* 0x000fe80000100800 */
[----:B------:R-:W3:Y:S01]  /*44970*/  LDL.LU R13, [R1+0xf64] ;  /* 0x000f6400010d7983 */ /* 0x000ee20000300800 */
[----:B0-----:R-:W-:Y:S02]  /*44980*/  F2FP.SATFINITE.E5M2.F32.PACK_AB_MERGE_C R2, R6, R7, RZ ;  /* 0x000000070602723e */ /* 0x001fe400048060ff */
[----:B--2---:R-:W-:-:S03]  /*44990*/  F2FP.SATFINITE.E5M2.F32.PACK_AB_MERGE_C R0, R3, R4, RZ ;  /* 0x000000040300723e */ /* 0x004fc600048060ff */
[----:B------:R-:W-:Y:S04]  /*449a0*/  STL [R1+0xfe0], R2 ;  /* 0x000fe00201007387 */ /* 0x000fe80000100800 */
[----:B---3--:R0:W-:Y:S04]  /*449b0*/  STL [R1+0x2ac0], R13 ;  /* 0x002ac00d01007387 */ /* 0x0081e80000100800 */
        /* <DEDUP_REMOVED lines=184> */
[----:B------:R-:W-:Y:S01]  /*45540*/  STL [R1+0xf04], R5 ;  /* 0x000f040501007387 */ /* 0x000fe20000100800 */
[----:B0-----:R-:W-:-:S03]  /*45550*/  F2FP.SATFINITE.E5M2.F32.PACK_AB_MERGE_C R2, R6, R7, RZ ;  /* 0x000000070602723e */ /* 0x001fc600048060ff */
[----:B------:R-:W3:Y:S01]  /*45560*/  LDL.LU R6, [R1+0x344] ;  /* 0x0003440001067983 */ /* 0x000ee20000300800 */
        /* <DEDUP_REMOVED lines=62> */
[----:B0-----:R-:W3:Y:S01]  /*45950*/  LDL.LU R2, [R1+0xeb0] ;  /* 0x000eb00001027983 */ /* 0x001ee20000300800 */
[----:B--2---:R-:W-:-:S03]  /*45960*/  F2FP.SATFINITE.E5M2.F32.PACK_AB_MERGE_C R6, R6, R13, RZ ;  /* 0x0000000d0606723e */ /* 0x004fc600048060ff */
[----:B---3--:R0:W-:Y:S04]  /*45970*/  STL [R1+0x2a7c], R2 ;  /* 0x002a7c0201007387 */ /* 0x0081e80000100800 */
[----:B0-----:R-:W2:Y:S04]  /*45980*/  LDL.LU R2, [R1+0x348] ;  /* 0x0003480001027983 */ /* 0x001ea80000300800 */
[----:B------:R-:W3:Y:S04]  /*45990*/  LDL.LU R0, [R1+0xe70] ;  /* 0x000e700001007983 */ /* 0x000ee80000300800 */
[----:B------:R-:W3:Y:S04]  /*459a0*/  LDL.LU R5, [R1+0xe74] ;  /* 0x000e740001057983 */ /* 0x000ee80000300800 */
        /* <DEDUP_REMOVED lines=84> */
[----:B------:R-:W2:Y:S01]  /*45ef0*/  LDL.LU R13, [R1+0x2a44] ;  /* 0x002a4400010d7983 */ /* 0x000ea20000300800 */
[----:B------:R-:W-:Y:S02]  /*45f00*/  F2FP.SATFINITE.E5M2.F32.PACK_AB_MERGE_C R0, R5, R0, RZ ;  /* 0x000000000500723e */ /* 0x000fe400048060ff */
[----:B------:R-:W-:Y:S01]  /*45f10*/  F2FP.SATFINITE.E5M2.F32.PACK_AB_MERGE_C R5, R28, R29, RZ ;  /* 0x0000001d1c05723e */ /* 0x000fe200048060ff */
[----:B------:R-:W-:Y:S01]  /*45f20*/  STL [R1+0xe80], R6 ;  /* 0x000e800601007387 */ /* 0x000fe20000100800 */
[----:B--2---:R-:W-:-:S05]  /*45f30*/  F2FP.SATFINITE.E5M2.F32.PACK_AB_MERGE_C R2, R2, R13, RZ ;  /* 0x0000000d0202723e */ /* 0x004fca00048060ff */
        /* <DEDUP_REMOVED lines=185> */
[----:B------:R-:W2:Y:S01]  /*46ad0*/  LDL.LU R13, [R1+0x29c0] ;  /* 0x0029c000010d7983 */ /* 0x000ea20000300800 */
[----:B---3--:R-:W-:Y:S02]  /*46ae0*/  F2FP.SATFINITE.E5M2.F32.PACK_AB_MERGE_C R0, R5, R0, RZ ;  /* 0x000000000500723e */ /* 0x008fe400048060ff */
        /* <DEDUP_REMOVED lines=387> */
[----:B--2---:R-:W-:-:S02]  /*48320*/  F2FP.SATFINITE.E5M2.F32.PACK_AB_MERGE_C R0, R24, R25, RZ ;  /* 0x000000191800723e */ /* 0x004fc400048060ff */
[----:B---3--:R-:W-:Y:S01]  /*48330*/  F2FP.SATFINITE.E5M2.F32.PACK_AB_MERGE_C R5, R22, R23, RZ ;  /* 0x000000171605723e */ /* 0x008fe200048060ff */
[----:B------:R0:W-:Y:S04]  /*48340*/  STL [R1+0xbb0], R2 ;  /* 0x000bb00201007387 */ /* 0x0001e80000100800 */
[----:B------:R2:W-:Y:S04]  /*48350*/  STL [R1+0xba4], R0 ;  /* 0x000ba40001007387 */ /* 0x0005e80000100800 */
[----:B------:R3:W-:Y:S01]  /*48360*/  STL [R1+0xba0], R5 ;  /* 0x000ba00501007387 */ /* 0x0007e20000100800 */
[----:B0-----:R-:W-:-:S02]  /*48370*/  F2FP.SATFINITE.E5M2.F32.PACK_AB_MERGE_C R2, R20, R21, RZ ;  /* 0x000000151402723e */ /* 0x001fc400048060ff */
[----:B--2---:R-:W-:Y:S02]  /*48380*/  F2FP.SATFINITE.E5M2.F32.PACK_AB_MERGE_C R0, R18, R19, RZ ;  /* 0x000000131200723e */ /* 0x004fe400048060ff */
[----:B---3--:R-:W-:Y:S01]  /*48390*/  F2FP.SATFINITE.E5M2.F32.PACK_AB_MERGE_C R5, R16, R17, RZ ;  /* 0x000000111005723e */ /* 0x008fe200048060ff */
[----:B------:R0:W-:Y:S04]  /*483a0*/  STL [R1+0xb94], R2 ;  /* 0x000b940201007387 */ /* 0x0001e80000100800 */
[----:B------:R2:W-:Y:S04]  /*483b0*/  STL [R1+0xb90], R0 ;  /* 0x000b900001007387 */ /* 0x0005e80000100800 */
[----:B------:R3:W-:Y:S01]  /*483c0*/  STL [R1+0xb80], R5 ;  /* 0x000b800501007387 */ /* 0x0007e20000100800 */
[----:B0-----:R-:W-:-:S02]  /*483d0*/  F2FP.SATFINITE.E5M2.F32.PACK_AB_MERGE_C R2, R14, R15, RZ ;  /* 0x0000000f0e02723e */ /* 0x001fc400048060ff */
[----:B--2---:R-:W-:Y:S02]  /*483e0*/  F2FP.SATFINITE.E5M2.F32.PACK_AB_MERGE_C R0, R11, R12, RZ ;  /* 0x0000000c0b00723e */ /* 0x004fe400048060ff */
[----:B---3--:R-:W-:Y:S01]  /*483f0*/  F2FP.SATFINITE.E5M2.F32.PACK_AB_MERGE_C R5, R9, R10, RZ ;  /* 0x0000000a0905723e */ /* 0x008fe200048060ff */
[----:B------:R-:W-:Y:S04]  /*48400*/  STL [R1+0xb84], R2 ;  /* 0x000b840201007387 */ /* 0x000fe80000100800 */
[----:B------:R0:W-:Y:S04]  /*48410*/  STL [R1+0xb70], R0 ;  /* 0x000b700001007387 */ /* 0x0001e80000100800 */
[----:B------:R-:W-:Y:S01]  /*48420*/  STL [R1+0xb74], R5 ;  /* 0x000b740501007387 */ /* 0x000fe20000100800 */
[----:B0-----:R-:W-:-:S03]  /*48430*/  F2FP.SATFINITE.E5M2.F32.PACK_AB_MERGE_C R0, R3, R4, RZ ;  /* 0x000000040300723e */ /* 0x001fc600048060ff */
[----:B------:R-:W2:Y:S01]  /*48440*/  LDL.LU R4, [R1+0x304] ;  /* 0x0003040001047983 */ /* 0x000ea20000300800 */
[----:B------:R-:W-:-:S05]  /*48450*/  F2FP.SATFINITE.E5M2.F32.PACK_AB_MERGE_C R2, R7, R8, RZ ;  /* 0x000000080702723e */ /* 0x000fca00048060ff */
        /* <DEDUP_REMOVED lines=151> */
[----:B------:R-:W2:Y:S04]  /*48dd0*/  LDL.LU R6, [R1+0x2840] ;  /* 0x0028400001067983 */ /* 0x000ea80000300800 */
[----:B------:R2:W-:Y:S01]  /*48de0*/  STL [R1+0xaf4], R4 ;  /* 0x000af40401007387 */ /* 0x0005e20000100800 */
[----:B------:R-:W-:Y:S02]  /*48df0*/  F2FP.SATFINITE.E5M2.F32.PACK_AB_MERGE_C R2, R0, R2, RZ ;  /* 0x000000020002723e */ /* 0x000fe400048060ff */
[----:B------:R-:W-:Y:S02]  /*48e00*/  F2FP.SATFINITE.E5M2.F32.PACK_AB_MERGE_C R0, R29, R5, RZ ;  /* 0x000000051d00723e */ /* 0x000fe400048060ff */
        /* <DEDUP_REMOVED lines=20> */
[----:B------:R-:W-:Y:S04]  /*48f50*/  STL [R1+0xa90], R2 ;  /* 0x000a900201007387 */ /* 0x000fe80000100800 */
[----:B------:R0:W-:Y:S04]  /*48f60*/  STL [R1+0xa94], R0 ;  /* 0x000a940001007387 */ /* 0x0001e80000100800 */
[----:B0-----:R-:W2:Y:S01]  /*48f70*/  LDL.LU R0, [R1+0x2fc] ;  /* 0x0002fc0001007983 */ /* 0x001ea20000300800 */
[----:B------:R-:W-:-:S02]  /*48f80*/  F2FP.SATFINITE.E5M2.F32.PACK_AB_MERGE_C R4, R8, R9, RZ ;  /* 0x000000090804723e */ /* 0x000fc400048060ff */
[----:B------:R-:W-:-:S03]  /*48f90*/  F2FP.SATFINITE.E5M2.F32.PACK_AB_MERGE_C R2, R3, R7, RZ ;  /* 0x000000070302723e */ /* 0x000fc600048060ff */
        /* <DEDUP_REMOVED lines=154> */
[----:B------:R0:W-:Y:S01]  /*49940*/  STL [R1+0x2448], R0 ;  /* 0x0024480001007387 */ /* 0x0001e20000100800 */
[----:B---3--:R-:W-:Y:S02]  /*49950*/  F2FP.SATFINITE.E5M2.F32.PACK_AB_MERGE_C R2, R2, R13, RZ ;  /* 0x0000000d0202723e */ /* 0x008fe400048060ff */
[----:B0-----:R-:W-:Y:S02]  /*49960*/  F2FP.SATFINITE.E5M2.F32.PACK_AB_MERGE_C R0, R29, R5, RZ ;  /* 0x000000051d00723e */ /* 0x001fe400048060ff */
        /* <DEDUP_REMOVED lines=180> */
[----:B--2---:R-:W-:-:S05]  /*4a4b0*/  F2FP.SATFINITE.E5M2.F32.PACK_AB_MERGE_C R10, R10, R4, RZ ;  /* 0x000000040a0a723e */ /* 0x004fca00048060ff */
[----:B------:R-:W-:Y:S04]  /*4a4c0*/  STL [R1+0x244c], R10 ;  /* 0x00244c0a01007387 */ /* 0x000fe80000100800 */
[----:B------:R0:W-:Y:S01]  /*4a4d0*/  STL [R1+0xa8], R0 ;  /* 0x0000a80001007387 */ /* 0x0001e20000100800 */
[----:B------:R-:W-:Y:S02]  /*4a4e0*/  F2FP.SATFINITE.E5M2.F32.PACK_AB_MERGE_C R4, R28, R29, RZ ;  /* 0x0000001d1c04723e */ /* 0x000fe400048060ff */
[----:B0-----:R-:W-:-:S05]  /*4a4f0*/  F2FP.SATFINITE.E5M2.F32.PACK_AB_MERGE_C R0, R13, R6, RZ ;  /* 0x000000060d00723e */ /* 0x001fca00048060ff */
        /* <DEDUP_REMOVED lines=14> */
[----:B------:R-:W-:Y:S01]  /*4a5e0*/  STL [R1+0x268], R4 ;  /* 0x0002680401007387 */ /* 0x000fe20000100800 */
[----:B0-----:R-:W-:-:S02]  /*4a5f0*/  F2FP.SATFINITE.E5M2.F32.PACK_AB_MERGE_C R0, R14, R15, RZ ;  /* 0x0000000f0e00723e */ /* 0x001fc400048060ff */
[----:B--2---:R-:W-:-:S03]  /*4a600*/  F2FP.SATFINITE.E5M2.F32.PACK_AB_MERGE_C R2, R11, R12, RZ ;  /* 0x0000000c0b02723e */ /* 0x004fc600048060ff */
[----:B------:R-:W-:Y:S04]  /*4a610*/  STL [R1+0x354], R0 ;  /* 0x0003540001007387 */ /* 0x000fe80000100800 */
[----:B------:R0:W-:Y:S04]  /*4a620*/  STL [R1+0x340], R2 ;  /* 0x0003400201007387 */ /* 0x0001e80000100800 */
[----:B0-----:R-:W2:Y:S01]  /*4a630*/  LDL.LU R2, [R1+0x874] ;  /* 0x0008740001027983 */ /* 0x001ea20000300800 */
[----:B------:R-:W-:Y:S02]  /*4a640*/  F2FP.SATFINITE.E5M2.F32.PACK_AB_MERGE_C R4, R8, R9, RZ ;  /* 0x000000090804723e */ /* 0x000fe400048060ff */
        /* <DEDUP_REMOVED lines=153> */
[----:B------:R0:W-:Y:S02]  /*4afe0*/  STL [R1+0x36c], R2 ;  /* 0x00036c0201007387 */ /* 0x0001e40000100800 */
[----:B0-----:R-:W-:Y:S02]  /*4aff0*/  F2FP.SATFINITE.E5M2.F32.PACK_AB_MERGE_C R2, R5, R13, RZ ;  /* 0x0000000d0502723e */ /* 0x001fe400048060ff */
[----:B--2---:R-:W-:Y:S02]  /*4b000*/  F2FP.SATFINITE.E5M2.F32.PACK_AB_MERGE_C R10, R0, R10, RZ ;  /* 0x0000000a000a723e */ /* 0x004fe400048060ff */
[----:B------:R-:W-:-:S02]  /*4b010*/  F2FP.SATFINITE.E5M2.F32.PACK_AB_MERGE_C R0, R6, R4, RZ ;  /* 0x000000040600723e */ /* 0x000fc400048060ff */
[----:B------:R-:W-:Y:S01]  /*4b020*/  F2FP.SATFINITE.E5M2.F32.PACK_AB_MERGE_C R4, R28, R29, RZ ;  /* 0x0000001d1c04723e */ /* 0x000fe200048060ff */
[----:B------:R-:W-:Y:S04]  /*4b030*/  STL [R1+0x4c], R10 ;  /* 0x00004c0a01007387 */ /* 0x000fe80000100800 */
        /* <DEDUP_REMOVED lines=122> */
[----:B------:R-:W-:Y:S02]  /*4b7e0*/  F2FP.SATFINITE.E5M2.F32.PACK_AB_MERGE_C R9, R9, R11, RZ ;  /* 0x0000000b0909723e */ /* 0x000fe400048060ff */
[----:B--2---:R-:W-:Y:S02]  /*4b7f0*/  F2FP.SATFINITE.E5M2.F32.PACK_AB_MERGE_C R2, R0, R10, RZ ;  /* 0x0000000a0002723e */ /* 0x004fe400048060ff */
[----:B------:R-:W-:-:S02]  /*4b800*/  F2FP.SATFINITE.E5M2.F32.PACK_AB_MERGE_C R0, R6, R4, RZ ;  /* 0x000000040600723e */ /* 0x000fc400048060ff */
[----:B------:R-:W-:Y:S01]  /*4b810*/  F2FP.SATFINITE.E5M2.F32.PACK_AB_MERGE_C R4, R5, R13, RZ ;  /* 0x0000000d0504723e */ /* 0x000fe200048060ff */
[----:B------:R0:W-:Y:S04]  /*4b820*/  STL [R1+0x54], R2 ;  /* 0x0000540201007387 */ /* 0x0001e80000100800 */
[----:B------:R2:W-:Y:S04]  /*4b830*/  STL [R1+0x48], R0 ;  /* 0x0000480001007387 */ /* 0x0005e80000100800 */
[----:B------:R-:W-:Y:S01]  /*4b840*/  STL [R1+0x44], R4 ;  /* 0x0000440401007387 */ /* 0x000fe20000100800 */
[----:B0-----:R-:W-:-:S02]  /*4b850*/  F2FP.SATFINITE.E5M2.F32.PACK_AB_MERGE_C R2, R28, R29, RZ ;  /* 0x0000001d1c02723e */ /* 0x001fc400048060ff */
[----:B--2---:R-:W-:Y:S02]  /*4b860*/  F2FP.SATFINITE.E5M2.F32.PACK_AB_MERGE_C R0, R26, R27, RZ ;  /* 0x0000001b1a00723e */ /* 0x004fe400048060ff */
[----:B------:R-:W-:Y:S02]  /*4b870*/  F2FP.SATFINITE.E5M2.F32.PACK_AB_MERGE_C R27, R24, R25, RZ ;  /* 0x00000019181b723e */ /* 0x000fe400048060ff */
[----:B------:R-:W-:Y:S02]  /*4b880*/  F2FP.SATFINITE.E5M2.F32.PACK_AB_MERGE_C R26, R22, R23, RZ ;  /* 0x00000017161a723e */ /* 0x000fe400048060ff */
[----:B------:R-:W-:Y:S01]  /*4b890*/  F2FP.SATFINITE.E5M2.F32.PACK_AB_MERGE_C R24, R20, R21, RZ ;  /* 0x000000151418723e */ /* 0x000fe200048060ff */
[----:B------:R-:W-:Y:S01]  /*4b8a0*/  STL [R1+0x2c], R2 ;  /* 0x00002c0201007387 */ /* 0x000fe20000100800 */
[----:B------:R-:W-:-:S03]  /*4b8b0*/  F2FP.SATFINITE.E5M2.F32.PACK_AB_MERGE_C R23, R18, R19, RZ ;  /* 0x000000131217723e */ /* 0x000fc600048060ff */
[----:B------:R-:W-:Y:S01]  /*4b8c0*/  STL [R1+0x240c], R27 ;  /* 0x00240c1b01007387 */ /* 0x000fe20000100800 */
[----:B------:R-:W-:-:S03]  /*4b8d0*/  F2FP.SATFINITE.E5M2.F32.PACK_AB_MERGE_C R19, R16, R17, RZ ;  /* 0x000000111013723e */ /* 0x000fc600048060ff */
[----:B------:R-:W-:Y:S01]  /*4b8e0*/  STL [R1+0x30], R0 ;  /* 0x0000300001007387 */ /* 0x000fe20000100800 */
[----:B------:R-:W-:-:S03]  /*4b8f0*/  F2FP.SATFINITE.E5M2.F32.PACK_AB_MERGE_C R20, R14, R15, RZ ;  /* 0x0000000f0e14723e */ /* 0x000fc600048060ff */
[----:B------:R-:W-:Y:S04]  /*4b900*/  STL [R1+0x2410], R26 ;  /* 0x0024101a01007387 */ /* 0x000fe80000100800 */
[----:B------:R-:W-:Y:S04]  /*4b910*/  STL [R1+0x2420], R24 ;  /* 0x0024201801007387 */ /* 0x000fe80000100800 */
[----:B------:R-:W-:Y:S04]  /*4b920*/  STL [R1+0x2424], R23 ;  /* 0x0024241701007387 */ /* 0x000fe80000100800 */
[----:B------:R-:W-:Y:S04]  /*4b930*/  STL [R1+0x242c], R19 ;  /* 0x00242c1301007387 */ /* 0x000fe80000100800 */
[----:B------:R-:W-:Y:S04]  /*4b940*/  STL [R1+0x2430], R20 ;  /* 0x0024301401007387 */ /* 0x000fe80000100800 */
[----:B------:R-:W-:Y:S04]  /*4b950*/  STL [R1+0x2450], R3 ;  /* 0x0024500301007387 */ /* 0x000fe80000100800 */
[----:B------:R0:W-:Y:S04]  /*4b960*/  STL [R1+0x2454], R9 ;  /* 0x0024540901007387 */ /* 0x0001e80000100800 */
[----:B0-----:R-:W2:Y:S01]  /*4b970*/  LDL.LU R9, [R1+0x6fc] ;  /* 0x0006fc0001097983 */ /* 0x001ea20000300800 */
[----:B------:R-:W-:-:S03]  /*4b980*/  F2FP.SATFINITE.E5M2.F32.PACK_AB_MERGE_C R0, R7, R8, RZ ;  /* 0x000000080700723e */ /* 0x000fc600048060ff */
        /* <DEDUP_REMOVED lines=100> */
[----:B0-----:R-:W-:Y:S02]  /*4bfd0*/  F2FP.SATFINITE.E5M2.F32.PACK_AB_MERGE_C R9, R23, R19, RZ ;  /* 0x000000131709723e */ /* 0x001fe400048060ff */
[----:B------:R-:W-:-:S02]  /*4bfe0*/  F2FP.SATFINITE.E5M2.F32.PACK_AB_MERGE_C R29, R29, R13, RZ ;  /* 0x0000000d1d1d723e */ /* 0x000fc400048060ff */
[----:B------:R-:W-:Y:S02]  /*4bff0*/  F2FP.SATFINITE.E5M2.F32.PACK_AB_MERGE_C R28, R28, R5, RZ ;  /* 0x000000051c1c723e */ /* 0x000fe400048060ff */
[----:B------:R-:W-:Y:S02]  /*4c000*/  F2FP.SATFINITE.E5M2.F32.PACK_AB_MERGE_C R25, R22, R25, RZ ;  /* 0x000000191619723e */ /* 0x000fe400048060ff */
[----:B------:R-:W-:Y:S02]  /*4c010*/  F2FP.SATFINITE.E5M2.F32.PACK_AB_MERGE_C R22, R16, R17, RZ ;  /* 0x000000111016723e */ /* 0x000fe400048060ff */
[----:B--2---:R-:W-:Y:S02]  /*4c020*/  F2FP.SATFINITE.E5M2.F32.PACK_AB_MERGE_C R20, R20, R3, RZ ;  /* 0x000000031414723e */ /* 0x004fe400048060ff */
[----:B------:R-:W-:-:S03]  /*4c030*/  F2FP.SATFINITE.E5M2.F32.PACK_AB_MERGE_C R3, R26, R24, RZ ;  /* 0x000000181a03723e */ /* 0x000fc600048060ff */
[----:B------:R-:W-:Y:S04]  /*4c040*/  STL [R1+0x5c], R20 ;  /* 0x00005c1401007387 */ /* 0x000fe80000100800 */
[----:B------:R-:W-:Y:S04]  /*4c050*/  STL [R1+0x60], R9 ;  /* 0x0000600901007387 */ /* 0x000fe80000100800 */
[----:B------:R0:W-:Y:S04]  /*4c060*/  STL [R1+0x23f8], R2 ;  /* 0x0023f80201007387 */ /* 0x0001e80000100800 */
[----:B------:R-:W-:Y:S01]  /*4c070*/  STL [R1+0x50], R3 ;  /* 0x0000500301007387 */ /* 0x000fe20000100800 */
[----:B0-----:R-:W-:-:S05]  /*4c080*/  F2FP.SATFINITE.E5M2.F32.PACK_AB_MERGE_C R2, R6, R4, RZ ;  /* 0x000000040602723e */ /* 0x001fca00048060ff */
[----:B------:R-:W-:Y:S04]  /*4c090*/  STL [R1+0x23fc], R2 ;  /* 0x0023fc0201007387 */ /* 0x000fe80000100800 */
[----:B------:R0:W-:Y:S04]  /*4c0a0*/  STL [R1+0x40], R0 ;  /* 0x0000400001007387 */ /* 0x0001e80000100800 */
[----:B------:R-:W-:Y:S04]  /*4c0b0*/  STL [R1+0x2400], R29 ;  /* 0x0024001d01007387 */ /* 0x000fe80000100800 */
[----:B------:R-:W-:Y:S04]  /*4c0c0*/  STL [R1+0x2404], R28 ;  /* 0x0024041c01007387 */ /* 0x000fe80000100800 */
[----:B------:R-:W-:Y:S04]  /*4c0d0*/  STL [R1+0x2408], R25 ;  /* 0x0024081901007387 */ /* 0x000fe80000100800 */
[----:B------:R-:W-:Y:S01]  /*4c0e0*/  STL [R1+0x2414], R22 ;  /* 0x0024141601007387 */ /* 0x000fe20000100800 */
[----:B0-----:R-:W-:-:S02]  /*4c0f0*/  F2FP.SATFINITE.E5M2.F32.PACK_AB_MERGE_C R0, R18, R21, RZ ;  /* 0x000000151200723e */ /* 0x001fc400048060ff */
[----:B------:R-:W-:Y:S02]  /*4c100*/  F2FP.SATFINITE.E5M2.F32.PACK_AB_MERGE_C R21, R14, R15, RZ ;  /* 0x0000000f0e15723e */ /* 0x000fe400048060ff */
[----:B------:R-:W-:Y:S01]  /*4c110*/  F2FP.SATFINITE.E5M2.F32.PACK_AB_MERGE_C R18, R11, R12, RZ ;  /* 0x0000000c0b12723e */ /* 0x000fe200048060ff */
[----:B------:R-:W-:Y:S04]  /*4c120*/  STL [R1+0x14c], R0 ;  /* 0x00014c0001007387 */ /* 0x000fe80000100800 */
[----:B------:R-:W-:Y:S04]  /*4c130*/  STL [R1+0x2418], R21 ;  /* 0x0024181501007387 */ /* 0x000fe80000100800 */
[----:B------:R-:W-:Y:S04]  /*4c140*/  STL [R1+0x241c], R18 ;  /* 0x00241c1201007387 */ /* 0x000fe80000100800 */
[----:B------:R-:W2:Y:S04]  /*4c150*/  LDL.LU R16, [R1+0x674] ;  /* 0x0006740001107983 */ /* 0x000ea80000300800 */
[----:B------:R-:W3:Y:S04]  /*4c160*/  LDL.LU R15, [R1+0x664] ;  /* 0x00066400010f7983 */ /* 0x000ee80000300800 */
        /* <DEDUP_REMOVED lines=9> */
[----:B------:R-:W2:Y:S04]  /*4c200*/  LDL.LU R12, [R1+0x654] ;  /* 0x00065400010c7983 */ /* 0x000ea80000300800 */
[----:B--2---:R0:W-:Y:S04]  /*4c210*/  STL [R1+0x2634], R12 ;  /* 0x0026340c01007387 */ /* 0x0041e80000100800 */
[----:B0-----:R-:W2:Y:S04]  /*4c220*/  LDL.LU R12, [R1+0x668] ;  /* 0x00066800010c7983 */ /* 0x001ea80000300800 */
[----:B------:R-:W2:Y:S01]  /*4c230*/  LDL.LU R11, [R1+0x65c] ;  /* 0x00065c00010b7983 */ /* 0x000ea20000300800 */
[----:B------:R-:W-:-:S03]  /*4c240*/  F2FP.SATFINITE.E5M2.F32.PACK_AB_MERGE_C R17, R7, R8, RZ ;  /* 0x000000080711723e */ /* 0x000fc600048060ff */
[----:B--2---:R0:W-:Y:S04]  /*4c250*/  STL [R1+0x2630], R11 ;  /* 0x0026300b01007387 */ /* 0x0041e80000100800 */
[----:B0-----:R-:W2:Y:S04]  /*4c260*/  LDL.LU R11, [R1+0x650] ;  /* 0x00065000010b7983 */ /* 0x001ea80000300800 */
[----:B------:R-:W2:Y:S04]  /*4c270*/  LDL.LU R8, [R1+0x2b4] ;  /* 0x0002b40001087983 */ /* 0x000ea80000300800 */
[----:B--2---:R0:W-:Y:S04]  /*4c280*/  STL [R1+0x262c], R8 ;  /* 0x00262c0801007387 */ /* 0x0041e80000100800 */
[----:B0-----:R-:W2:Y:S04]  /*4c290*/  LDL.LU R8, [R1+0x658] ;  /* 0x0006580001087983 */ /* 0x001ea80000300800 */
[----:B------:R-:W2:Y:S04]  /*4c2a0*/  LDL.LU R7, [R1+0x2bc] ;  /* 0x0002bc0001077983 */ /* 0x000ea80000300800 */
[----:B--2---:R0:W-:Y:S04]  /*4c2b0*/  STL [R1+0x2628], R7 ;  /* 0x0026280701007387 */ /* 0x0041e80000100800 */
[----:B0-----:R-:W2:Y:S04]  /*4c2c0*/  LDL.LU R7, [R1+0x2b0] ;  /* 0x0002b00001077983 */ /* 0x001ea80000300800 */
[----:B------:R-:W2:Y:S04]  /*4c2d0*/  LDL.LU R18, [R1+0x624] ;  /* 0x0006240001127983 */ /* 0x000ea80000300800 */
[----:B--2---:R0:W-:Y:S04]  /*4c2e0*/  STL [R1+0x2620], R18 ;  /* 0x0026201201007387 */ /* 0x0041e80000100800 */
[----:B0-----:R-:W2:Y:S01]  /*4c2f0*/  LDL.LU R18, [R1+0x640] ;  /* 0x0006400001127983 */ /* 0x001ea20000300800 */
[----:B------:R-:W-:-:S03]  /*4c300*/  F2FP.SATFINITE.E5M2.F32.PACK_AB_MERGE_C R16, R16, R15, RZ ;  /* 0x0000000f1010723e */ /* 0x000fc600048060ff */
[----:B--2---:R0:W-:Y:S04]  /*4c310*/  STL [R1+0x2624], R18 ;  /* 0x0026241201007387 */ /* 0x0041e80000100800 */
        /* <DEDUP_REMOVED lines=22> */
[----:B0-----:R-:W2:Y:S04]  /*4c480*/  LDL.LU R17, [R1+0x620] ;  /* 0x0006200001117983 */ /* 0x001ea80000300800 */
[----:B------:R-:W3:Y:S04]  /*4c490*/  LDL.LU R15, [R1+0x2644] ;  /* 0x00264400010f7983 */ /* 0x000ee80000300800 */
[----:B------:R0:W-:Y:S04]  /*4c4a0*/  STL [R1+0x2434], R16 ;  /* 0x0024341001007387 */ /* 0x0001e80000100800 */
[----:B0-----:R-:W2:Y:S01]  /*4c4b0*/  LDL.LU R16, [R1+0x63c] ;  /* 0x00063c0001107983 */ /* 0x001ea20000300800 */
[----:B---3--:R-:W-:-:S03]  /*4c4c0*/  F2FP.SATFINITE.E5M2.F32.PACK_AB_MERGE_C R15, R15, R14, RZ ;  /* 0x0000000e0f0f723e */ /* 0x008fc600048060ff */
[----:B------:R-:W3:Y:S04]  /*4c4d0*/  LDL.LU R14, [R1+0x2640] ;  /* 0x00264000010e7983 */ /* 0x000ee80000300800 */
[----:B------:R0:W-:Y:S04]  /*4c4e0*/  STL [R1+0x148], R15 ;  /* 0x0001480f01007387 */ /* 0x0001e80000100800 */
[----:B0-----:R-:W3:Y:S02]  /*4c4f0*/  LDL.LU R15, [R1+0x263c] ;  /* 0x00263c00010f7983 */ /* 0x001ee40000300800 */
[----:B---3--:R-:W-:-:S02]  /*4c500*/  F2FP.SATFINITE.E5M2.F32.PACK_AB_MERGE_C R15, R15, R14, RZ ;  /* 0x0000000e0f0f723e */ /* 0x008fc400048060ff */
[----:B------:R-:W3:Y:S04]  /*4c510*/  LDL.LU R14, [R1+0x2638] ;  /* 0x00263800010e7983 */ /* 0x000ee80000300800 */
[----:B------:R0:W-:Y:S04]  /*4c520*/  STL [R1+0x2458], R15 ;  /* 0x0024580f01007387 */ /* 0x0001e80000100800 */
[----:B0-----:R-:W2:Y:S01]  /*4c530*/  LDL.LU R15, [R1+0x638] ;  /* 0x00063800010f7983 */ /* 0x001ea20000300800 */
[----:B---3--:R-:W-:-:S03]  /*4c540*/  F2FP.SATFINITE.E5M2.F32.PACK_AB_MERGE_C R14, R14, R12, RZ ;  /* 0x0000000c0e0e723e */ /* 0x008fc600048060ff */
        /* <DEDUP_REMOVED lines=12> */
[----:B------:R-:W2:Y:S04]  /*4c610*/  LDL.LU R7, [R1+0x2628] ;  /* 0x0026280001077983 */ /* 0x000ea80000300800 */
[----:B------:R0:W-:Y:S04]  /*4c620*/  STL [R1+0x2468], R8 ;  /* 0x0024680801007387 */ /* 0x0001e80000100800 */
[----:B0-----:R-:W3:Y:S01]  /*4c630*/  LDL.LU R8, [R1+0x648] ;  /* 0x0006480001087983 */ /* 0x001ee20000300800 */
[----:B--2---:R-:W-:-:S03]  /*4c640*/  F2FP.SATFINITE.E5M2.F32.PACK_AB_MERGE_C R7, R7, R18, RZ ;  /* 0x000000120707723e */ /* 0x004fc600048060ff */
[----:B------:R-:W2:Y:S04]  /*4c650*/  LDL.LU R18, [R1+0x2624] ;  /* 0x0026240001127983 */ /* 0x000ea80000300800 */
[----:B------:R0:W-:Y:S04]  /*4c660*/  STL [R1+0x246c], R7 ;  /* 0x00246c0701007387 */ /* 0x0001e80000100800 */
[----:B0-----:R-:W2:Y:S01]  /*4c670*/  LDL.LU R7, [R1+0x644] ;  /* 0x0006440001077983 */ /* 0x001ea20000300800 */
[----:B---3--:R-:W-:Y:S02]  /*4c680*/  F2FP.SATFINITE.E5M2.F32.PACK_AB_MERGE_C R11, R11, R8, RZ ;  /* 0x000000080b0b723e */ /* 0x008fe400048060ff */
[----:B--2---:R-:W-:-:S02]  /*4c690*/  F2FP.SATFINITE.E5M2.F32.PACK_AB_MERGE_C R7, R7, R18, RZ ;  /* 0x000000120707723e */ /* 0x004fc400048060ff */
[----:B------:R-:W2:Y:S04]  /*4c6a0*/  LDL.LU R18, [R1+0x2620] ;  /* 0x0026200001127983 */ /* 0x000ea80000300800 */
[----:B------:R0:W-:Y:S01]  /*4c6b0*/  STL [R1+0x978], R7 ;  /* 0x0009780701007387 */ /* 0x0001e20000100800 */
[----:B------:R-:W-:-:S03]  /*4c6c0*/  F2FP.SATFINITE.E5M2.F32.PACK_AB_MERGE_C R8, R16, R15, RZ ;  /* 0x0000000f1008723e */ /* 0x000fc600048060ff */
[----:B------:R-:W-:Y:S01]  /*4c6d0*/  STL [R1+0x974], R11 ;  /* 0x0009740b01007387 */ /* 0x000fe20000100800 */
[----:B0-----:R-:W-:-:S05]  /*4c6e0*/  F2FP.SATFINITE.E5M2.F32.PACK_AB_MERGE_C R7, R14, R12, RZ ;  /* 0x0000000c0e07723e */ /* 0x001fca00048060ff */
[----:B------:R0:W-:Y:S04]  /*4c6f0*/  STL [R1+0x9b8], R7 ;  /* 0x0009b80701007387 */ /* 0x0001e80000100800 */
[----:B------:R3:W-:Y:S01]  /*4c700*/  STL [R1+0x9b4], R8 ;  /* 0x0009b40801007387 */ /* 0x0007e20000100800 */
[----:B------:R-:W-:Y:S02]  /*4c710*/  F2FP.SATFINITE.E5M2.F32.PACK_AB_MERGE_C R2, R2, R29, RZ ;  /* 0x0000001d0202723e */ /* 0x000fe400048060ff */
[----:B0-----:R-:W-:Y:S02]  /*4c720*/  F2FP.SATFINITE.E5M2.F32.PACK_AB_MERGE_C R7, R22, R21, RZ ;  /* 0x000000151607723e */ /* 0x001fe400048060ff */
[----:B---3--:R-:W-:Y:S02]  /*4c730*/  F2FP.SATFINITE.E5M2.F32.PACK_AB_MERGE_C R8, R28, R25, RZ ;  /* 0x000000191c08723e */ /* 0x008fe400048060ff */
[----:B--2---:R-:W-:-:S05]  /*4c740*/  F2FP.SATFINITE.E5M2.F32.PACK_AB_MERGE_C R11, R18, R17, RZ ;  /* 0x00000011120b723e */ /* 0x004fca00048060ff */
[----:B------:R-:W-:Y:S04]  /*4c750*/  STL [R1+0x9fc], R11 ;  /* 0x0009fc0b01007387 */ /* 0x000fe80000100800 */
[----:B------:R0:W-:Y:S04]  /*4c760*/  STL [R1+0x9f8], R7 ;  /* 0x0009f80701007387 */ /* 0x0001e80000100800 */
[----:B------:R-:W-:Y:S04]  /*4c770*/  STL [R1+0xa38], R8 ;  /* 0x000a380801007387 */ /* 0x000fe80000100800 */
[----:B------:R2:W-:Y:S01]  /*4c780*/  STL [R1+0xa34], R2 ;  /* 0x000a340201007387 */ /* 0x0005e20000100800 */
[----:B0-----:R-:W-:-:S02]  /*4c790*/  F2FP.SATFINITE.E5M2.F32.PACK_AB_MERGE_C R7, R3, R9, RZ ;  /* 0x000000090307723e */ /* 0x001fc400048060ff */
[----:B------:R-:W-:Y:S02]  /*4c7a0*/  F2FP.SATFINITE.E5M2.F32.PACK_AB_MERGE_C R3, R19, R20, RZ ;  /* 0x000000141303723e */ /* 0x000fe400048060ff */
[----:B--2---:R-:W-:Y:S01]  /*4c7b0*/  F2FP.SATFINITE.E5M2.F32.PACK_AB_MERGE_C R2, R24, R23, RZ ;  /* 0x000000171802723e */ /* 0x004fe200048060ff */
[----:B------:R0:W-:Y:S04]  /*4c7c0*/  STL [R1+0xa64], R7 ;  /* 0x000a640701007387 */ /* 0x0001e80000100800 */
[----:B------:R2:W-:Y:S04]  /*4c7d0*/  STL [R1+0xa5c], R3 ;  /* 0x000a5c0301007387 */ /* 0x0005e80000100800 */
[----:B------:R-:W-:Y:S01]  /*4c7e0*/  STL [R1+0xa8c], R2 ;  /* 0x000a8c0201007387 */ /* 0x000fe20000100800 */
[----:B0-----:R-:W-:-:S02]  /*4c7f0*/  F2FP.SATFINITE.E5M2.F32.PACK_AB_MERGE_C R7, R27, R26, RZ ;  /* 0x0000001a1b07723e */ /* 0x001fc400048060ff */
[----:B--2---:R-:W-:-:S03]  /*4c800*/  F2FP.SATFINITE.E5M2.F32.PACK_AB_MERGE_C R3, R0, R10, RZ ;  /* 0x0000000a0003723e */ /* 0x004fc600048060ff */
[----:B------:R0:W-:Y:S04]  /*4c810*/  STL [R1+0xa88], R7 ;  /* 0x000a880701007387 */ /* 0x0001e80000100800 */
[----:B------:R-:W-:Y:S04]  /*4c820*/  STL [R1+0xafc], R3 ;  /* 0x000afc0301007387 */ /* 0x000fe80000100800 */
        /* <DEDUP_REMOVED lines=165> */
[----:B------:R3:W-:Y:S02]  /*4d280*/  STL [R1+0xcfc], R7 ;  /* 0x000cfc0701007387 */ /* 0x0007e40000100800 */
[----:B---3--:R-:W-:Y:S02]  /*4d290*/  F2FP.SATFINITE.E5M2.F32.PACK_AB_MERGE_C R7, R14, R12, RZ ;  /* 0x0000000c0e07723e */ /* 0x008fe400048060ff */
[----:B------:R-:W-:Y:S02]  /*4d2a0*/  F2FP.SATFINITE.E5M2.F32.PACK_AB_MERGE_C R2, R2, R29, RZ ;  /* 0x0000001d0202723e */ /* 0x000fe400048060ff */
[----:B--2---:R-:W-:-:S02]  /*4d2b0*/  F2FP.SATFINITE.E5M2.F32.PACK_AB_MERGE_C R11, R11, R8, RZ ;  /* 0x000000080b0b723e */ /* 0x004fc400048060ff */
[----:B------:R-:W-:-:S03]  /*4d2c0*/  F2FP.SATFINITE.E5M2.F32.PACK_AB_MERGE_C R8, R16, R15, RZ ;  /* 0x0000000f1008723e */ /* 0x000fc600048060ff */
[----:B------:R0:W-:Y:S04]  /*4d2d0*/  STL [R1+0x944], R11 ;  /* 0x0009440b01007387 */ /* 0x0001e80000100800 */
[----:B------:R2:W-:Y:S04]  /*4d2e0*/  STL [R1+0x940], R7 ;  /* 0x0009400701007387 */ /* 0x0005e80000100800 */
[----:B------:R3:W-:Y:S01]  /*4d2f0*/  STL [R1+0x960], R8 ;  /* 0x0009600801007387 */ /* 0x0007e20000100800 */
[----:B0-----:R-:W-:Y:S02]  /*4d300*/  F2FP.SATFINITE.E5M2.F32.PACK_AB_MERGE_C R11, R18, R17, RZ ;  /* 0x00000011120b723e */ /* 0x001fe400048060ff */
[----:B--2---:R-:W-:-:S02]  /*4d310*/  F2FP.SATFINITE.E5M2.F32.PACK_AB_MERGE_C R7, R22, R21, RZ ;  /* 0x000000151607723e */ /* 0x004fc400048060ff */
[----:B---3--:R-:W-:Y:S01]  /*4d320*/  F2FP.SATFINITE.E5M2.F32.PACK_AB_MERGE_C R8, R28, R25, RZ ;  /* 0x000000191c08723e */ /* 0x008fe200048060ff */
        /* <DEDUP_REMOVED lines=389> */
[----:B------:R3:W-:Y:S01]  /*4eb80*/  STL [R1+0x948], R2 ;  /* 0x0009480201007387 */ /* 0x0007e20000100800 */
[----:B0-----:R-:W-:-:S02]  /*4eb90*/  F2FP.SATFINITE.E5M2.F32.PACK_AB_MERGE_C R7, R27, R26, RZ ;  /* 0x0000001a1b07723e */ /* 0x001fc400048060ff */
[----:B--2---:R-:W-:-:S03]  /*4eba0*/  F2FP.SATFINITE.E5M2.F32.PACK_AB_MERGE_C R3, R0, R10, RZ ;  /* 0x0000000a0003723e */ /* 0x004fc600048060ff */
[----:B------:R-:W-:Y:S04]  /*4ebb0*/  STL [R1+0x98c], R7 ;  /* 0x00098c0701007387 */ /* 0x000fe80000100800 */
[----:B------:R-:W-:Y:S04]  /*4ebc0*/  STL [R1+0x984], R3 ;  /* 0x0009840301007387 */ /* 0x000fe80000100800 */
[----:B------:R-:W2:Y:S01]  /*4ebd0*/  LDL.LU R28, [R1+0x174] ;  /* 0x00017400011c7983 */ /* 0x000ea20000300800 */
[----:B---3--:R-:W-:Y:S02]  /*4ebe0*/  F2FP.SATFINITE.E5M2.F32.PACK_AB_MERGE_C R2, R6, R4, RZ ;  /* 0x000000040602723e */ /* 0x008fe400048060ff */
        /* <DEDUP_REMOVED lines=69> */
[----:B------:R-:W-:Y:S01]  /*4f040*/  F2FP.SATFINITE.E5M2.F32.PACK_AB_MERGE_C R8, R8, R7, RZ ;  /* 0x000000070808723e */ /* 0x000fe200048060ff */
[----:B0-----:R-:W3:Y:S01]  /*4f050*/  LDL.LU R28, [R1+0x98] ;  /* 0x00009800011c7983 */ /* 0x001ee20000300800 */
[----:B------:R-:W-:Y:S02]  /*4f060*/  F2FP.SATFINITE.E5M2.F32.PACK_AB_MERGE_C R12, R12, R11, RZ ;  /* 0x0000000b0c0c723e */ /* 0x000fe400048060ff */
[----:B------:R-:W-:-:S02]  /*4f070*/  F2FP.SATFINITE.E5M2.F32.PACK_AB_MERGE_C R15, R15, R14, RZ ;  /* 0x0000000e0f0f723e */ /* 0x000fc400048060ff */
[----:B------:R-:W-:Y:S02]  /*4f080*/  F2FP.SATFINITE.E5M2.F32.PACK_AB_MERGE_C R24, R24, R9, RZ ;  /* 0x000000091818723e */ /* 0x000fe400048060ff */
[----:B------:R-:W-:Y:S02]  /*4f090*/  F2FP.SATFINITE.E5M2.F32.PACK_AB_MERGE_C R27, R27, R26, RZ ;  /* 0x0000001a1b1b723e */ /* 0x000fe400048060ff */
[----:B------:R-:W-:Y:S02]  /*4f0a0*/  F2FP.SATFINITE.E5M2.F32.PACK_AB_MERGE_C R10, R10, R3, RZ ;  /* 0x000000030a0a723e */ /* 0x000fe400048060ff */
[----:B------:R-:W-:Y:S02]  /*4f0b0*/  F2FP.SATFINITE.E5M2.F32.PACK_AB_MERGE_C R4, R4, R0, RZ ;  /* 0x000000000404723e */ /* 0x000fe400048060ff */
[----:B------:R-:W-:Y:S02]  /*4f0c0*/  F2FP.SATFINITE.E5M2.F32.PACK_AB_MERGE_C R5, R5, R6, RZ ;  /* 0x000000060505723e */ /* 0x000fe400048060ff */
[----:B--2---:R-:W-:-:S02]  /*4f0d0*/  F2FP.SATFINITE.E5M2.F32.PACK_AB_MERGE_C R29, R2, R29, RZ ;  /* 0x0000001d021d723e */ /* 0x004fc400048060ff */
[----:B------:R-:W-:-:S03]  /*4f0e0*/  F2FP.SATFINITE.E5M2.F32.PACK_AB_MERGE_C R2, R19, R20, RZ ;  /* 0x000000141302723e */ /* 0x000fc600048060ff */
[----:B------:R0:W-:Y:S04]  /*4f0f0*/  STL [R1+0xa80], R29 ;  /* 0x000a801d01007387 */ /* 0x0001e80000100800 */
[----:B0-----:R-:W3:Y:S04]  /*4f100*/  LDL.LU R29, [R1+0x9c] ;  /* 0x00009c00011d7983 */ /* 0x001ee80000300800 */
[----:B------:R0:W-:Y:S04]  /*4f110*/  STL [R1+0xacc], R2 ;  /* 0x000acc0201007387 */ /* 0x0001e80000100800 */
[----:B0-----:R-:W2:Y:S04]  /*4f120*/  LDL.LU R2, [R1+0x10b4] ;  /* 0x0010b40001027983 */ /* 0x001ea80000300800 */
[----:B------:R-:W3:Y:S04]  /*4f130*/  LDL.LU R20, [R1+0xec0] ;  /* 0x000ec00001147983 */ /* 0x000ee80000300800 */
[----:B------:R0:W-:Y:S04]  /*4f140*/  STL [R1+0xabc], R13 ;  /* 0x000abc0d01007387 */ /* 0x0001e80000100800 */
[----:B------:R-:W4:Y:S04]  /*4f150*/  LDL.LU R19, [R1+0xdd4] ;  /* 0x000dd40001137983 */ /* 0x000f280000300800 */
[----:B------:R-:W4:Y:S04]  /*4f160*/  LDL.LU R23, [R1+0xdd0] ;  /* 0x000dd00001177983 */ /* 0x000f280000300800 */
[----:B0-----:R-:W4:Y:S04]  /*4f170*/  LDL R13, [R1+0x10a0] ;  /* 0x0010a000010d7983 */ /* 0x001f280000100800 */
[----:B------:R-:W4:Y:S04]  /*4f180*/  LDL.LU R7, [R1+0x246c] ;  /* 0x00246c0001077983 */ /* 0x000f280000300800 */
[----:B------:R0:W-:Y:S04]  /*4f190*/  STL [R1+0xb0c], R8 ;  /* 0x000b0c0801007387 */ /* 0x0001e80000100800 */
[----:B0-----:R-:W4:Y:S04]  /*4f1a0*/  LDL.LU R8, [R1+0x2468] ;  /* 0x0024680001087983 */ /* 0x001f280000300800 */
        /* <DEDUP_REMOVED lines=20> */
[----:B0-----:R-:W4:Y:S01]  /*4f2f0*/  LDL.LU R5, [R1+0x243c] ;  /* 0x00243c0001057983 */ /* 0x001f220000300800 */
[----:B------:R-:W-:-:S02]  /*4f300*/  F2FP.SATFINITE.E5M2.F32.PACK_AB_MERGE_C R16, R17, R16, RZ ;  /* 0x000000101110723e */ /* 0x000fc400048060ff */
[----:B------:R-:W-:-:S03]  /*4f310*/  F2FP.SATFINITE.E5M2.F32.PACK_AB_MERGE_C R17, R21, R18, RZ ;  /* 0x000000121511723e */ /* 0x000fc600048060ff */
[----:B------:R0:W-:Y:S04]  /*4f320*/  STL [R1+0xbcc], R16 ;  /* 0x000bcc1001007387 */ /* 0x0001e80000100800 */
[----:B------:R1:W-:Y:S01]  /*4f330*/  STL [R1+0xbbc], R17 ;  /* 0x000bbc1101007387 */ /* 0x0003e20000100800 */
[----:B0-----:R-:W-:-:S05]  /*4f340*/  F2FP.SATFINITE.E5M2.F32.PACK_AB_MERGE_C R16, R25, R22, RZ ;  /* 0x000000161910723e */ /* 0x001fca00048060ff */
[----:B------:R0:W-:Y:S01]  /*4f350*/  STL [R1+0xc1c], R16 ;  /* 0x000c1c1001007387 */ /* 0x0001e20000100800 */
[----:B--2---:R-:W-:Y:S02]  /*4f360*/  LOP3.LUT R18, R2, 0xffff, RZ, 0xc0, !PT ;  /* 0x0000ffff02127812 */ /* 0x004fe400078ec0ff */
[----:B---3--:R-:W-:Y:S02]  /*4f370*/  LOP3.LUT R20, R20, 0xffff, RZ, 0xc0, !PT ;  /* 0x0000ffff14147812 */ /* 0x008fe400078ec0ff */
[----:B----4-:R-:W-:Y:S02]  /*4f380*/  LOP3.LUT R25, R23, 0xffff, RZ, 0xc0, !PT ;  /* 0x0000ffff17197812 */ /* 0x010fe400078ec0ff */
[----:B-1----:R-:W-:Y:S01]  /*4f390*/  LOP3.LUT R17, R3, 0xffff, RZ, 0xc0, !PT ;  /* 0x0000ffff03117812 */ /* 0x002fe200078ec0ff */
[----:B------:R-:W-:-:S05]  /*4f3a0*/  VIADD R3, R13, 0xab ;  /* 0x000000ab0d037836 */ /* 0x000fca0000000000 */
[----:B------:R-:W-:Y:S02]  /*4f3b0*/  ISETP.GE.AND P3, PT, R3, UR41, PT ;  /* 0x0000002903007c0c */ /* 0x000fe4000bf66270 */
[----:B------:R-:W-:Y:S02]  /*4f3c0*/  LOP3.LUT R6, R6, 0xffff, RZ, 0xc0, !PT ;  /* 0x0000ffff06067812 */ /* 0x000fe400078ec0ff */
[----:B0-----:R-:W-:Y:S01]  /*4f3d0*/  LOP3.LUT R16, R4, 0xffff, RZ, 0xc0, !PT ;  /* 0x0000ffff04107812 */ /* 0x001fe200078ec0ff */
[----:B------:R-:W-:Y:S01]  /*4f3e0*/  VIADD R4, R13, 0xaa ;  /* 0x000000aa0d047836 */ /* 0x000fe20000000000 */
[----:B------:R-:W-:Y:S02]  /*4f3f0*/  LOP3.LUT R21, R24, 0xffff, RZ, 0xc0, !PT ;  /* 0x0000ffff18157812 */ /* 0x000fe400078ec0ff */
[----:B------:R-:W-:Y:S01]  /*4f400*/  LOP3.LUT R27, R27, 0xffff, RZ, 0xc0, !PT ;  /* 0x0000ffff1b1b7812 */ /* 0x000fe200078ec0ff */
[----:B------:R0:W-:Y:S04]  /*4f410*/  STL [R1+0xb4], R6 ;  /* 0x0000b40601007387 */ /* 0x0001e80000100800 */
[----:B------:R-:W-:Y:S04]  /*4f420*/  STL [R1+0x114], R17 ;  /* 0x0001141101007387 */ /* 0x000fe80000100800 */
[----:B------:R-:W-:Y:S04]  /*4f430*/  STL [R1+0xb0], R16 ;  /* 0x0000b01001007387 */ /* 0x000fe80000100800 */
[----:B------:R1:W-:Y:S01]  /*4f440*/  STL [R1+0x23f0], R13 ;  /* 0x0023f00d01007387 */ /* 0x0003e20000100800 */
[----:B------:R-:W2:Y:S01]  /*4f450*/  LDCU UR41, c[0x0][0x3b8] ;  /* 0x00007700ff2977ac */ /* 0x000ea20008000800 */
[----:B------:R-:W-:-:S02]  /*4f460*/  PRMT R5, R17, 0x3340, R5 ;  /* 0x0000334011057816 */ /* 0x000fc40000000005 */
[----:B0-----:R-:W-:Y:S02]  /*4f470*/  PRMT R6, R6, 0x3340, R16 ;  /* 0x0000334006067816 */ /* 0x001fe40000000010 */
[----:B-1----:R-:W-:Y:S02]  /*4f480*/  F2FP.SATFINITE.E5M2.F32.PACK_AB_MERGE_C R13, R29, R28, RZ ;  /* 0x0000001c1d0d723e */ /* 0x002fe400048060ff */
[----:B------:R-:W-:Y:S02]  /*4f490*/  PRMT R3, R6, 0x5410, R5 ;  /* 0x0000541006037816 */ /* 0x000fe40000000005 */
[----:B------:R-:W-:Y:S01]  /*4f4a0*/  LOP3.LUT R17, R19, 0xffff, RZ, 0xc0, !PT ;  /* 0x0000ffff13117812 */ /* 0x000fe200078ec0ff */
[----:B------:R-:W-:Y:S04]  /*4f4b0*/  STL [R1+0xc18], R13 ;  /* 0x000c180d01007387 */ /* 0x000fe80000100800 */
[----:B------:R0:W-:Y:S04]  /*4f4c0*/  STL [R1+0xedc], R3 ;  /* 0x000edc0301007387 */ /* 0x0001e80000100800 */
[----:B------:R-:W-:Y:S04]  /*4f4d0*/  STL [R1+0x138], R18 ;  /* 0x0001381201007387 */ /* 0x000fe80000100800 */
[----:B------:R-:W-:Y:S04]  /*4f4e0*/  STL [R1+0x94], R20 ;  /* 0x0000941401007387 */ /* 0x000fe80000100800 */
[----:B------:R-:W3:Y:S04]  /*4f4f0*/  LDL.LU R28, [R1+0x10b8] ;  /* 0x0010b800011c7983 */ /* 0x000ee80000300800 */
[----:B------:R-:W-:Y:S04]  /*4f500*/  STL [R1+0xbc], R17 ;  /* 0x0000bc1101007387 */ /* 0x000fe80000100800 */
[----:B------:R-:W4:Y:S04]  /*4f510*/  LDL.LU R2, [R1+0xfb4] ;  /* 0x000fb40001027983 */ /* 0x000f280000300800 */
[----:B------:R-:W-:Y:S01]  /*4f520*/  STL [R1+0xcc], R25 ;  /* 0x0000cc1901007387 */ /* 0x000fe20000100800 */
[----:B------:R-:W-:-:S03]  /*4f530*/  LOP3.LUT R19, R0, 0xffff, RZ, 0xc0, !PT ;  /* 0x0000ffff00137812 */ /* 0x000fc600078ec0ff */
[----:B------:R-:W2:Y:S01]  /*4f540*/  LDL.LU R0, [R1+0x2438] ;  /* 0x0024380001007983 */ /* 0x000ea20000300800 */
[----:B------:R-:W-:-:S03]  /*4f550*/  LOP3.LUT R16, R26, 0xffff, RZ, 0xc0, !PT ;  /* 0x0000ffff1a107812 */ /* 0x000fc600078ec0ff */
[----:B------:R-:W-:Y:S01]  /*4f560*/  STL [R1+0x13c], R21 ;  /* 0x00013c1501007387 */ /* 0x000fe20000100800 */
[----:B------:R-:W-:-:S03]  /*4f570*/  ISETP.GE.AND P0, PT, R4, UR39, PT ;  /* 0x0000002704007c0c */ /* 0x000fc6000bf06270 */
[----:B------:R1:W-:Y:S04]  /*4f580*/  STL [R1+0x98], R16 ;  /* 0x0000981001007387 */ /* 0x0003e80000100800 */
[----:B------:R-:W3:Y:S04]  /*4f590*/  LDL.LU R22, [R1+0xfb0] ;  /* 0x000fb00001167983 */ /* 0x000ee80000300800 */
[----:B------:R1:W-:Y:S04]  /*4f5a0*/  STL [R1+0xc8], R27 ;  /* 0x0000c81b01007387 */ /* 0x0003e80000100800 */
[----:B------:R-:W3:Y:S01]  /*4f5b0*/  LDL.LU R29, [R1+0xec4] ;  /* 0x000ec400011d7983 */ /* 0x000ee20000300800 */
[----:B0-----:R-:W-:-:S03]  /*4f5c0*/  LOP3.LUT R3, R9, 0xffff, RZ, 0xc0, !PT ;  /* 0x0000ffff09037812 */ /* 0x001fc600078ec0ff */
[----:B------:R0:W-:Y:S01]  /*4f5d0*/  STL [R1+0xc4], R19 ;  /* 0x0000c41301007387 */ /* 0x0001e20000100800 */
[----:B------:R-:W-:-:S03]  /*4f5e0*/  LOP3.LUT R4, R8, 0xffff, RZ, 0xc0, !PT ;  /* 0x0000ffff08047812 */ /* 0x000fc600078ec0ff */
[----:B------:R-:W4:Y:S01]  /*4f5f0*/  LDL.LU R23, [R1+0xce4] ;  /* 0x000ce40001177983 */ /* 0x000f220000300800 */
[----:B------:R-:W-:-:S03]  /*4f600*/  LOP3.LUT R5, R7, 0xffff, RZ, 0xc0, !PT ;  /* 0x0000ffff07057812 */ /* 0x000fc600078ec0ff */
[----:B------:R-:W4:Y:S04]  /*4f610*/  LDL.LU R24, [R1+0x324] ;  /* 0x0003240001187983 */ /* 0x000f280000300800 */
[----:B------:R-:W4:Y:S04]  /*4f620*/  LDL.LU R26, [R1+0x320] ;  /* 0x00032000011a7983 */ /* 0x000f280000300800 */
[----:B------:R2:W-:Y:S04]  /*4f630*/  STL [R1+0x90], R3 ;  /* 0x0000900301007387 */ /* 0x0005e80000100800 */
[----:B------:R0:W-:Y:S04]  /*4f640*/  STL [R1+0xec], R4 ;  /* 0x0000ec0401007387 */ /* 0x0001e80000100800 */
[----:B------:R0:W-:Y:S01]  /*4f650*/  STL [R1+0xe8], R5 ;  /* 0x0000e80501007387 */ /* 0x0001e20000100800 */
[----:B------:R-:W-:-:S03]  /*4f660*/  PRMT R7, R20, 0x3340, R16 ;  /* 0x0000334014077816 */ /* 0x000fc60000000010 */
[----:B-1----:R-:W4:Y:S04]  /*4f670*/  LDL.LU R16, [R1+0x2434] ;  /* 0x0024340001107983 */ /* 0x002f280000300800 */
[----:B------:R-:W4:Y:S01]  /*4f680*/  LDL.LU R20, [R1+0x2430] ;  /* 0x0024300001147983 */ /* 0x000f220000300800 */
[----:B------:R-:W-:Y:S02]  /*4f690*/  PRMT R8, R17, 0x3340, R27 ;  /* 0x0000334011087816 */ /* 0x000fe4000000001b */
[----:B------:R-:W-:Y:S01]  /*4f6a0*/  LOP3.LUT R13, R10, 0xffff, RZ, 0xc0, !PT ;  /* 0x0000ffff0a0d7812 */ /* 0x000fe200078ec0ff */
[----:B------:R-:W4:Y:S04]  /*4f6b0*/  LDL.LU R17, [R1+0x248] ;  /* 0x0002480001117983 */ /* 0x000f280000300800 */
[----:B------:R-:W4:Y:S01]  /*4f6c0*/  LDL.LU R27, [R1+0x34] ;  /* 0x00003400011b7983 */ /* 0x000f220000300800 */
[----:B------:R-:W-:-:S02]  /*4f6d0*/  PRMT R9, R25, 0x3340, R19 ;  /* 0x0000334019097816 */ /* 0x000fc40000000013 */
[----:B------:R-:W-:Y:S01]  /*4f6e0*/  PRMT R10, R18, 0x3340, R21 ;  /* 0x00003340120a7816 */ /* 0x000fe20000000015 */
[----:B0-----:R-:W4:Y:S01]  /*4f6f0*/  LDL.LU R19, [R1+0x242c] ;  /* 0x00242c0001137983 */ /* 0x001f220000300800 */
[----:B------:R-:W0:Y:S01]  /*4f700*/  LDCU UR39, c[0x0][0x3b8] ;  /* 0x00007700ff2777ac */ /* 0x000e220008000800 */
[--C-:B--2---:R-:W-:Y:S02]  /*4f710*/  PRMT R3, R3, 0x3340, R0.reuse ;  /* 0x0000334003037816 */ /* 0x104fe40000000000 */
[----:B------:R-:W-:Y:S02]  /*4f720*/  PRMT R4, R4, 0x3340, R0 ;  /* 0x0000334004047816 */ /* 0x000fe40000000000 */
[----:B------:R-:W-:Y:S02]  /*4f730*/  PRMT R18, R7, 0x5410, R3 ;  /* 0x0000541007127816 */ /* 0x000fe40000000003 */
[----:B------:R-:W2:Y:S01]  /*4f740*/  LDL.LU R3, [R1+0x7c] ;  /* 0x00007c0001037983 */ /* 0x000ea20000300800 */
[----:B------:R-:W-:-:S03]  /*4f750*/  PRMT R7, R8, 0x5410, R4 ;  /* 0x0000541008077816 */ /* 0x000fc60000000004 */
[----:B------:R-:W-:Y:S04]  /*4f760*/  STL [R1+0xed8], R18 ;  /* 0x000ed81201007387 */ /* 0x000fe80000100800 */
[----:B------:R-:W2:Y:S01]  /*4f770*/  LDL.LU R4, [R1+0x38] ;  /* 0x0000380001047983 */ /* 0x000ea20000300800 */
[--C-:B------:R-:W-:Y:S02]  /*4f780*/  PRMT R5, R5, 0x3340, R0.reuse ;  /* 0x0000334005057816 */ /* 0x100fe40000000000 */
[----:B------:R-:W-:Y:S02]  /*4f790*/  PRMT R6, R13, 0x3340, R0 ;  /* 0x000033400d067816 */ /* 0x000fe40000000000 */
[----:B------:R-:W-:Y:S02]  /*4f7a0*/  PRMT R8, R9, 0x5410, R5 ;  /* 0x0000541009087816 */ /* 0x000fe40000000005 */
[----:B------:R-:W-:Y:S01]  /*4f7b0*/  PRMT R5, R10, 0x5410, R6 ;  /* 0x000054100a057816 */ /* 0x000fe20000000006 */
[----:B------:R1:W-:Y:S04]  /*4f7c0*/  STL [R1+0xecc], R7 ;  /* 0x000ecc0701007387 */ /* 0x0003e80000100800 */
[----:B------:R0:W-:Y:S01]  /*4f7d0*/  STL [R1+0xec0], R8 ;  /* 0x000ec00801007387 */ /* 0x0001e20000100800 */
[----:B---3--:R-:W-:-:S03]  /*4f7e0*/  LOP3.LUT R9, R22, 0xffff, RZ, 0xc0, !PT ;  /* 0x0000ffff16097812 */ /* 0x008fc600078ec0ff */
[----:B------:R3:W-:Y:S04]  /*4f7f0*/  STL [R1+0xebc], R5 ;  /* 0x000ebc0501007387 */ /* 0x0007e80000100800 */
[----:B------:R-:W2:Y:S01]  /*4f800*/  LDL.LU R25, [R1+0x10bc] ;  /* 0x0010bc0001197983 */ /* 0x000ea20000300800 */
[----:B----4-:R-:W-:Y:S02]  /*4f810*/  LOP3.LUT R22, R23, 0xffff, RZ, 0xc0, !PT ;  /* 0x0000ffff17167812 */ /* 0x010fe400078ec0ff */
[----:B-1----:R-:W-:Y:S02]  /*4f820*/  LOP3.LUT R7, R28, 0xffff, RZ, 0xc0, !PT ;  /* 0x0000ffff1c077812 */ /* 0x002fe400078ec0ff */
[----:B0-----:R-:W-:Y:S01]  /*4f830*/  LOP3.LUT R8, R2, 0xffff, RZ, 0xc0, !PT ;  /* 0x0000ffff02087812 */ /* 0x001fe200078ec0ff */
[----:B------:R-:W4:Y:S04]  /*4f840*/  LDL.LU R28, [R1+0xec8] ;  /* 0x000ec800011c7983 */ /* 0x000f280000300800 */
[----:B------:R0:W-:Y:S01]  /*4f850*/  STL [R1+0x9c], R7 ;  /* 0x00009c0701007387 */ /* 0x0001e20000100800 */
[----:B------:R-:W-:-:S03]  /*4f860*/  LOP3.LUT R10, R29, 0xffff, RZ, 0xc0, !PT ;  /* 0x0000ffff1d0a7812 */ /* 0x000fc600078ec0ff */
[----:B------:R-:W4:Y:S01]  /*4f870*/  LDL.LU R2, [R1+0xde0] ;  /* 0x000de00001027983 */ /* 0x000f220000300800 */
[----:B------:R-:W-:-:S03]  /*4f880*/  LOP3.LUT R21, R24, 0xffff, RZ, 0xc0, !PT ;  /* 0x0000ffff18157812 */ /* 0x000fc600078ec0ff */
[----:B------:R1:W-:Y:S04]  /*4f890*/  STL [R1+0xe1c], R8 ;  /* 0x000e1c0801007387 */ /* 0x0003e80000100800 */
[----:B------:R-:W-:Y:S01]  /*4f8a0*/  STL [R1+0xe4c], R9 ;  /* 0x000e4c0901007387 */ /* 0x000fe20000100800 */
[----:B------:R-:W-:-:S03]  /*4f8b0*/  LOP3.LUT R18, R26, 0xffff, RZ, 0xc0, !PT ;  /* 0x0000ffff1a127812 */ /* 0x000fc600078ec0ff */
[----:B------:R-:W-:Y:S04]  /*4f8c0*/  STL [R1+0xb8], R22 ;  /* 0x0000b81601007387 */ /* 0x000fe80000100800 */
[----:B------:R0:W-:Y:S04]  /*4f8d0*/  STL [R1+0x134], R10 ;  /* 0x0001340a01007387 */ /* 0x0001e80000100800 */
[----:B------:R-:W-:Y:S04]  /*4f8e0*/  STL [R1+0xe18], R21 ;  /* 0x000e181501007387 */ /* 0x000fe80000100800 */
[----:B------:R-:W4:Y:S04]  /*4f8f0*/  LDL.LU R29, [R1+0xdd8] ;  /* 0x000dd800011d7983 */ /* 0x000f280000300800 */
[----:B------:R-:W4:Y:S04]  /*4f900*/  LDL.LU R24, [R1+0xcf0] ;  /* 0x000cf00001187983 */ /* 0x000f280000300800 */
[----:B------:R-:W-:Y:S01]  /*4f910*/  STL [R1+0xe3c], R18 ;  /* 0x000e3c1201007387 */ /* 0x000fe20000100800 */
[----:B------:R-:W-:-:S03]  /*4f920*/  LOP3.LUT R17, R17, 0xffff, RZ, 0xc0, !PT ;  /* 0x0000ffff11117812 */ /* 0x000fc600078ec0ff */
[----:B------:R-:W4:Y:S04]  /*4f930*/  LDL.LU R23, [R1+0x24c] ;  /* 0x00024c0001177983 */ /* 0x000f280000300800 */
[----:B------:R-:W4:Y:S01]  /*4f940*/  LDL.LU R26, [R1+0x1a0] ;  /* 0x0001a000011a7983 */ /* 0x000f220000300800 */
[----:B---3--:R-:W-:-:S03]  /*4f950*/  LOP3.LUT R5, R27, 0xffff, RZ, 0xc0, !PT ;  /* 0x0000ffff1b057812 */ /* 0x008fc600078ec0ff */
[----:B------:R-:W-:Y:S01]  /*4f960*/  STL [R1+0x128], R17 ;  /* 0x0001281101007387 */ /* 0x000fe20000100800 */
[----:B0-----:R-:W-:Y:S02]  /*4f970*/  PRMT R7, R7, 0x3340, R22 ;  /* 0x0000334007077816 */ /* 0x001fe40000000016 */
[----:B------:R-:W-:Y:S02]  /*4f980*/  LOP3.LUT R19, R19, 0xffff, RZ, 0xc0, !PT ;  /* 0x0000ffff13137812 */ /* 0x000fe400078ec0ff */
[----:B-1----:R-:W-:Y:S02]  /*4f990*/  PRMT R8, R8, 0x3340, R21 ;  /* 0x0000334008087816 */ /* 0x002fe40000000015 */
[----:B------:R-:W-:Y:S02]  /*4f9a0*/  PRMT R10, R10, 0x3340, R17 ;  /* 0x000033400a0a7816 */ /* 0x000fe40000000011 */
[----:B------:R-:W-:Y:S02]  /*4f9b0*/  PRMT R6, R19, 0x3340, R0 ;  /* 0x0000334013067816 */ /* 0x000fe40000000000 */
[----:B--2---:R-:W-:-:S02]  /*4f9c0*/  LOP3.LUT R3, R3, 0xffff, RZ, 0xc0, !PT ;  /* 0x0000ffff03037812 */ /* 0x004fc400078ec0ff */
[----:B------:R-:W-:-:S03]  /*4f9d0*/  LOP3.LUT R4, R4, 0xffff, RZ, 0xc0, !PT ;  /* 0x0000ffff04047812 */ /* 0x000fc600078ec0ff */
[----:B------:R0:W-:Y:S04]  /*4f9e0*/  STL [R1+0x7c], R3 ;  /* 0x00007c0301007387 */ /* 0x0001e80000100800 */
[----:B------:R-:W2:Y:S04]  /*4f9f0*/  LDL.LU R27, [R1+0x18c] ;  /* 0x00018c00011b7983 */ /* 0x000ea80000300800 */
[----:B------:R1:W-:Y:S01]  /*4fa00*/  STL [R1+0xe0c], R4 ;  /* 0x000e0c0401007387 */ /* 0x0003e20000100800 */
[--C-:B0-----:R-:W-:Y:S02]  /*4fa10*/  PRMT R3, R3, 0x3340, R0.reuse ;  /* 0x0000334003037816 */ /* 0x101fe40000000000 */
[----:B-1----:R-:W-:-:S02]  /*4fa20*/  PRMT R4, R4, 0x3340, R0 ;  /* 0x0000334004047816 */ /* 0x002fc40000000000 */
[----:B------:R-:W-:Y:S02]  /*4fa30*/  PRMT R3, R7, 0x5410, R3 ;  /* 0x0000541007037816 */ /* 0x000fe40000000003 */
[----:B------:R-:W-:Y:S01]  /*4fa40*/  PRMT R7, R8, 0x5410, R4 ;  /* 0x0000541008077816 */ /* 0x000fe20000000004 */
[----:B------:R-:W-:Y:S04]  /*4fa50*/  STL [R1+0xe38], R5 ;  /* 0x000e380501007387 */ /* 0x000fe80000100800 */
[----:B------:R0:W-:Y:S04]  /*4fa60*/  STL [R1+0xeb8], R3 ;  /* 0x000eb80301007387 */ /* 0x0001e80000100800 */
[----:B------:R4:W-:Y:S01]  /*4fa70*/  STL [R1+0xeac], R7 ;  /* 0x000eac0701007387 */ /* 0x0009e20000100800 */
[----:B0-----:R-:W-:-:S03]  /*4fa80*/  PRMT R3, R10, 0x5410, R6 ;  /* 0x000054100a037816 */ /* 0x001fc60000000006 */
[----:B------:R-:W3:Y:S01]  /*4fa90*/  LDL.LU R6, [R1+0xa0] ;  /* 0x0000a00001067983 */ /* 0x000ee20000300800 */
[----:B------:R-:W-:Y:S02]  /*4faa0*/  PRMT R5, R5, 0x3340, R0 ;  /* 0x0000334005057816 */ /* 0x000fe40000000000 */
[----:B------:R-:W-:Y:S02]  /*4fab0*/  PRMT R9, R9, 0x3340, R18 ;  /* 0x0000334009097816 */ /* 0x000fe40000000012 */
[----:B------:R-:W-:Y:S02]  /*4fac0*/  LOP3.LUT R10, R25, 0xffff, RZ, 0xc0, !PT ;  /* 0x0000ffff190a7812 */ /* 0x000fe400078ec0ff */
[----:B------:R-:W-:Y:S02]  /*4fad0*/  PRMT R4, R9, 0x5410, R5 ;  /* 0x0000541009047816 */ /* 0x000fe40000000005 */
[----:B----4-:R-:W-:Y:S02]  /*4fae0*/  LOP3.LUT R7, R28, 0xffff, RZ, 0xc0, !PT ;  /* 0x0000ffff1c077812 */ /* 0x010fe400078ec0ff */
[----:B------:R-:W-:-:S02]  /*4faf0*/  LOP3.LUT R8, R2, 0xffff, RZ, 0xc0, !PT ;  /* 0x0000ffff02087812 */ /* 0x000fc400078ec0ff */
[----:B------:R-:W-:Y:S01]  /*4fb00*/  LOP3.LUT R9, R29, 0xffff, RZ, 0xc0, !PT ;  /* 0x0000ffff1d097812 */ /* 0x000fe200078ec0ff */
[----:B------:R-:W-:Y:S04]  /*4fb10*/  STL [R1+0xea8], R4 ;  /* 0x000ea80401007387 */ /* 0x000fe80000100800 */
[----:B------:R0:W-:Y:S04]  /*4fb20*/  STL [R1+0xe9c], R3 ;  /* 0x000e9c0301007387 */ /* 0x0001e80000100800 */
[----:B------:R-:W4:Y:S04]  /*4fb30*/  LDL.LU R18, [R1+0xfc0] ;  /* 0x000fc00001127983 */ /* 0x000f280000300800 */
[----:B------:R-:W-:Y:S04]  /*4fb40*/  STL [R1+0x170], R10 ;  /* 0x0001700a01007387 */ /* 0x000fe80000100800 */
[----:B------:R1:W-:Y:S01]  /*4fb50*/  STL [R1+0xe4], R7 ;  /* 0x0000e40701007387 */ /* 0x0003e20000100800 */
[----:B------:R-:W-:-:S03]  /*4fb60*/  LOP3.LUT R17, R23, 0xffff, RZ, 0xc0, !PT ;  /* 0x0000ffff17117812 */ /* 0x000fc600078ec0ff */
[----:B------:R-:W4:Y:S01]  /*4fb70*/  LDL.LU R2, [R1+0xed4] ;  /* 0x000ed40001027983 */ /* 0x000f220000300800 */
[----:B------:R-:W-:-:S03]  /*4fb80*/  LOP3.LUT R24, R24, 0xffff, RZ, 0xc0, !PT ;  /* 0x0000ffff18187812 */ /* 0x000fc600078ec0ff */
[----:B------:R0:W-:Y:S01]  /*4fb90*/  STL [R1+0x130], R8 ;  /* 0x0001300801007387 */ /* 0x0001e20000100800 */
[----:B------:R-:W-:-:S03]  /*4fba0*/  LOP3.LUT R29, R26, 0xffff, RZ, 0xc0, !PT ;  /* 0x0000ffff1a1d7812 */ /* 0x000fc600078ec0ff */
[----:B------:R0:W-:Y:S04]  /*4fbb0*/  STL [R1+0xdec], R9 ;  /* 0x000dec0901007387 */ /* 0x0001e80000100800 */
[----:B------:R-:W4:Y:S04]  /*4fbc0*/  LDL.LU R21, [R1+0xed0] ;  /* 0x000ed00001157983 */ /* 0x000f280000300800 */
[----:B------:R0:W-:Y:S04]  /*4fbd0*/  STL [R1+0xe0], R17 ;  /* 0x0000e01101007387 */ /* 0x0001e80000100800 */
[----:B------:R-:W-:Y:S04]  /*4fbe0*/  STL [R1+0x174], R24 ;  /* 0x0001741801007387 */ /* 0x000fe80000100800 */
[----:B------:R0:W-:Y:S04]  /*4fbf0*/  STL [R1+0x118], R29 ;  /* 0x0001181d01007387 */ /* 0x0001e80000100800 */
[----:B------:R-:W4:Y:S04]  /*4fc00*/  LDL.LU R22, [R1+0xce8] ;  /* 0x000ce80001167983 */ /* 0x000f280000300800 */
[----:B------:R-:W4:Y:S04]  /*4fc10*/  LDL.LU R25, [R1+0xbf0] ;  /* 0x000bf00001197983 */ /* 0x000f280000300800 */
[----:B------:R-:W4:Y:S01]  /*4fc20*/  LDL.LU R28, [R1+0x314] ;  /* 0x00031400011c7983 */ /* 0x000f220000300800 */
[----:B0-----:R-:W-:-:S02]  /*4fc30*/  LOP3.LUT R3, R20, 0xffff, RZ, 0xc0, !PT ;  /* 0x0000ffff14037812 */ /* 0x001fc400078ec0ff */
[----:B------:R-:W-:Y:S02]  /*4fc40*/  LOP3.LUT R4, R12, 0xffff, RZ, 0xc0, !PT ;  /* 0x0000ffff0c047812 */ /* 0x000fe400078ec0ff */
[----:B------:R-:W-:Y:S02]  /*4fc50*/  LOP3.LUT R5, R11, 0xffff, RZ, 0xc0, !PT ;  /* 0x0000ffff0b057812 */ /* 0x000fe400078ec0ff */
[----:B-1----:R-:W-:Y:S02]  /*4fc60*/  PRMT R7, R7, 0x3340, R17 ;  /* 0x0000334007077816 */ /* 0x002fe40000000011 */
[----:B------:R-:W-:Y:S02]  /*4fc70*/  PRMT R8, R8, 0x3340, R29 ;  /* 0x0000334008087816 */ /* 0x000fe4000000001d */
[----:B------:R-:W-:Y:S02]  /*4fc80*/  PRMT R10, R10, 0x3340, R24 ;  /* 0x000033400a0a7816 */ /* 0x000fe40000000018 */
[----:B--2---:R-:W-:-:S05]  /*4fc90*/  LOP3.LUT R23, R27, 0xffff, RZ, 0xc0, !PT ;  /* 0x0000ffff1b177812 */ /* 0x004fca00078ec0ff */
[----:B------:R0:W-:Y:S04]  /*4fca0*/  STL [R1+0xde8], R23 ;  /* 0x000de81701007387 */ /* 0x0001e80000100800 */
[----:B------:R-:W2:Y:S04]  /*4fcb0*/  LDL.LU R26, [R1+0x310] ;  /* 0x00031000011a7983 */ /* 0x000ea80000300800 */
[----:B------:R-:W2:Y:S04]  /*4fcc0*/  LDL.LU R27, [R1+0xa8] ;  /* 0x0000a800011b7983 */ /* 0x000ea80000300800 */
[----:B------:R-:W2:Y:S04]  /*4fcd0*/  LDL.LU R20, [R1+0x10c0] ;  /* 0x0010c00001147983 */ /* 0x000ea80000300800 */
[----:B------:R1:W-:Y:S04]  /*4fce0*/  STL [R1+0xc0], R3 ;  /* 0x0000c00301007387 */ /* 0x0003e80000100800 */
[----:B------:R0:W-:Y:S04]  /*4fcf0*/  STL [R1+0x110], R4 ;  /* 0x0001100401007387 */ /* 0x0001e80000100800 */
[----:B------:R0:W-:Y:S01]  /*4fd00*/  STL [R1+0xdfc], R5 ;  /* 0x000dfc0501007387 */ /* 0x0001e20000100800 */
[----:B------:R-:W-:-:S02]  /*4fd10*/  PRMT R9, R9, 0x3340, R23 ;  /* 0x0000334009097816 */ /* 0x000fc40000000017 */
[----:B---3--:R-:W-:-:S05]  /*4fd20*/  LOP3.LUT R6, R6, 0xffff, RZ, 0xc0, !PT ;  /* 0x0000ffff06067812 */ /* 0x008fca00078ec0ff */
[----:B------:R3:W-:Y:S04]  /*4fd30*/  STL [R1+0x150], R6 ;  /* 0x0001500601007387 */ /* 0x0007e80000100800 */
[----:B------:R-:W2:Y:S04]  /*4fd40*/  LDL.LU R17, [R1+0x2428] ;  /* 0x0024280001117983 */ /* 0x000ea80000300800 */
[----:B------:R-:W2:Y:S04]  /*4fd50*/  LDL.LU R29, [R1+0x4c] ;  /* 0x00004c00011d7983 */ /* 0x000ea80000300800 */
[----:B0-----:R-:W2:Y:S04]  /*4fd60*/  LDL.LU R23, [R1+0x2424] ;  /* 0x0024240001177983 */ /* 0x001ea80000300800 */
[----:B------:R-:W2:Y:S01]  /*4fd70*/  LDL.LU R24, [R1+0x2420] ;  /* 0x0024200001187983 */ /* 0x000ea20000300800 */
[----:B-1----:R-:W-:-:S02]  /*4fd80*/  PRMT R3, R3, 0x3340, R0 ;  /* 0x0000334003037816 */ /* 0x002fc40000000000 */
[--C-:B------:R-:W-:Y:S02]  /*4fd90*/  PRMT R4, R4, 0x3340, R0.reuse ;  /* 0x0000334004047816 */ /* 0x100fe40000000000 */
[--C-:B------:R-:W-:Y:S02]  /*4fda0*/  PRMT R5, R5, 0x3340, R0.reuse ;  /* 0x0000334005057816 */ /* 0x100fe40000000000 */
[----:B------:R-:W-:Y:S02]  /*4fdb0*/  PRMT R3, R7, 0x5410, R3 ;  /* 0x0000541007037816 */ /* 0x000fe40000000003 */
[----:B---3--:R-:W-:Y:S02]  /*4fdc0*/  PRMT R6, R6, 0x3340, R0 ;  /* 0x0000334006067816 */ /* 0x008fe40000000000 */
[----:B------:R-:W-:Y:S02]  /*4fdd0*/  PRMT R7, R8, 0x5410, R4 ;  /* 0x0000541008077816 */ /* 0x000fe40000000004 */
[----:B------:R-:W-:Y:S01]  /*4fde0*/  PRMT R4, R9, 0x5410, R5 ;  /* 0x0000541009047816 */ /* 0x000fe20000000005 */
[----:B------:R0:W-:Y:S04]  /*4fdf0*/  STL [R1+0xe98], R3 ;  /* 0x000e980301007387 */ /* 0x0001e80000100800 */
[----:B------:R2:W-:Y:S04]  /*4fe00*/  STL [R1+0xe8c], R7 ;  /* 0x000e8c0701007387 */ /* 0x0005e80000100800 */
[----:B------:R1:W-:Y:S01]  /*4fe10*/  STL [R1+0xe88], R4 ;  /* 0x000e880401007387 */ /* 0x0003e20000100800 */
[----:B----4-:R-:W-:-:S02]  /*4fe20*/  LOP3.LUT R8, R18, 0xffff, RZ, 0xc0, !PT ;  /* 0x0000ffff12087812 */ /* 0x010fc400078ec0ff */
[----:B------:R-:W-:Y:S02]  /*4fe30*/  LOP3.LUT R9, R2, 0xffff, RZ, 0xc0, !PT ;  /* 0x0000ffff02097812 */ /* 0x000fe400078ec0ff */
[----:B0-----:R-:W-:Y:S02]  /*4fe40*/  PRMT R3, R10, 0x5410, R6 ;  /* 0x000054100a037816 */ /* 0x001fe40000000006 */
[----:B------:R-:W-:Y:S02]  /*4fe50*/  LOP3.LUT R10, R21, 0xffff, RZ, 0xc0, !PT ;  /* 0x0000ffff150a7812 */ /* 0x000fe400078ec0ff */
[----:B------:R-:W-:Y:S01]  /*4fe60*/  LOP3.LUT R18, R22, 0xffff, RZ, 0xc0, !PT ;  /* 0x0000ffff16127812 */ /* 0x000fe200078ec0ff */
[----:B------:R-:W-:Y:S01]  /*4fe70*/  STL [R1+0xe7c], R3 ;  /* 0x000e7c0301007387 */ /* 0x000fe20000100800 */
[----:B------:R-:W-:Y:S02]  /*4fe80*/  LOP3.LUT R21, R25, 0xffff, RZ, 0xc0, !PT ;  /* 0x0000ffff19157812 */ /* 0x000fe400078ec0ff */
[----:B------:R-:W-:-:S02]  /*4fe90*/  LOP3.LUT R12, R28, 0xffff, RZ, 0xc0, !PT ;  /* 0x0000ffff1c0c7812 */ /* 0x000fc400078ec0ff */
[----:B--2---:R-:W-:Y:S02]  /*4fea0*/  LOP3.LUT R7, R20, 0xffff, RZ, 0xc0, !PT ;  /* 0x0000ffff14077812 */ /* 0x004fe400078ec0ff */
[----:B------:R-:W2:Y:S04]  /*4feb0*/  LDL.LU R20, [R1+0x10c8] ;  /* 0x0010c80001147983 */ /* 0x000ea80000300800 */
[----:B------:R0:W-:Y:S04]  /*4fec0*/  STL [R1+0x11c], R7 ;  /* 0x00011c0701007387 */ /* 0x0001e80000100800 */
[----:B------:R-:W3:Y:S04]  /*4fed0*/  LDL.LU R2, [R1+0x10c4] ;  /* 0x0010c40001027983 */ /* 0x000ee80000300800 */
[----:B------:R4:W-:Y:S04]  /*4fee0*/  STL [R1+0x158], R8 ;  /* 0x0001580801007387 */ /* 0x0009e80000100800 */
[----:B------:R-:W-:Y:S04]  /*4fef0*/  STL [R1+0x19c], R9 ;  /* 0x00019c0901007387 */ /* 0x000fe80000100800 */
[----:B------:R-:W-:Y:S04]  /*4ff00*/  STL [R1+0x194], R10 ;  /* 0x0001940a01007387 */ /* 0x000fe80000100800 */
[----:B------:R-:W-:Y:S01]  /*4ff10*/  STL [R1+0x12c], R18 ;  /* 0x00012c1201007387 */ /* 0x000fe20000100800 */
[----:B-1----:R-:W-:-:S02]  /*4ff20*/  LOP3.LUT R4, R27, 0xffff, RZ, 0xc0, !PT ;  /* 0x0000ffff1b047812 */ /* 0x002fc400078ec0ff */
[----:B------:R-:W-:Y:S01]  /*4ff30*/  LOP3.LUT R11, R26, 0xffff, RZ, 0xc0, !PT ;  /* 0x0000ffff1a0b7812 */ /* 0x000fe200078ec0ff */
[----:B------:R-:W-:Y:S04]  /*4ff40*/  STL [R1+0x15c], R21 ;  /* 0x00015c1501007387 */ /* 0x000fe80000100800 */
[----:B------:R-:W-:Y:S04]  /*4ff50*/  STL [R1+0x198], R12 ;  /* 0x0001980c01007387 */ /* 0x000fe80000100800 */
[----:B------:R-:W3:Y:S04]  /*4ff60*/  LDL.LU R22, [R1+0xdf0] ;  /* 0x000df00001167983 */ /* 0x000ee80000300800 */
[----:B------:R-:W3:Y:S04]  /*4ff70*/  LDL.LU R25, [R1+0xde4] ;  /* 0x000de40001197983 */ /* 0x000ee80000300800 */
[----:B------:R1:W-:Y:S04]  /*4ff80*/  STL [R1+0xa0], R4 ;  /* 0x0000a00401007387 */ /* 0x0003e80000100800 */
[----:B------:R-:W-:Y:S04]  /*4ff90*/  STL [R1+0x17c], R11 ;  /* 0x00017c0b01007387 */ /* 0x000fe80000100800 */
[----:B------:R-:W3:Y:S04]  /*4ffa0*/  LDL.LU R26, [R1+0xd00] ;  /* 0x000d0000011a7983 */ /* 0x000ee80000300800 */
[----:B------:R-:W3:Y:S01]  /*4ffb0*/  LDL.LU R27, [R1+0xcf4] ;  /* 0x000cf400011b7983 */ /* 0x000ee20000300800 */
[----:B0-----:R-:W-:-:S02]  /*4ffc0*/  PRMT R7, R7, 0x3340, R18 ;  /* 0x0000334007077816 */ /* 0x001fc40000000012 */
[----:B----4-:R-:W-:Y:S02]  /*4ffd0*/  PRMT R8, R8, 0x3340, R21 ;  /* 0x0000334008087816 */ /* 0x010fe40000000015 */
[----:B------:R-:W-:Y:S02]  /*4ffe0*/  LOP3.LUT R3, R29, 0xffff, RZ, 0xc0, !PT ;  /* 0x0000ffff1d037812 */ /* 0x000fe400078ec0ff */
[----:B------:R-:W-:Y:S01]  /*4fff0*/  LOP3.LUT R5, R24, 0xffff, RZ, 0xc0, !PT ;  /* 0x0000ffff18057812 */ /* 0x000fe200078ec0ff */
[----:B------:R-:W4:Y:S04]  /*50000*/  LDL.LU R29, [R1+0x1e0] ;  /* 0x0001e000011d7983 */ /* 0x000f280000300800 */
[----:B------:R0:W-:Y:S01]  /*50010*/  STL [R1+0x4c], R3 ;  /* 0x00004c0301007387 */ /* 0x0001e20000100800 */
[----:B-1----:R-:W-:-:S02]  /*50020*/  PRMT R4, R4, 0x3340, R0 ;  /* 0x0000334004047816 */ /* 0x002fc40000000000 */
[----:B------:R-:W-:Y:S01]  /*50030*/  LOP3.LUT R6, R23, 0xffff, RZ, 0xc0, !PT ;  /* 0x0000ffff17067812 */ /* 0x000fe200078ec0ff */
[----:B------:R-:W4:Y:S04]  /*50040*/  LDL.LU R28, [R1+0x1cc] ;  /* 0x0001cc00011c7983 */ /* 0x000f280000300800 */
[----:B------:R1:W-:Y:S01]  /*50050*/  STL [R1+0x1b0], R5 ;  /* 0x0001b00501007387 */ /* 0x0003e20000100800 */
[----:B------:R-:W-:Y:S02]  /*50060*/  PRMT R9, R9, 0x3340, R12 ;  /* 0x0000334009097816 */ /* 0x000fe4000000000c */
[----:B------:R-:W-:Y:S02]  /*50070*/  PRMT R7, R7, 0x5410, R4 ;  /* 0x0000541007077816 */ /* 0x000fe40000000004 */
[--C-:B0-----:R-:W-:Y:S01]  /*50080*/  PRMT R3, R3, 0x3340, R0.reuse ;  /* 0x0000334003037816 */ /* 0x101fe20000000000 */
[----:B------:R0:W-:Y:S04]  /*50090*/  STL [R1+0x1a0], R6 ;  /* 0x0001a00601007387 */ /* 0x0001e80000100800 */
[----:B------:R-:W4:Y:S04]  /*500a0*/  LDL.LU R18, [R1+0x241c] ;  /* 0x00241c0001127983 */ /* 0x000f280000300800 */
[----:B------:R-:W4:Y:S01]  /*500b0*/  LDL.LU R21, [R1+0x2418] ;  /* 0x0024180001157983 */ /* 0x000f220000300800 */
[----:B-1----:R-:W-:-:S02]  /*500c0*/  PRMT R5, R5, 0x3340, R0 ;  /* 0x0000334005057816 */ /* 0x002fc40000000000 */
[----:B------:R-:W-:Y:S02]  /*500d0*/  PRMT R3, R8, 0x5410, R3 ;  /* 0x0000541008037816 */ /* 0x000fe40000000003 */
[----:B------:R-:W-:Y:S02]  /*500e0*/  PRMT R10, R10, 0x3340, R11 ;  /* 0x000033400a0a7816 */ /* 0x000fe4000000000b */
[----:B------:R-:W-:Y:S01]  /*500f0*/  PRMT R4, R9, 0x5410, R5 ;  /* 0x0000541009047816 */ /* 0x000fe20000000005 */
[----:B------:R-:W-:Y:S04]  /*50100*/  STL [R1+0xe78], R7 ;  /* 0x000e780701007387 */ /* 0x000fe80000100800 */
[----:B------:R-:W4:Y:S01]  /*50110*/  LDL.LU R5, [R1+0xdc] ;  /* 0x0000dc0001057983 */ /* 0x000f220000300800 */
[----:B0-----:R-:W-:-:S03]  /*50120*/  PRMT R6, R6, 0x3340, R0 ;  /* 0x0000334006067816 */ /* 0x001fc60000000000 */
[----:B------:R0:W-:Y:S04]  /*50130*/  STL [R1+0xe6c], R3 ;  /* 0x000e6c0301007387 */ /* 0x0001e80000100800 */
[----:B------:R1:W-:Y:S01]  /*50140*/  STL [R1+0xe5c], R4 ;  /* 0x000e5c0401007387 */ /* 0x0003e20000100800 */
[----:B0-----:R-:W-:-:S03]  /*50150*/  PRMT R3, R10, 0x5410, R6 ;  /* 0x000054100a037816 */ /* 0x001fc60000000006 */
[----:B------:R-:W4:Y:S04]  /*50160*/  LDL.LU R6, [R1+0xd8] ;  /* 0x0000d80001067983 */ /* 0x000f280000300800 */
[----:B------:R0:W-:Y:S04]  /*50170*/  STL [R1+0xe58], R3 ;  /* 0x000e580301007387 */ /* 0x0001e80000100800 */
[----:B------:R-:W4:Y:S01]  /*50180*/  LDL.LU R23, [R1+0x10cc] ;  /* 0x0010cc0001177983 */ /* 0x000f220000300800 */
[----:B-1----:R-:W-:Y:S02]  /*50190*/  LOP3.LUT R4, R14, 0xffff, RZ, 0xc0, !PT ;  /* 0x0000ffff0e047812 */ /* 0x002fe400078ec0ff */
[----:B0-----:R-:W-:-:S02]  /*501a0*/  LOP3.LUT R3, R15, 0xffff, RZ, 0xc0, !PT ;  /* 0x0000ffff0f037812 */ /* 0x001fc400078ec0ff */
[----:B--2---:R-:W-:Y:S02]  /*501b0*/  LOP3.LUT R9, R20, 0xffff, RZ, 0xc0, !PT ;  /* 0x0000ffff14097812 */ /* 0x004fe400078ec0ff */
[----:B---3--:R-:W-:Y:S02]  /*501c0*/  LOP3.LUT R10, R2, 0xffff, RZ, 0xc0, !PT ;  /* 0x0000ffff020a7812 */ /* 0x008fe400078ec0ff */
[----:B------:R-:W2:Y:S04]  /*501d0*/  LDL.LU R2, [R1+0xee4] ;  /* 0x000ee40001027983 */ /* 0x000ea80000300800 */
[----:B------:R-:W-:Y:S04]  /*501e0*/  STL [R1+0x1bc], R9 ;  /* 0x0001bc0901007387 */ /* 0x000fe80000100800 */
[----:B------:R-:W3:Y:S04]  /*501f0*/  LDL.LU R24, [R1+0xee0] ;  /* 0x000ee00001187983 */ /* 0x000ee80000300800 */
[----:B------:R-:W-:Y:S04]  /*50200*/  STL [R1+0x1d8], R10 ;  /* 0x0001d80a01007387 */ /* 0x000fe80000100800 */
[----:B------:R-:W3:Y:S01]  /*50210*/  LDL.LU R11, [R1+0xdf4] ;  /* 0x000df400010b7983 */ /* 0x000ee20000300800 */
[----:B------:R-:W-:-:S02]  /*50220*/  LOP3.LUT R7, R22, 0xffff, RZ, 0xc0, !PT ;  /* 0x0000ffff16077812 */ /* 0x000fc400078ec0ff */
[----:B------:R-:W-:Y:S02]  /*50230*/  LOP3.LUT R8, R25, 0xffff, RZ, 0xc0, !PT ;  /* 0x0000ffff19087812 */ /* 0x000fe400078ec0ff */
[----:B------:R-:W-:Y:S02]  /*50240*/  LOP3.LUT R26, R26, 0xffff, RZ, 0xc0, !PT ;  /* 0x0000ffff1a1a7812 */ /* 0x000fe400078ec0ff */
[----:B------:R-:W-:Y:S01]  /*50250*/  LOP3.LUT R27, R27, 0xffff, RZ, 0xc0, !PT ;  /* 0x0000ffff1b1b7812 */ /* 0x000fe200078ec0ff */
[----:B------:R0:W-:Y:S04]  /*50260*/  STL [R1+0x190], R7 ;  /* 0x0001900701007387 */ /* 0x0001e80000100800 */
[----:B------:R-:W3:Y:S04]  /*50270*/  LDL.LU R25, [R1+0xd04] ;  /* 0x000d040001197983 */ /* 0x000ee80000300800 */
[----:B------:R1:W-:Y:S04]  /*50280*/  STL [R1+0x178], R8 ;  /* 0x0001780801007387 */ /* 0x0003e80000100800 */
[----:B------:R-:W-:Y:S04]  /*50290*/  STL [R1+0x1d0], R26 ;  /* 0x0001d01a01007387 */ /* 0x000fe80000100800 */
[----:B------:R-:W-:Y:S01]  /*502a0*/  STL [R1+0x1d4], R27 ;  /* 0x0001d41b01007387 */ /* 0x000fe20000100800 */
[----:B----4-:R-:W-:-:S02]  /*502b0*/  LOP3.LUT R29, R29, 0xffff, RZ, 0xc0, !PT ;  /* 0x0000ffff1d1d7812 */ /* 0x010fc400078ec0ff */
[----:B------:R-:W-:-:S03]  /*502c0*/  LOP3.LUT R22, R28, 0xffff, RZ, 0xc0, !PT ;  /* 0x0000ffff1c167812 */ /* 0x000fc600078ec0ff */
[----:B------:R4:W-:Y:S04]  /*502d0*/  STL [R1+0x18c], R29 ;  /* 0x00018c1d01007387 */ /* 0x0009e80000100800 */
[----:B------:R-:W3:Y:S04]  /*502e0*/  LDL.LU R12, [R1+0x31c] ;  /* 0x00031c00010c7983 */ /* 0x000ee80000300800 */
[----:B------:R-:W3:Y:S04]  /*502f0*/  LDL.LU R20, [R1+0x318] ;  /* 0x0003180001147983 */ /* 0x000ee80000300800 */
[----:B------:R0:W-:Y:S04]  /*50300*/  STL [R1+0xa8], R22 ;  /* 0x0000a81601007387 */ /* 0x0001e80000100800 */
[----:B------:R-:W3:Y:S04]  /*50310*/  LDL.LU R28, [R1+0x204] ;  /* 0x00020400011c7983 */ /* 0x000ee80000300800 */
[----:B------:R4:W-:Y:S04]  /*50320*/  STL [R1+0x1b8], R3 ;  /* 0x0001b80301007387 */ /* 0x0009e80000100800 */
[----:B------:R4:W-:Y:S01]  /*50330*/  STL [R1+0x1b4], R4 ;  /* 0x0001b40401007387 */ /* 0x0009e20000100800 */
[----:B0-----:R-:W-:-:S02]  /*50340*/  PRMT R7, R7, 0x3340, R29 ;  /* 0x0000334007077816 */ /* 0x001fc4000000001d */
[----:B-1----:R-:W-:Y:S02]  /*50350*/  PRMT R8, R8, 0x3340, R22 ;  /* 0x0000334008087816 */ /* 0x002fe40000000016 */
[----:B------:R-:W-:Y:S02]  /*50360*/  LOP3.LUT R5, R5, 0xffff, RZ, 0xc0, !PT ;  /* 0x0000ffff05057812 */ /* 0x000fe400078ec0ff */
[----:B------:R-:W-:-:S03]  /*50370*/  PRMT R9, R9, 0x3340, R26 ;  /* 0x0000334009097816 */ /* 0x000fc6000000001a */
[----:B------:R0:W-:Y:S01]  /*50380*/  STL [R1+0x1e0], R5 ;  /* 0x0001e00501007387 */ /* 0x0001e20000100800 */
[----:B------:R-:W-:Y:S02]  /*50390*/  PRMT R10, R10, 0x3340, R27 ;  /* 0x000033400a0a7816 */ /* 0x000fe4000000001b */
[----:B------:R-:W-:-:S05]  /*503a0*/  LOP3.LUT R6, R6, 0xffff, RZ, 0xc0, !PT ;  /* 0x0000ffff06067812 */ /* 0x000fca00078ec0ff */
[----:B------:R1:W-:Y:S04]  /*503b0*/  STL [R1+0x1cc], R6 ;  /* 0x0001cc0601007387 */ /* 0x0003e80000100800 */
[----:B----4-:R-:W4:Y:S04]  /*503c0*/  LDL.LU R29, [R1+0x104] ;  /* 0x00010400011d7983 */ /* 0x010f280000300800 */
[----:B------:R-:W4:Y:S04]  /*503d0*/  LDL.LU R22, [R1+0x2414] ;  /* 0x0024140001167983 */ /* 0x000f280000300800 */
[----:B------:R-:W4:Y:S04]  /*503e0*/  LDL.LU R26, [R1+0x2410] ;  /* 0x00241000011a7983 */ /* 0x000f280000300800 */
[----:B------:R-:W4:Y:S01]  /*503f0*/  LDL.LU R27, [R1+0x240c] ;  /* 0x00240c00011b7983 */ /* 0x000f220000300800 */
[----:B------:R-:W-:-:S02]  /*50400*/  PRMT R3, R3, 0x3340, R0 ;  /* 0x0000334003037816 */ /* 0x000fc40000000000 */
[--C-:B------:R-:W-:Y:S02]  /*50410*/  PRMT R4, R4, 0x3340, R0.reuse ;  /* 0x0000334004047816 */ /* 0x100fe40000000000 */
[--C-:B0-----:R-:W-:Y:S02]  /*50420*/  PRMT R5, R5, 0x3340, R0.reuse ;  /* 0x0000334005057816 */ /* 0x101fe40000000000 */
[----:B------:R-:W-:Y:S02]  /*50430*/  PRMT R3, R7, 0x5410, R3 ;  /* 0x0000541007037816 */ /* 0x000fe40000000003 */
[----:B-1----:R-:W-:Y:S02]  /*50440*/  PRMT R6, R6, 0x3340, R0 ;  /* 0x0000334006067816 */ /* 0x002fe40000000000 */
[----:B------:R-:W-:Y:S02]  /*50450*/  PRMT R7, R8, 0x5410, R4 ;  /* 0x0000541008077816 */ /* 0x000fe40000000004 */
[----:B------:R-:W-:Y:S01]  /*50460*/  PRMT R4, R9, 0x5410, R5 ;  /* 0x0000541009047816 */ /* 0x000fe20000000005 */
[----:B------:R0:W-:Y:S04]  /*50470*/  STL [R1+0xe2c], R3 ;  /* 0x000e2c0301007387 */ /* 0x0001e80000100800 */
[----:B------:R1:W-:Y:S04]  /*50480*/  STL [R1+0xe28], R7 ;  /* 0x000e280701007387 */ /* 0x0003e80000100800 */
[----:B------:R1:W-:Y:S01]  /*50490*/  STL [R1+0xdf0], R4 ;  /* 0x000df00401007387 */ /* 0x0003e20000100800 */
[----:B0-----:R-:W-:-:S02]  /*504a0*/  PRMT R3, R10, 0x5410, R6 ;  /* 0x000054100a037816 */ /* 0x001fc40000000006 */
[----:B------:R-:W-:-:S03]  /*504b0*/  LOP3.LUT R10, R23, 0xffff, RZ, 0xc0, !PT ;  /* 0x0000ffff170a7812 */ /* 0x000fc600078ec0ff */
[----:B------:R-:W-:Y:S04]  /*504c0*/  STL [R1+0xde4], R3 ;  /* 0x000de40301007387 */ /* 0x000fe80000100800 */
[----:B------:R-:W-:Y:S01]  /*504d0*/  STL [R1+0x218], R10 ;  /* 0x0002180a01007387 */ /* 0x000fe20000100800 */
[----:B------:R-:W-:Y:S02]  /*504e0*/  LOP3.LUT R5, R16, 0xffff, RZ, 0xc0, !PT ;  /* 0x0000ffff10057812 */ /* 0x000fe400078ec0ff */
[----:B--2---:R-:W-:Y:S02]  /*504f0*/  LOP3.LUT R2, R2, 0xffff, RZ, 0xc0, !PT ;  /* 0x0000ffff02027812 */ /* 0x004fe400078ec0ff */
[----:B---3--:R-:W-:Y:S02]  /*50500*/  LOP3.LUT R8, R24, 0xffff, RZ, 0xc0, !PT ;  /* 0x0000ffff18087812 */ /* 0x008fe400078ec0ff */
[----:B------:R-:W-:Y:S01]  /*50510*/  LOP3.LUT R9, R11, 0xffff, RZ, 0xc0, !PT ;  /* 0x0000ffff0b097812 */ /* 0x000fe200078ec0ff */
[----:B------:R-:W-:Y:S04]  /*50520*/  STL [R1+0xdc], R2 ;  /* 0x0000dc0201007387 */ /* 0x000fe80000100800 */
[----:B------:R-:W2:Y:S04]  /*50530*/  LDL.LU R14, [R1+0x10d0] ;  /* 0x0010d000010e7983 */ /* 0x000ea80000300800 */
[----:B------:R-:W-:Y:S04]  /*50540*/  STL [R1+0x1f4], R8 ;  /* 0x0001f40801007387 */ /* 0x000fe80000100800 */
[----:B------:R-:W-:Y:S04]  /*50550*/  STL [R1+0x20c], R9 ;  /* 0x00020c0901007387 */ /* 0x000fe80000100800 */
[----:B------:R-:W3:Y:S04]  /*50560*/  LDL.LU R15, [R1+0xfd4] ;  /* 0x000fd400010f7983 */ /* 0x000ee80000300800 */
[----:B------:R-:W3:Y:S01]  /*50570*/  LDL.LU R23, [R1+0xfd0] ;  /* 0x000fd00001177983 */ /* 0x000ee20000300800 */
[----:B------:R-:W-:-:S05]  /*50580*/  LOP3.LUT R25, R25, 0xffff, RZ, 0xc0, !PT ;  /* 0x0000ffff19197812 */ /* 0x000fca00078ec0ff */
[----:B------:R-:W-:Y:S01]  /*50590*/  STL [R1+0x214], R25 ;  /* 0x0002141901007387 */ /* 0x000fe20000100800 */
[----:B-1----:R-:W-:Y:S02]  /*505a0*/  LOP3.LUT R7, R12, 0xffff, RZ, 0xc0, !PT ;  /* 0x0000ffff0c077812 */ /* 0x002fe400078ec0ff */
[----:B------:R-:W-:Y:S02]  /*505b0*/  LOP3.LUT R6, R20, 0xffff, RZ, 0xc0, !PT ;  /* 0x0000ffff14067812 */ /* 0x000fe400078ec0ff */
[----:B------:R-:W-:Y:S01]  /*505c0*/  LOP3.LUT R4, R28, 0xffff, RZ, 0xc0, !PT ;  /* 0x0000ffff1c047812 */ /* 0x000fe200078ec0ff */
[----:B------:R0:W-:Y:S04]  /*505d0*/  STL [R1+0xd8], R7 ;  /* 0x0000d80701007387 */ /* 0x0001e80000100800 */
[----:B------:R-:W-:Y:S04]  /*505e0*/  STL [R1+0x1f0], R6 ;  /* 0x0001f00601007387 */ /* 0x000fe80000100800 */
[----:B------:R1:W-:Y:S01]  /*505f0*/  STL [R1+0x1fc], R4 ;  /* 0x0001fc0401007387 */ /* 0x0003e20000100800 */
[----:B------:R-:W-:Y:S01]  /*50600*/  IMAD.MOV.U32 R16, RZ, RZ, R6 ;  /* 0x000000ffff107224 */ /* 0x000fe200078e0006 */
[----:B0-----:R-:W-:-:S04]  /*50610*/  PRMT R7, R2, 0x3340, R7 ;  /* 0x0000334002077816 */ /* 0x001fc80000000007 */
[----:B------:R-:W-:Y:S02]  /*50620*/  PRMT R8, R8, 0x3340, R16 ;  /* 0x0000334008087816 */ /* 0x000fe40000000010 */
[----:B------:R-:W-:Y:S02]  /*50630*/  PRMT R10, R10, 0x3340, R25 ;  /* 0x000033400a0a7816 */ /* 0x000fe40000000019 */
[----:B----4-:R-:W-:Y:S01]  /*50640*/  LOP3.LUT R3, R27, 0xffff, RZ, 0xc0, !PT ;  /* 0x0000ffff1b037812 */ /* 0x010fe200078ec0ff */
[----:B------:R-:W-:Y:S01]  /*50650*/  IMAD.MOV.U32 R27, RZ, RZ, R4 ;  /* 0x000000ffff1b7224 */ /* 0x000fe200078e0004 */
[----:B-1----:R-:W-:Y:S02]  /*50660*/  LOP3.LUT R4, R26, 0xffff, RZ, 0xc0, !PT ;  /* 0x0000ffff1a047812 */ /* 0x002fe400078ec0ff */
[----:B------:R-:W-:Y:S01]  /*50670*/  LOP3.LUT R6, R29, 0xffff, RZ, 0xc0, !PT ;  /* 0x0000ffff1d067812 */ /* 0x000fe200078ec0ff */
[----:B------:R0:W-:Y:S04]  /*50680*/  STL [R1+0x1dc], R3 ;  /* 0x0001dc0301007387 */ /* 0x0001e80000100800 */
[----:B------:R1:W-:Y:S04]  /*50690*/  STL [R1+0x1f8], R4 ;  /* 0x0001f80401007387 */ /* 0x0003e80000100800 */
[----:B------:R-:W4:Y:S04]  /*506a0*/  LDL.LU R11, [R1+0xef0] ;  /* 0x000ef000010b7983 */ /* 0x000f280000300800 */
[----:B------:R0:W-:Y:S04]  /*506b0*/  STL [R1+0x210], R5 ;  /* 0x0002100501007387 */ /* 0x0001e80000100800 */
[----:B------:R-:W4:Y:S04]  /*506c0*/  LDL.LU R28, [R1+0xd08] ;  /* 0x000d0800011c7983 */ /* 0x000f280000300800 */
[----:B------:R0:W-:Y:S04]  /*506d0*/  STL [R1+0x21c], R6 ;  /* 0x00021c0601007387 */ /* 0x0001e80000100800 */
[----:B------:R-:W4:Y:S04]  /*506e0*/  LDL.LU R26, [R1+0xc14] ;  /* 0x000c1400011a7983 */ /* 0x000f280000300800 */
[----:B------:R-:W4:Y:S04]  /*506f0*/  LDL.LU R12, [R1+0xc10] ;  /* 0x000c1000010c7983 */ /* 0x000f280000300800 */
[----:B------:R-:W4:Y:S04]  /*50700*/  LDL.LU R24, [R1+0x32c] ;  /* 0x00032c0001187983 */ /* 0x000f280000300800 */
[----:B------:R-:W4:Y:S01]  /*50710*/  LDL.LU R20, [R1+0x10c] ;  /* 0x00010c0001147983 */ /* 0x000f220000300800 */
[----:B0-----:R-:W-:-:S02]  /*50720*/  PRMT R3, R3, 0x3340, R0 ;  /* 0x0000334003037816 */ /* 0x001fc40000000000 */
[--C-:B-1----:R-:W-:Y:S02]  /*50730*/  PRMT R4, R4, 0x3340, R0.reuse ;  /* 0x0000334004047816 */ /* 0x102fe40000000000 */
[----:B------:R-:W-:Y:S02]  /*50740*/  PRMT R9, R9, 0x3340, R27 ;  /* 0x0000334009097816 */ /* 0x000fe4000000001b */
[----:B------:R-:W-:Y:S01]  /*50750*/  PRMT R5, R5, 0x3340, R0 ;  /* 0x0000334005057816 */ /* 0x000fe20000000000 */
[----:B------:R-:W4:Y:S01]  /*50760*/  LDL.LU R29, [R1+0x70] ;  /* 0x00007000011d7983 */ /* 0x000f220000300800 */
[----:B------:R-:W-:Y:S02]  /*50770*/  PRMT R3, R7, 0x5410, R3 ;  /* 0x0000541007037816 */ /* 0x000fe40000000003 */
[----:B------:R-:W-:Y:S02]  /*50780*/  PRMT R7, R8, 0x5410, R4 ;  /* 0x0000541008077816 */ /* 0x000fe40000000004 */
[----:B------:R-:W-:Y:S01]  /*50790*/  PRMT R6, R6, 0x3340, R0 ;  /* 0x0000334006067816 */ /* 0x000fe20000000000 */
[----:B------:R-:W4:Y:S01]  /*507a0*/  LDL.LU R2, [R1+0x6c] ;  /* 0x00006c0001027983 */ /* 0x000f220000300800 */
[----:B------:R-:W-:-:S03]  /*507b0*/  PRMT R4, R9, 0x5410, R5 ;  /* 0x0000541009047816 */ /* 0x000fc60000000005 */
[----:B------:R-:W4:Y:S04]  /*507c0*/  LDL.LU R25, [R1+0x2408] ;  /* 0x0024080001197983 */ /* 0x000f280000300800 */
[----:B------:R0:W-:Y:S04]  /*507d0*/  STL [R1+0xde0], R3 ;  /* 0x000de00301007387 */ /* 0x0001e80000100800 */
[----:B------:R2:W-:Y:S04]  /*507e0*/  STL [R1+0xddc], R7 ;  /* 0x000ddc0701007387 */ /* 0x0005e80000100800 */
[----:B------:R-:W-:Y:S01]  /*507f0*/  STL [R1+0xdd8], R4 ;  /* 0x000dd80401007387 */ /* 0x000fe20000100800 */
[----:B0-----:R-:W-:-:S03]  /*50800*/  PRMT R3, R10, 0x5410, R6 ;  /* 0x000054100a037816 */ /* 0x001fc60000000006 */
[----:B------:R-:W4:Y:S04]  /*50810*/  LDL.LU R6, [R1+0x2c] ;  /* 0x00002c0001067983 */ /* 0x000f280000300800 */
[----:B------:R0:W-:Y:S01]  /*50820*/  STL [R1+0xdd4], R3 ;  /* 0x000dd40301007387 */ /* 0x0001e20000100800 */
[----:B--2---:R-:W-:Y:S02]  /*50830*/  LOP3.LUT R7, R14, 0xffff, RZ, 0xc0, !PT ;  /* 0x0000ffff0e077812 */ /* 0x004fe400078ec0ff */
[----:B---3--:R-:W-:Y:S02]  /*50840*/  LOP3.LUT R8, R15, 0xffff, RZ, 0xc0, !PT ;  /* 0x0000ffff0f087812 */ /* 0x008fe400078ec0ff */
[----:B------:R-:W-:Y:S02]  /*50850*/  LOP3.LUT R9, R23, 0xffff, RZ, 0xc0, !PT ;  /* 0x0000ffff17097812 */ /* 0x000fe400078ec0ff */
[----:B------:R-:W2:Y:S04]  /*50860*/  LDL.LU R23, [R1+0x10d4] ;  /* 0x0010d40001177983 */ /* 0x000ea80000300800 */
[----:B------:R1:W-:Y:S04]  /*50870*/  STL [R1+0x204], R7 ;  /* 0x0002040701007387 */ /* 0x0003e80000100800 */
[----:B------:R-:W3:Y:S04]  /*50880*/  LDL.LU R27, [R1+0xef4] ;  /* 0x000ef400011b7983 */ /* 0x000ee80000300800 */
[----:B------:R-:W-:Y:S04]  /*50890*/  STL [R1+0x234], R8 ;  /* 0x0002340801007387 */ /* 0x000fe80000100800 */
[----:B------:R-:W3:Y:S04]  /*508a0*/  LDL.LU R14, [R1+0xe04] ;  /* 0x000e0400010e7983 */ /* 0x000ee80000300800 */
[----:B------:R0:W-:Y:S04]  /*508b0*/  STL [R1+0x23c], R9 ;  /* 0x00023c0901007387 */ /* 0x0001e80000100800 */
[----:B------:R-:W3:Y:S01]  /*508c0*/  LDL.LU R15, [R1+0xe00] ;  /* 0x000e0000010f7983 */ /* 0x000ee20000300800 */
[----:B----4-:R-:W-:-:S02]  /*508d0*/  LOP3.LUT R10, R11, 0xffff, RZ, 0xc0, !PT ;  /* 0x0000ffff0b0a7812 */ /* 0x010fc400078ec0ff */
[----:B------:R-:W-:Y:S01]  /*508e0*/  LOP3.LUT R28, R28, 0xffff, RZ, 0xc0, !PT ;  /* 0x0000ffff1c1c7812 */ /* 0x000fe200078ec0ff */
[----:B------:R-:W4:Y:S01]  /*508f0*/  LDL.LU R11, [R1+0xd10] ;  /* 0x000d1000010b7983 */ /* 0x000f220000300800 */
[----:B------:R-:W-:Y:S02]  /*50900*/  LOP3.LUT R26, R26, 0xffff, RZ, 0xc0, !PT ;  /* 0x0000ffff1a1a7812 */ /* 0x000fe400078ec0ff */
[----:B------:R-:W-:Y:S01]  /*50910*/  LOP3.LUT R12, R12, 0xffff, RZ, 0xc0, !PT ;  /* 0x0000ffff0c0c7812 */ /* 0x000fe200078ec0ff */
[----:B------:R-:W-:Y:S01]  /*50920*/  STL [R1+0x274], R10 ;  /* 0x0002740a01007387 */ /* 0x000fe20000100800 */
[----:B0-----:R-:W-:Y:S02]  /*50930*/  LOP3.LUT R3, R20, 0xffff, RZ, 0xc0, !PT ;  /* 0x0000ffff14037812 */ /* 0x001fe400078ec0ff */
[----:B------:R-:W-:Y:S01]  /*50940*/  LOP3.LUT R16, R24, 0xffff, RZ, 0xc0, !PT ;  /* 0x0000ffff18107812 */ /* 0x000fe200078ec0ff */
[----:B------:R0:W-:Y:S04]  /*50950*/  STL [R1+0x104], R28 ;  /* 0x0001041c01007387 */ /* 0x0001e80000100800 */
[----:B------:R-:W-:Y:S01]  /*50960*/  STL [R1+0x230], R26 ;  /* 0x0002301a01007387 */ /* 0x000fe20000100800 */
[----:B------:R-:W-:-:S03]  /*50970*/  LOP3.LUT R4, R29, 0xffff, RZ, 0xc0, !PT ;  /* 0x0000ffff1d047812 */ /* 0x000fc600078ec0ff */
[----:B------:R0:W-:Y:S04]  /*50980*/  STL [R1+0x238], R12 ;  /* 0x0002380c01007387 */ /* 0x0001e80000100800 */
[----:B------:R0:W-:Y:S04]  /*50990*/  STL [R1+0x10c], R3 ;  /* 0x00010c0301007387 */ /* 0x0001e80000100800 */
[----:B------:R-:W-:Y:S01]  /*509a0*/  STL [R1+0x25c], R16 ;  /* 0x00025c1001007387 */ /* 0x000fe20000100800 */
[----:B------:R-:W-:-:S03]  /*509b0*/  LOP3.LUT R5, R2, 0xffff, RZ, 0xc0, !PT ;  /* 0x0000ffff02057812 */ /* 0x000fc600078ec0ff */
[----:B------:R0:W-:Y:S04]  /*509c0*/  STL [R1+0x70], R4 ;  /* 0x0000700401007387 */ /* 0x0001e80000100800 */
[----:B------:R-:W4:Y:S04]  /*509d0*/  LDL.LU R29, [R1+0x334] ;  /* 0x00033400011d7983 */ /* 0x000f280000300800 */
[----:B------:R-:W4:Y:S04]  /*509e0*/  LDL.LU R24, [R1+0x244] ;  /* 0x0002440001187983 */ /* 0x000f280000300800 */
[----:B------:R0:W-:Y:S04]  /*509f0*/  STL [R1+0xd78], R5 ;  /* 0x000d780501007387 */ /* 0x0001e80000100800 */
[----:B------:R-:W4:Y:S04]  /*50a00*/  LDL.LU R2, [R1+0x240] ;  /* 0x0002400001027983 */ /* 0x000f280000300800 */
[----:B------:R-:W4:Y:S01]  /*50a10*/  LDL.LU R20, [R1+0x30] ;  /* 0x0000300001147983 */ /* 0x000f220000300800 */
[----:B-1----:R-:W-:-:S02]  /*50a20*/  PRMT R7, R7, 0x3340, R28 ;  /* 0x0000334007077816 */ /* 0x002fc4000000001c */
[----:B------:R-:W-:Y:S02]  /*50a30*/  PRMT R9, R9, 0x3340, R12 ;  /* 0x0000334009097816 */ /* 0x000fe4000000000c */
[----:B------:R-:W-:-:S05]  /*50a40*/  LOP3.LUT R6, R6, 0xffff, RZ, 0xc0, !PT ;  /* 0x0000ffff06067812 */ /* 0x000fca00078ec0ff */
[----:B------:R1:W-:Y:S04]  /*50a50*/  STL [R1+0x250], R6 ;  /* 0x0002500601007387 */ /* 0x0003e80000100800 */
[----:B0-----:R-:W4:Y:S04]  /*50a60*/  LDL.LU R28, [R1+0x2404] ;  /* 0x00240400011c7983 */ /* 0x001f280000300800 */
[----:B------:R-:W4:Y:S01]  /*50a70*/  LDL.LU R12, [R1+0x168] ;  /* 0x00016800010c7983 */ /* 0x000f220000300800 */
[--C-:B------:R-:W-:Y:S02]  /*50a80*/  PRMT R3, R3, 0x3340, R0.reuse ;  /* 0x0000334003037816 */ /* 0x100fe40000000000 */
[----:B------:R-:W-:-:S02]  /*50a90*/  PRMT R4, R4, 0x3340, R0 ;  /* 0x0000334004047816 */ /* 0x000fc40000000000 */
[----:B------:R-:W-:Y:S02]  /*50aa0*/  PRMT R8, R8, 0x3340, R26 ;  /* 0x0000334008087816 */ /* 0x000fe4000000001a */
[----:B------:R-:W-:Y:S02]  /*50ab0*/  PRMT R5, R5, 0x3340, R0 ;  /* 0x0000334005057816 */ /* 0x000fe40000000000 */
[----:B------:R-:W-:Y:S02]  /*50ac0*/  PRMT R3, R7, 0x5410, R3 ;  /* 0x0000541007037816 */ /* 0x000fe40000000003 */
[----:B------:R-:W-:Y:S02]  /*50ad0*/  PRMT R10, R10, 0x3340, R16 ;  /* 0x000033400a0a7816 */ /* 0x000fe40000000010 */
[----:B------:R-:W-:Y:S02]  /*50ae0*/  PRMT R7, R8, 0x5410, R4 ;  /* 0x0000541008077816 */ /* 0x000fe40000000004 */
[----:B-1----:R-:W-:-:S02]  /*50af0*/  PRMT R6, R6, 0x3340, R0 ;  /* 0x0000334006067816 */ /* 0x002fc40000000000 */
[----:B------:R-:W-:Y:S01]  /*50b00*/  PRMT R4, R9, 0x5410, R5 ;  /* 0x0000541009047816 */ /* 0x000fe20000000005 */
[----:B------:R0:W-:Y:S04]  /*50b10*/  STL [R1+0xdd0], R3 ;  /* 0x000dd00301007387 */ /* 0x0001e80000100800 */
[----:B------:R-:W-:Y:S04]  /*50b20*/  STL [R1+0xdcc], R7 ;  /* 0x000dcc0701007387 */ /* 0x000fe80000100800 */
[----:B------:R1:W-:Y:S01]  /*50b30*/  STL [R1+0xdbc], R4 ;  /* 0x000dbc0401007387 */ /* 0x0003e20000100800 */
[----:B0-----:R-:W-:-:S05]  /*50b40*/  PRMT R3, R10, 0x5410, R6 ;  /* 0x000054100a037816 */ /* 0x001fca0000000006 */
[----:B------:R0:W-:Y:S01]  /*50b50*/  STL [R1+0xdb8], R3 ;  /* 0x000db80301007387 */ /* 0x0001e20000100800 */
[----:B-1----:R-:W-:Y:S02]  /*50b60*/  LOP3.LUT R4, R17, 0xffff, RZ, 0xc0, !PT ;  /* 0x0000ffff11047812 */ /* 0x002fe400078ec0ff */
[----:B------:R-:W-:Y:S02]  /*50b70*/  LOP3.LUT R5, R18, 0xffff, RZ, 0xc0, !PT ;  /* 0x0000ffff12057812 */ /* 0x000fe400078ec0ff */
[----:B--2---:R-:W-:Y:S02]  /*50b80*/  LOP3.LUT R23, R23, 0xffff, RZ, 0xc0, !PT ;  /* 0x0000ffff17177812 */ /* 0x004fe400078ec0ff */
[----:B---3--:R-:W-:Y:S02]  /*50b90*/  LOP3.LUT R7, R27, 0xffff, RZ, 0xc0, !PT ;  /* 0x0000ffff1b077812 */ /* 0x008fe400078ec0ff */
[----:B------:R-:W-:Y:S02]  /*50ba0*/  LOP3.LUT R9, R14, 0xffff, RZ, 0xc0, !PT ;  /* 0x0000ffff0e097812 */ /* 0x000fe400078ec0ff */
[----:B------:R-:W-:Y:S01]  /*50bb0*/  LOP3.LUT R8, R15, 0xffff, RZ, 0xc0, !PT ;  /* 0x0000ffff0f087812 */ /* 0x000fe200078ec0ff */
[----:B------:R-:W-:Y:S04]  /*50bc0*/  STL [R1+0x284], R23 ;  /* 0x0002841701007387 */ /* 0x000fe80000100800 */
[----:B------:R-:W-:Y:S04]  /*50bd0*/  STL [R1+0x258], R7 ;  /* 0x0002580701007387 */ /* 0x000fe80000100800 */
[----:B------:R-:W-:Y:S04]  /*50be0*/  STL [R1+0x254], R9 ;  /* 0x0002540901007387 */ /* 0x000fe80000100800 */
[----:B------:R-:W-:Y:S04]  /*50bf0*/  STL [R1+0xd2c], R8 ;  /* 0x000d2c0801007387 */ /* 0x000fe80000100800 */
[----:B------:R-:W2:Y:S04]  /*50c00*/  LDL.LU R26, [R1+0x10d8] ;  /* 0x0010d800011a7983 */ /* 0x000ea80000300800 */
[----:B------:R-:W3:Y:S01]  /*50c10*/  LDL.LU R27, [R1+0xfe0] ;  /* 0x000fe000011b7983 */ /* 0x000ee20000300800 */
[----:B----4-:R-:W-:-:S03]  /*50c20*/  LOP3.LUT R10, R11, 0xffff, RZ, 0xc0, !PT ;  /* 0x0000ffff0b0a7812 */ /* 0x010fc600078ec0ff */
[----:B------:R-:W4:Y:S04]  /*50c30*/  LDL.LU R11, [R1+0xf04] ;  /* 0x000f0400010b7983 */ /* 0x000f280000300800 */
[----:B------:R-:W-:Y:S01]  /*50c40*/  STL [R1+0x280], R10 ;  /* 0x0002800a01007387 */ /* 0x000fe20000100800 */
[----:B------:R-:W-:Y:S02]  /*50c50*/  LOP3.LUT R29, R29, 0xffff, RZ, 0xc0, !PT ;  /* 0x0000ffff1d1d7812 */ /* 0x000fe400078ec0ff */
[----:B------:R-:W-:Y:S02]  /*50c60*/  LOP3.LUT R24, R24, 0xffff, RZ, 0xc0, !PT ;  /* 0x0000ffff18187812 */ /* 0x000fe400078ec0ff */
[----:B------:R-:W-:Y:S02]  /*50c70*/  LOP3.LUT R2, R2, 0xffff, RZ, 0xc0, !PT ;  /* 0x0000ffff02027812 */ /* 0x000fe400078ec0ff */
[----:B0-----:R-:W-:Y:S01]  /*50c80*/  LOP3.LUT R3, R20, 0xffff, RZ, 0xc0, !PT ;  /* 0x0000ffff14037812 */ /* 0x001fe200078ec0ff */
[----:B------:R-:W-:Y:S04]  /*50c90*/  STL [R1+0x248], R29 ;  /* 0x0002481d01007387 */ /* 0x000fe80000100800 */
[----:B------:R-:W4:Y:S04]  /*50ca0*/  LDL.LU R14, [R1+0xf00] ;  /* 0x000f0000010e7983 */ /* 0x000f280000300800 */
[----:B------:R-:W-:Y:S04]  /*50cb0*/  STL [R1+0x244], R24 ;  /* 0x0002441801007387 */ /* 0x000fe80000100800 */
[----:B------:R0:W-:Y:S04]  /*50cc0*/  STL [R1+0x270], R3 ;  /* 0x0002700301007387 */ /* 0x0001e80000100800 */
[----:B------:R-:W-:Y:S04]  /*50cd0*/  STL [R1+0xd28], R2 ;  /* 0x000d280201007387 */ /* 0x000fe80000100800 */
[----:B------:R-:W4:Y:S04]  /*50ce0*/  LDL.LU R20, [R1+0xd14] ;  /* 0x000d140001147983 */ /* 0x000f280000300800 */
[----:B------:R-:W4:Y:S04]  /*50cf0*/  LDL.LU R17, [R1+0xc20] ;  /* 0x000c200001117983 */ /* 0x000f280000300800 */
[----:B------:R1:W-:Y:S04]  /*50d00*/  STL [R1+0xd5c], R4 ;  /* 0x000d5c0401007387 */ /* 0x0003e80000100800 */
[----:B------:R1:W-:Y:S01]  /*50d10*/  STL [R1+0x6c], R5 ;  /* 0x00006c0501007387 */ /* 0x0003e20000100800 */
[----:B------:R-:W-:-:S02]  /*50d20*/  LOP3.LUT R6, R12, 0xffff, RZ, 0xc0, !PT ;  /* 0x0000ffff0c067812 */ /* 0x000fc400078ec0ff */
[--C-:B0-----:R-:W-:Y:S02]  /*50d30*/  PRMT R3, R3, 0x3340, R0.reuse ;  /* 0x0000334003037816 */ /* 0x101fe40000000000 */
[----:B------:R-:W-:Y:S01]  /*50d40*/  PRMT R7, R7, 0x3340, R29 ;  /* 0x0000334007077816 */ /* 0x000fe2000000001d */
[----:B------:R0:W-:Y:S04]  /*50d50*/  STL [R1+0x288], R6 ;  /* 0x0002880601007387 */ /* 0x0001e80000100800 */
[----:B------:R-:W4:Y:S04]  /*50d60*/  LDL.LU R15, [R1+0xb44] ;  /* 0x000b4400010f7983 */ /* 0x000f280000300800 */
[----:B------:R-:W4:Y:S01]  /*50d70*/  LDL.LU R16, [R1+0xb40] ;  /* 0x000b400001107983 */ /* 0x000f220000300800 */
[----:B-1----:R-:W-:-:S03]  /*50d80*/  PRMT R4, R4, 0x3340, R0 ;  /* 0x0000334004047816 */ /* 0x002fc60000000000 */
[----:B------:R-:W4:Y:S01]  /*50d90*/  LDL.LU R12, [R1+0x188] ;  /* 0x00018800010c7983 */ /* 0x000f220000300800 */
[----:B------:R-:W-:-:S03]  /*50da0*/  PRMT R8, R8, 0x3340, R2 ;  /* 0x0000334008087816 */ /* 0x000fc60000000002 */
[----:B------:R-:W4:Y:S04]  /*50db0*/  LDL.LU R29, [R1+0x2400] ;  /* 0x00240000011d7983 */ /* 0x000f280000300800 */
[----:B------:R-:W4:Y:S01]  /*50dc0*/  LDL.LU R2, [R1+0x23fc] ;  /* 0x0023fc0001027983 */ /* 0x000f220000300800 */
[----:B------:R-:W-:Y:S02]  /*50dd0*/  PRMT R10, R23, 0x3340, R10 ;  /* 0x00003340170a7816 */ /* 0x000fe4000000000a */
[----:B------:R-:W-:Y:S01]  /*50de0*/  PRMT R7, R7, 0x5410, R3 ;  /* 0x0000541007077816 */ /* 0x000fe20000000003 */
[----:B------:R-:W4:Y:S01]  /*50df0*/  LDL.LU R23, [R1+0x48] ;  /* 0x0000480001177983 */ /* 0x000f220000300800 */
[----:B------:R-:W-:-:S03]  /*50e00*/  PRMT R3, R8, 0x5410, R4 ;  /* 0x0000541008037816 */ /* 0x000fc60000000004 */
[----:B------:R-:W4:Y:S01]  /*50e10*/  LDL.LU R4, [R1+0x88] ;  /* 0x0000880001047983 */ /* 0x000f220000300800 */
[----:B------:R-:W-:-:S03]  /*50e20*/  PRMT R9, R9, 0x3340, R24 ;  /* 0x0000334009097816 */ /* 0x000fc60000000018 */
[----:B------:R-:W-:Y:S04]  /*50e30*/  STL [R1+0xdac], R7 ;  /* 0x000dac0701007387 */ /* 0x000fe80000100800 */
[----:B------:R-:W4:Y:S01]  /*50e40*/  LDL.LU R24, [R1+0x44] ;  /* 0x0000440001187983 */ /* 0x000f220000300800 */
[--C-:B------:R-:W-:Y:S02]  /*50e50*/  PRMT R5, R5, 0x3340, R0.reuse ;  /* 0x0000334005057816 */ /* 0x100fe40000000000 */
[----:B0-----:R-:W-:Y:S01]  /*50e60*/  PRMT R6, R6, 0x3340, R0 ;  /* 0x0000334006067816 */ /* 0x001fe20000000000 */
[----:B------:R0:W-:Y:S01]  /*50e70*/  STL [R1+0xda8], R3 ;  /* 0x000da80301007387 */ /* 0x0001e20000100800 */
[----:B------:R-:W-:Y:S02]  /*50e80*/  PRMT R5, R9, 0x5410, R5 ;  /* 0x0000541009057816 */ /* 0x000fe40000000005 */
[----:B0-----:R-:W-:-:S03]  /*50e90*/  PRMT R3, R10, 0x5410, R6 ;  /* 0x000054100a037816 */ /* 0x001fc60000000006 */
[----:B------:R-:W-:Y:S04]  /*50ea0*/  STL [R1+0xd9c], R5 ;  /* 0x000d9c0501007387 */ /* 0x000fe80000100800 */
[----:B------:R0:W-:Y:S01]  /*50eb0*/  STL [R1+0xd98], R3 ;  /* 0x000d980301007387 */ /* 0x0001e20000100800 */
[----:B--2---:R-:W-:Y:S02]  /*50ec0*/  LOP3.LUT R7, R26, 0xffff, RZ, 0xc0, !PT ;  /* 0x0000ffff1a077812 */ /* 0x004fe400078ec0ff */
[----:B---3--:R-:W-:Y:S01]  /*50ed0*/  LOP3.LUT R8, R27, 0xffff, RZ, 0xc0, !PT ;  /* 0x0000ffff1b087812 */ /* 0x008fe200078ec0ff */
[----:B------:R-:W2:Y:S04]  /*50ee0*/  LDL.LU R26, [R1+0x10e0] ;  /* 0x0010e000011a7983 */ /* 0x000ea80000300800 */
[----:B------:R1:W-:Y:S04]  /*50ef0*/  STL [R1+0x24c], R7 ;  /* 0x00024c0701007387 */ /* 0x0003e80000100800 */
[----:B------:R-:W3:Y:S04]  /*50f00*/  LDL.LU R27, [R1+0x10dc] ;  /* 0x0010dc00011b7983 */ /* 0x000ee80000300800 */
[----:B------:R-:W-:Y:S01]  /*50f10*/  STL [R1+0x27c], R8 ;  /* 0x00027c0801007387 */ /* 0x000fe20000100800 */
[----:B----4-:R-:W-:-:S03]  /*50f20*/  LOP3.LUT R9, R11, 0xffff, RZ, 0xc0, !PT ;  /* 0x0000ffff0b097812 */ /* 0x010fc600078ec0ff */
[----:B------:R-:W4:Y:S04]  /*50f30*/  LDL.LU R11, [R1+0xe14] ;  /* 0x000e1400010b7983 */ /* 0x000f280000300800 */
[----:B------:R-:W-:Y:S01]  /*50f40*/  STL [R1+0x2a8], R9 ;  /* 0x0002a80901007387 */ /* 0x000fe20000100800 */
[----:B------:R-:W-:-:S03]  /*50f50*/  LOP3.LUT R10, R14, 0xffff, RZ, 0xc0, !PT ;  /* 0x0000ffff0e0a7812 */ /* 0x000fc600078ec0ff */
[----:B------:R-:W4:Y:S01]  /*50f60*/  LDL.LU R14, [R1+0xe10] ;  /* 0x000e1000010e7983 */ /* 0x000f220000300800 */
[----:B------:R-:W-:Y:S02]  /*50f70*/  LOP3.LUT R20, R20, 0xffff, RZ, 0xc0, !PT ;  /* 0x0000ffff14147812 */ /* 0x000fe400078ec0ff */
[----:B------:R-:W-:Y:S01]  /*50f80*/  LOP3.LUT R18, R17, 0xffff, RZ, 0xc0, !PT ;  /* 0x0000ffff11127812 */ /* 0x000fe200078ec0ff */
[----:B------:R-:W-:Y:S04]  /*50f90*/  STL [R1+0x294], R10 ;  /* 0x0002940a01007387 */ /* 0x000fe80000100800 */
[----:B------:R0:W-:Y:S01]  /*50fa0*/  STL [R1+0x240], R20 ;  /* 0x0002401401007387 */ /* 0x0001e20000100800 */
[----:B------:R-:W-:Y:S02]  /*50fb0*/  LOP3.LUT R17, R15, 0xffff, RZ, 0xc0, !PT ;  /* 0x0000ffff0f117812 */ /* 0x000fe400078ec0ff */
[----:B------:R-:W-:Y:S01]  /*50fc0*/  LOP3.LUT R16, R16, 0xffff, RZ, 0xc0, !PT ;  /* 0x0000ffff10107812 */ /* 0x000fe200078ec0ff */
[----:B------:R-:W4:Y:S01]  /*50fd0*/  LDL.LU R15, [R1+0xd24] ;  /* 0x000d2400010f7983 */ /* 0x000f220000300800 */
[----:B0-----:R-:W-:-:S03]  /*50fe0*/  LOP3.LUT R3, R12, 0xffff, RZ, 0xc0, !PT ;  /* 0x0000ffff0c037812 */ /* 0x001fc600078ec0ff */
[----:B------:R-:W-:Y:S04]  /*50ff0*/  STL [R1+0x278], R18 ;  /* 0x0002781201007387 */ /* 0x000fe80000100800 */
[----:B------:R-:W-:Y:S04]  /*51000*/  STL [R1+0x290], R17 ;  /* 0x0002901101007387 */ /* 0x000fe80000100800 */
[----:B------:R-:W4:Y:S04]  /*51010*/  LDL.LU R12, [R1+0xd20] ;  /* 0x000d2000010c7983 */ /* 0x000f280000300800 */
[----:B------:R0:W-:Y:S04]  /*51020*/  STL [R1+0x168], R3 ;  /* 0x0001680301007387 */ /* 0x0001e80000100800 */
[----:B------:R-:W-:Y:S01]  /*51030*/  STL [R1+0x28c], R16 ;  /* 0x00028c1001007387 */ /* 0x000fe20000100800 */
[----:B------:R-:W-:-:S02]  /*51040*/  LOP3.LUT R5, R23, 0xffff, RZ, 0xc0, !PT ;  /* 0x0000ffff17057812 */ /* 0x000fc400078ec0ff */
[----:B------:R-:W-:Y:S01]  /*51050*/  LOP3.LUT R4, R4, 0xffff, RZ, 0xc0, !PT ;  /* 0x0000ffff04047812 */ /* 0x000fe200078ec0ff */
[----:B------:R-:W4:Y:S01]  /*51060*/  LDL.LU R23, [R1+0x304] ;  /* 0x0003040001177983 */ /* 0x000f220000300800 */
[----:B------:R-:W-:-:S03]  /*51070*/  LOP3.LUT R6, R24, 0xffff, RZ, 0xc0, !PT ;  /* 0x0000ffff18067812 */ /* 0x000fc600078ec0ff */
[----:B------:R0:W-:Y:S04]  /*51080*/  STL [R1+0x88], R4 ;  /* 0x0000880401007387 */ /* 0x0001e80000100800 */
[----:B------:R0:W-:Y:S04]  /*51090*/  STL [R1+0x320], R5 ;  /* 0x0003200501007387 */ /* 0x0001e80000100800 */
[----:B------:R-:W4:Y:S04]  /*510a0*/  LDL.LU R24, [R1+0x300] ;  /* 0x0003000001187983 */ /* 0x000f280000300800 */
[----:B------:R0:W-:Y:S01]  /*510b0*/  STL [R1+0x2b8], R6 ;  /* 0x0002b80601007387 */ /* 0x0001e20000100800 */
[----:B-1----:R-:W-:-:S03]  /*510c0*/  PRMT R7, R7, 0x3340, R20 ;  /* 0x0000334007077816 */ /* 0x002fc60000000014 */
[----:B------:R-:W4:Y:S01]  /*510d0*/  LDL.LU R20, [R1+0x1a4] ;  /* 0x0001a40001147983 */ /* 0x000f220000300800 */
[----:B0-----:R-:W-:Y:S02]  /*510e0*/  PRMT R3, R3, 0x3340, R0 ;  /* 0x0000334003037816 */ /* 0x001fe40000000000 */
[----:B------:R-:W-:Y:S02]  /*510f0*/  PRMT R8, R8, 0x3340, R18 ;  /* 0x0000334008087816 */ /* 0x000fe40000000012 */
[--C-:B------:R-:W-:Y:S02]  /*51100*/  PRMT R4, R4, 0x3340, R0.reuse ;  /* 0x0000334004047816 */ /* 0x100fe40000000000 */
[----:B------:R-:W-:Y:S02]  /*51110*/  PRMT R5, R5, 0x3340, R0 ;  /* 0x0000334005057816 */ /* 0x000fe40000000000 */
[----:B------:R-:W-:Y:S02]  /*51120*/  PRMT R7, R7, 0x5410, R3 ;  /* 0x0000541007077816 */ /* 0x000fe40000000003 */
[----:B------:R-:W-:-:S02]  /*51130*/  PRMT R9, R9, 0x3340, R17 ;  /* 0x0000334009097816 */ /* 0x000fc40000000011 */
[----:B------:R-:W-:Y:S02]  /*51140*/  PRMT R3, R8, 0x5410, R4 ;  /* 0x0000541008037816 */ /* 0x000fe40000000004 */
[----:B------:R-:W-:Y:S02]  /*51150*/  PRMT R6, R6, 0x3340, R0 ;  /* 0x0000334006067816 */ /* 0x000fe40000000000 */
[----:B------:R-:W-:Y:S02]  /*51160*/  PRMT R10, R10, 0x3340, R16 ;  /* 0x000033400a0a7816 */ /* 0x000fe40000000010 */
[----:B------:R-:W-:Y:S01]  /*51170*/  PRMT R4, R9, 0x5410, R5 ;  /* 0x0000541009047816 */ /* 0x000fe20000000005 */
[----:B------:R-:W-:Y:S04]  /*51180*/  STL [R1+0xd8c], R7 ;  /* 0x000d8c0701007387 */ /* 0x000fe80000100800 */
[----:B------:R-:W4:Y:S04]  /*51190*/  LDL.LU R5, [R1+0x1a8] ;  /* 0x0001a80001057983 */ /* 0x000f280000300800 */
[----:B------:R0:W-:Y:S04]  /*511a0*/  STL [R1+0xd7c], R3 ;  /* 0x000d7c0301007387 */ /* 0x0001e80000100800 */
[----:B------:R1:W-:Y:S01]  /*511b0*/  STL [R1+0xd6c], R4 ;  /* 0x000d6c0401007387 */ /* 0x0003e20000100800 */
[----:B0-----:R-:W-:-:S05]  /*511c0*/  PRMT R3, R10, 0x5410, R6 ;  /* 0x000054100a037816 */ /* 0x001fca0000000006 */
[----:B------:R0:W-:Y:S01]  /*511d0*/  STL [R1+0xd68], R3 ;  /* 0x000d680301007387 */ /* 0x0001e20000100800 */
[----:B-1----:R-:W-:Y:S02]  /*511e0*/  LOP3.LUT R4, R21, 0xffff, RZ, 0xc0, !PT ;  /* 0x0000ffff15047812 */ /* 0x002fe400078ec0ff */
[----:B0-----:R-:W-:Y:S02]  /*511f0*/  LOP3.LUT R3, R22, 0xffff, RZ, 0xc0, !PT ;  /* 0x0000ffff16037812 */ /* 0x001fe400078ec0ff */
[----:B--2---:R-:W-:Y:S02]  /*51200*/  LOP3.LUT R9, R26, 0xffff, RZ, 0xc0, !PT ;  /* 0x0000ffff1a097812 */ /* 0x004fe400078ec0ff */
[----:B---3--:R-:W-:Y:S02]  /*51210*/  LOP3.LUT R10, R27, 0xffff, RZ, 0xc0, !PT ;  /* 0x0000ffff1b0a7812 */ /* 0x008fe400078ec0ff */
[----:B----4-:R-:W-:Y:S02]  /*51220*/  LOP3.LUT R7, R11, 0xffff, RZ, 0xc0, !PT ;  /* 0x0000ffff0b077812 */ /* 0x010fe400078ec0ff */
[----:B------:R-:W2:Y:S04]  /*51230*/  LDL.LU R11, [R1+0xf14] ;  /* 0x000f1400010b7983 */ /* 0x000ea80000300800 */
[----:B------:R-:W-:Y:S04]  /*51240*/  STL [R1+0x32c], R9 ;  /* 0x00032c0901007387 */ /* 0x000fe80000100800 */
[----:B------:R0:W-:Y:S04]  /*51250*/  STL [R1+0x298], R7 ;  /* 0x0002980701007387 */ /* 0x0001e80000100800 */
[----:B------:R-:W-:Y:S04]  /*51260*/  STL [R1+0x3b4], R10 ;  /* 0x0003b40a01007387 */ /* 0x000fe80000100800 */
[----:B------:R-:W3:Y:S01]  /*51270*/  LDL.LU R18, [R1+0xf10] ;  /* 0x000f100001127983 */ /* 0x000ee20000300800 */
[----:B------:R-:W-:-:S05]  /*51280*/  LOP3.LUT R8, R14, 0xffff, RZ, 0xc0, !PT ;  /* 0x0000ffff0e087812 */ /* 0x000fca00078ec0ff */
[----:B------:R1:W-:Y:S04]  /*51290*/  STL [R1+0x390], R8 ;  /* 0x0003900801007387 */ /* 0x0003e80000100800 */
[----:B------:R-:W4:Y:S01]  /*512a0*/  LDL.LU R27, [R1+0xe20] ;  /* 0x000e2000011b7983 */ /* 0x000f220000300800 */
[----:B------:R-:W-:Y:S02]  /*512b0*/  LOP3.LUT R14, R15, 0xffff, RZ, 0xc0, !PT ;  /* 0x0000ffff0f0e7812 */ /* 0x000fe400078ec0ff */
[----:B------:R-:W-:-:S03]  /*512c0*/  LOP3.LUT R12, R12, 0xffff, RZ, 0xc0, !PT ;  /* 0x0000ffff0c0c7812 */ /* 0x000fc600078ec0ff */
[----:B------:R-:W-:Y:S04]  /*512d0*/  STL [R1+0x324], R14 ;  /* 0x0003240e01007387 */ /* 0x000fe80000100800 */
[----:B------:R-:W4:Y:S01]  /*512e0*/  LDL.LU R17, [R1+0xb54] ;  /* 0x000b540001117983 */ /* 0x000f220000300800 */
[----:B------:R-:W-:-:S03]  /*512f0*/  LOP3.LUT R26, R23, 0xffff, RZ, 0xc0, !PT ;  /* 0x0000ffff171a7812 */ /* 0x000fc600078ec0ff */
[----:B------:R-:W-:Y:S04]  /*51300*/  STL [R1+0x3a4], R12 ;  /* 0x0003a40c01007387 */ /* 0x000fe80000100800 */
[----:B------:R-:W-:Y:S01]  /*51310*/  STL [R1+0x188], R26 ;  /* 0x0001881a01007387 */ /* 0x000fe20000100800 */
[----:B------:R-:W-:-:S03]  /*51320*/  LOP3.LUT R16, R24, 0xffff, RZ, 0xc0, !PT ;  /* 0x0000ffff18107812 */ /* 0x000fc600078ec0ff */
[----:B------:R-:W4:Y:S04]  /*51330*/  LDL.LU R15, [R1+0xb50] ;  /* 0x000b5000010f7983 */ /* 0x000f280000300800 */
[----:B------:R-:W4:Y:S04]  /*51340*/  LDL.LU R23, [R1+0x58] ;  /* 0x0000580001177983 */ /* 0x000f280000300800 */
[----:B------:R-:W4:Y:S04]  /*51350*/  LDL.LU R24, [R1+0x54] ;  /* 0x0000540001187983 */ /* 0x000f280000300800 */
[----:B------:R-:W-:Y:S04]  /*51360*/  STL [R1+0x334], R16 ;  /* 0x0003341001007387 */ /* 0x000fe80000100800 */
[----:B------:R1:W-:Y:S01]  /*51370*/  STL [R1+0x29c], R3 ;  /* 0x00029c0301007387 */ /* 0x0003e20000100800 */
[----:B------:R-:W-:-:S03]  /*51380*/  LOP3.LUT R6, R20, 0xffff, RZ, 0xc0, !PT ;  /* 0x0000ffff14067812 */ /* 0x000fc600078ec0ff */
[----:B------:R1:W-:Y:S04]  /*51390*/  STL [R1+0x394], R4 ;  /* 0x0003940401007387 */ /* 0x0003e80000100800 */
[----:B------:R-:W4:Y:S01]  /*513a0*/  LDL.LU R20, [R1+0x308] ;  /* 0x0003080001147983 */ /* 0x000f220000300800 */
[----:B0-----:R-:W-:Y:S02]  /*513b0*/  PRMT R7, R7, 0x3340, R26 ;  /* 0x0000334007077816 */ /* 0x001fe4000000001a */
[----:B-1----:R-:W-:Y:S02]  /*513c0*/  PRMT R8, R8, 0x3340, R16 ;  /* 0x0000334008087816 */ /* 0x002fe40000000010 */
[----:B------:R-:W-:Y:S02]  /*513d0*/  PRMT R3, R3, 0x3340, R0 ;  /* 0x0000334003037816 */ /* 0x000fe40000000000 */
[----:B------:R-:W-:-:S02]  /*513e0*/  LOP3.LUT R5, R5, 0xffff, RZ, 0xc0, !PT ;  /* 0x0000ffff05057812 */ /* 0x000fc400078ec0ff */
[----:B------:R-:W-:Y:S02]  /*513f0*/  PRMT R4, R4, 0x3340, R0 ;  /* 0x0000334004047816 */ /* 0x000fe40000000000 */
[----:B------:R-:W-:Y:S02]  /*51400*/  PRMT R7, R7, 0x5410, R3 ;  /* 0x0000541007077816 */ /* 0x000fe40000000003 */
[----:B------:R-:W-:Y:S01]  /*51410*/  PRMT R9, R9, 0x3340, R14 ;  /* 0x0000334009097816 */ /* 0x000fe2000000000e */
[----:B------:R0:W-:Y:S01]  /*51420*/  STL [R1+0x1a8], R5 ;  /* 0x0001a80501007387 */ /* 0x0001e20000100800 */
[----:B------:R-:W-:-:S03]  /*51430*/  PRMT R3, R8, 0x5410, R4 ;  /* 0x0000541008037816 */ /* 0x000fc60000000004 */
[----:B------:R1:W-:Y:S01]  /*51440*/  STL [R1+0x398], R6 ;  /* 0x0003980601007387 */ /* 0x0003e20000100800 */
[----:B------:R-:W-:-:S03]  /*51450*/  PRMT R10, R10, 0x3340, R12 ;  /* 0x000033400a0a7816 */ /* 0x000fc6000000000c */
[----:B------:R-:W4:Y:S04]  /*51460*/  LDL.LU R12, [R1+0x10e8] ;  /* 0x0010e800010c7983 */ /* 0x000f280000300800 */
[----:B------:R-:W-:Y:S01]  /*51470*/  STL [R1+0xd58], R7 ;  /* 0x000d580701007387 */ /* 0x000fe20000100800 */
[--C-:B0-----:R-:W-:Y:S02]  /*51480*/  PRMT R5, R5, 0x3340, R0.reuse ;  /* 0x0000334005057816 */ /* 0x101fe40000000000 */
[----:B-1----:R-:W-:Y:S01]  /*51490*/  PRMT R6, R6, 0x3340, R0 ;  /* 0x0000334006067816 */ /* 0x002fe20000000000 */
[----:B------:R0:W-:Y:S01]  /*514a0*/  STL [R1+0xd4c], R3 ;  /* 0x000d4c0301007387 */ /* 0x0001e20000100800 */
[----:B------:R-:W-:-:S03]  /*514b0*/  PRMT R4, R9, 0x5410, R5 ;  /* 0x0000541009047816 */ /* 0x000fc60000000005 */
[----:B------:R-:W4:Y:S04]  /*514c0*/  LDL.LU R16, [R1+0x10e4] ;  /* 0x0010e40001107983 */ /* 0x000f280000300800 */
[----:B------:R-:W-:Y:S01]  /*514d0*/  STL [R1+0xd3c], R4 ;  /* 0x000d3c0401007387 */ /* 0x000fe20000100800 */
[----:B0-----:R-:W-:-:S05]  /*514e0*/  PRMT R3, R10, 0x5410, R6 ;  /* 0x000054100a037816 */ /* 0x001fca0000000006 */
[----:B------:R0:W-:Y:S04]  /*514f0*/  STL [R1+0xd38], R3 ;  /* 0x000d380301007387 */ /* 0x0001e80000100800 */
[----:B------:R-:W4:Y:S04]  /*51500*/  LDL.LU R26, [R1+0x1000] ;  /* 0x00100000011a7983 */ /* 0x000f280000300800 */
[----:B------:R-:W4:Y:S01]  /*51510*/  LDL.LU R14, [R1+0xd34] ;  /* 0x000d3400010e7983 */ /* 0x000f220000300800 */
[----:B------:R-:W-:Y:S02]  /*51520*/  LOP3.LUT R5, R25, 0xffff, RZ, 0xc0, !PT ;  /* 0x0000ffff19057812 */ /* 0x000fe400078ec0ff */
[----:B--2---:R-:W-:-:S02]  /*51530*/  LOP3.LUT R11, R11, 0xffff, RZ, 0xc0, !PT ;  /* 0x0000ffff0b0b7812 */ /* 0x004fc400078ec0ff */
[----:B---3--:R-:W-:-:S03]  /*51540*/  LOP3.LUT R7, R18, 0xffff, RZ, 0xc0, !PT ;  /* 0x0000ffff12077812 */ /* 0x008fc600078ec0ff */
[----:B------:R-:W-:Y:S01]  /*51550*/  STL [R1+0x3a0], R11 ;  /* 0x0003a00b01007387 */ /* 0x000fe20000100800 */
[----:B----4-:R-:W-:-:S03]  /*51560*/  LOP3.LUT R8, R27, 0xffff, RZ, 0xc0, !PT ;  /* 0x0000ffff1b087812 */ /* 0x010fc600078ec0ff */
[----:B------:R-:W2:Y:S04]  /*51570*/  LDL.LU R27, [R1+0xd30] ;  /* 0x000d3000011b7983 */ /* 0x000ea80000300800 */
[----:B------:R-:W-:Y:S04]  /*51580*/  STL [R1+0x3d4], R7 ;  /* 0x0003d40701007387 */ /* 0x000fe80000100800 */
[----:B------:R-:W-:Y:S01]  /*51590*/  STL [R1+0x3e4], R8 ;  /* 0x0003e40801007387 */ /* 0x000fe20000100800 */
[----:B------:R-:W-:-:S05]  /*515a0*/  LOP3.LUT R6, R17, 0xffff, RZ, 0xc0, !PT ;  /* 0x0000ffff11067812 */ /* 0x000fca00078ec0ff */
[----:B------:R-:W-:Y:S01]  /*515b0*/  STL [R1+0x39c], R6 ;  /* 0x00039c0601007387 */ /* 0x000fe20000100800 */
[----:B------:R-:W-:Y:S02]  /*515c0*/  LOP3.LUT R10, R15, 0xffff, RZ, 0xc0, !PT ;  /* 0x0000ffff0f0a7812 */ /* 0x000fe400078ec0ff */
[----:B0-----:R-:W-:Y:S02]  /*515d0*/  LOP3.LUT R3, R23, 0xffff, RZ, 0xc0, !PT ;  /* 0x0000ffff17037812 */ /* 0x001fe400078ec0ff */
[----:B------:R-:W-:Y:S01]  /*515e0*/  LOP3.LUT R4, R24, 0xffff, RZ, 0xc0, !PT ;  /* 0x0000ffff18047812 */ /* 0x000fe200078ec0ff */
[----:B------:R-:W-:Y:S04]  /*515f0*/  STL [R1+0x3d0], R10 ;  /* 0x0003d00a01007387 */ /* 0x000fe80000100800 */
[----:B------:R0:W-:Y:S04]  /*51600*/  STL [R1+0x1a4], R3 ;  /* 0x0001a40301007387 */ /* 0x0001e80000100800 */
[----:B------:R1:W-:Y:S01]  /*51610*/  STL [R1+0x3dc], R4 ;  /* 0x0003dc0401007387 */ /* 0x0003e20000100800 */
[----:B------:R-:W-:-:S03]  /*51620*/  LOP3.LUT R9, R20, 0xffff, RZ, 0xc0, !PT ;  /* 0x0000ffff14097812 */ /* 0x000fc600078ec0ff */
[----:B------:R-:W3:Y:S04]  /*51630*/  LDL.LU R15, [R1+0x1e8] ;  /* 0x0001e800010f7983 */ /* 0x000ee80000300800 */
[----:B------:R-:W4:Y:S04]  /*51640*/  LDL.LU R23, [R1+0x1e4] ;  /* 0x0001e40001177983 */ /* 0x000f280000300800 */
[----:B------:R0:W-:Y:S04]  /*51650*/  STL [R1+0x400], R5 ;  /* 0x0004000501007387 */ /* 0x0001e80000100800 */
[----:B------:R-:W-:Y:S04]  /*51660*/  STL [R1+0x3e0], R9 ;  /* 0x0003e00901007387 */ /* 0x000fe80000100800 */
[----:B------:R-:W4:Y:S04]  /*51670*/  LDL.LU R24, [R1+0xf8] ;  /* 0x0000f80001187983 */ /* 0x000f280000300800 */
[----:B------:R-:W4:Y:S01]  /*51680*/  LDL.LU R20, [R1+0xc40] ;  /* 0x000c400001147983 */ /* 0x000f220000300800 */
[----:B0-----:R-:W-:-:S02]  /*51690*/  PRMT R3, R3, 0x3340, R0 ;  /* 0x0000334003037816 */ /* 0x001fc40000000000 */
[----:B------:R-:W-:Y:S02]  /*516a0*/  PRMT R6, R11, 0x3340, R6 ;  /* 0x000033400b067816 */ /* 0x000fe40000000006 */
[----:B-1----:R-:W-:Y:S02]  /*516b0*/  PRMT R4, R4, 0x3340, R0 ;  /* 0x0000334004047816 */ /* 0x002fe40000000000 */
[----:B------:R-:W-:Y:S02]  /*516c0*/  PRMT R7, R7, 0x3340, R10 ;  /* 0x0000334007077816 */ /* 0x000fe4000000000a */
[----:B------:R-:W-:Y:S02]  /*516d0*/  PRMT R8, R8, 0x3340, R9 ;  /* 0x0000334008087816 */ /* 0x000fe40000000009 */
[----:B------:R-:W-:Y:S02]  /*516e0*/  PRMT R5, R5, 0x3340, R0 ;  /* 0x0000334005057816 */ /* 0x000fe40000000000 */
[----:B------:R-:W-:-:S02]  /*516f0*/  PRMT R6, R6, 0x5410, R3 ;  /* 0x0000541006067816 */ /* 0x000fc40000000003 */
[----:B------:R-:W-:Y:S02]  /*51700*/  PRMT R4, R7, 0x5410, R4 ;  /* 0x0000541007047816 */ /* 0x000fe40000000004 */
[----:B------:R-:W-:Y:S01]  /*51710*/  PRMT R3, R8, 0x5410, R5 ;  /* 0x0000541008037816 */ /* 0x000fe20000000005 */
[----:B------:R0:W-:Y:S04]  /*51720*/  STL [R1+0xd24], R6 ;  /* 0x000d240601007387 */ /* 0x0001e80000100800 */
[----:B------:R-:W-:Y:S04]  /*51730*/  STL [R1+0xd20], R4 ;  /* 0x000d200401007387 */ /* 0x000fe80000100800 */
[----:B------:R3:W-:Y:S04]  /*51740*/  STL [R1+0xd1c], R3 ;  /* 0x000d1c0301007387 */ /* 0x0007e80000100800 */
[----:B------:R-:W4:Y:S01]  /*51750*/  LDL.LU R11, [R1+0x1004] ;  /* 0x00100400010b7983 */ /* 0x000f220000300800 */
[----:B0-----:R-:W-:-:S02]  /*51760*/  LOP3.LUT R6, R12, 0xffff, RZ, 0xc0, !PT ;  /* 0x0000ffff0c067812 */ /* 0x001fc400078ec0ff */
[----:B------:R-:W-:Y:S01]  /*51770*/  LOP3.LUT R7, R16, 0xffff, RZ, 0xc0, !PT ;  /* 0x0000ffff10077812 */ /* 0x000fe200078ec0ff */
[----:B------:R-:W4:Y:S04]  /*51780*/  LDL.LU R12, [R1+0xf24] ;  /* 0x000f2400010c7983 */ /* 0x000f280000300800 */
[----:B------:R0:W-:Y:S04]  /*51790*/  STL [R1+0x3d8], R6 ;  /* 0x0003d80601007387 */ /* 0x0001e80000100800 */
[----:B------:R-:W4:Y:S04]  /*517a0*/  LDL.LU R18, [R1+0xf20] ;  /* 0x000f200001127983 */ /* 0x000f280000300800 */
[----:B------:R-:W-:Y:S01]  /*517b0*/  STL [R1+0x424], R7 ;  /* 0x0004240701007387 */ /* 0x000fe20000100800 */
[----:B------:R-:W-:-:S02]  /*517c0*/  LOP3.LUT R8, R26, 0xffff, RZ, 0xc0, !PT ;  /* 0x0000ffff1a087812 */ /* 0x000fc400078ec0ff */
[----:B------:R-:W-:-:S05]  /*517d0*/  LOP3.LUT R14, R14, 0xffff, RZ, 0xc0, !PT ;  /* 0x0000ffff0e0e7812 */ /* 0x000fca00078ec0ff */
[----:B------:R-:W-:Y:S04]  /*517e0*/  STL [R1+0x308], R14 ;  /* 0x0003080e01007387 */ /* 0x000fe80000100800 */
[----:B------:R-:W-:Y:S04]  /*517f0*/  STL [R1+0x418], R8 ;  /* 0x0004180801007387 */ /* 0x000fe80000100800 */
[----:B------:R-:W4:Y:S04]  /*51800*/  LDL.LU R16, [R1+0xc44] ;  /* 0x000c440001107983 */ /* 0x000f280000300800 */
[----:B------:R-:W4:Y:S01]  /*51810*/  LDL.LU R17, [R1+0xb64] ;  /* 0x000b640001117983 */ /* 0x000f220000300800 */
[----:B--2---:R-:W-:-:S05]  /*51820*/  LOP3.LUT R10, R27, 0xffff, RZ, 0xc0, !PT ;  /* 0x0000ffff1b0a7812 */ /* 0x004fca00078ec0ff */
[----:B------:R-:W-:Y:S04]  /*51830*/  STL [R1+0x414], R10 ;  /* 0x0004140a01007387 */ /* 0x000fe80000100800 */
[----:B------:R-:W2:Y:S04]  /*51840*/  LDL.LU R26, [R1+0xfc] ;  /* 0x0000fc00011a7983 */ /* 0x000ea80000300800 */
[----:B------:R-:W2:Y:S01]  /*51850*/  LDL.LU R27, [R1+0x68] ;  /* 0x00006800011b7983 */ /* 0x000ea20000300800 */
[----:B---3--:R-:W-:Y:S02]  /*51860*/  LOP3.LUT R3, R15, 0xffff, RZ, 0xc0, !PT ;  /* 0x0000ffff0f037812 */ /* 0x008fe400078ec0ff */
[----:B----4-:R-:W-:-:S03]  /*51870*/  LOP3.LUT R4, R23, 0xffff, RZ, 0xc0, !PT ;  /* 0x0000ffff17047812 */ /* 0x010fc600078ec0ff */
[----:B------:R1:W-:Y:S01]  /*51880*/  STL [R1+0x1e8], R3 ;  /* 0x0001e80301007387 */ /* 0x0003e20000100800 */
[----:B------:R-:W-:-:S03]  /*51890*/  LOP3.LUT R5, R24, 0xffff, RZ, 0xc0, !PT ;  /* 0x0000ffff18057812 */ /* 0x000fc600078ec0ff */
[----:B------:R3:W-:Y:S04]  /*518a0*/  STL [R1+0x444], R4 ;  /* 0x0004440401007387 */ /* 0x0007e80000100800 */
[----:B------:R-:W4:Y:S01]  /*518b0*/  LDL.LU R24, [R1+0x64] ;  /* 0x0000640001187983 */ /* 0x000f220000300800 */
[----:B------:R-:W-:-:S03]  /*518c0*/  LOP3.LUT R9, R20, 0xffff, RZ, 0xc0, !PT ;  /* 0x0000ffff14097812 */ /* 0x000fc600078ec0ff */
[----:B------:R-:W4:Y:S01]  /*518d0*/  LDL.LU R20, [R1+0xb60] ;  /* 0x000b600001147983 */ /* 0x000f220000300800 */
[----:B0-----:R-:W-:Y:S02]  /*518e0*/  PRMT R6, R6, 0x3340, R14 ;  /* 0x0000334006067816 */ /* 0x001fe4000000000e */
[----:B-1----:R-:W-:Y:S02]  /*518f0*/  PRMT R3, R3, 0x3340, R0 ;  /* 0x0000334003037816 */ /* 0x002fe40000000000 */
[----:B------:R-:W-:Y:S02]  /*51900*/  PRMT R7, R7, 0x3340, R10 ;  /* 0x0000334007077816 */ /* 0x000fe4000000000a */
[----:B---3--:R-:W-:Y:S01]  /*51910*/  PRMT R4, R4, 0x3340, R0 ;  /* 0x0000334004047816 */ /* 0x008fe20000000000 */
[----:B------:R0:W-:Y:S01]  /*51920*/  STL [R1+0x42c], R5 ;  /* 0x00042c0501007387 */ /* 0x0001e20000100800 */
[----:B------:R-:W-:-:S03]  /*51930*/  PRMT R3, R6, 0x5410, R3 ;  /* 0x0000541006037816 */ /* 0x000fc60000000003 */
[----:B------:R-:W-:Y:S01]  /*51940*/  STL [R1+0xf8], R9 ;  /* 0x0000f80901007387 */ /* 0x000fe20000100800 */
[----:B------:R-:W-:-:S03]  /*51950*/  PRMT R8, R8, 0x3340, R9 ;  /* 0x0000334008087816 */ /* 0x000fc60000000009 */
[----:B------:R-:W3:Y:S01]  /*51960*/  LDL.LU R15, [R1+0x10ec] ;  /* 0x0010ec00010f7983 */ /* 0x000ee20000300800 */
[----:B------:R-:W-:-:S03]  /*51970*/  PRMT R4, R7, 0x5410, R4 ;  /* 0x0000541007047816 */ /* 0x000fc60000000004 */
[----:B------:R-:W3:Y:S04]  /*51980*/  LDL.LU R14, [R1+0xe34] ;  /* 0x000e3400010e7983 */ /* 0x000ee80000300800 */
[----:B------:R1:W-:Y:S01]  /*51990*/  STL [R1+0xd18], R3 ;  /* 0x000d180301007387 */ /* 0x0003e20000100800 */
[----:B0-----:R-:W-:-:S03]  /*519a0*/  PRMT R5, R5, 0x3340, R0 ;  /* 0x0000334005057816 */ /* 0x001fc60000000000 */
[----:B------:R-:W-:Y:S01]  /*519b0*/  STL [R1+0xd14], R4 ;  /* 0x000d140401007387 */ /* 0x000fe20000100800 */
[----:B------:R-:W-:-:S03]  /*519c0*/  LOP3.LUT R6, R11, 0xffff, RZ, 0xc0, !PT ;  /* 0x0000ffff0b067812 */ /* 0x000fc600078ec0ff */
[----:B------:R-:W3:Y:S01]  /*519d0*/  LDL.LU R23, [R1+0xe30] ;  /* 0x000e300001177983 */ /* 0x000ee20000300800 */
[----:B-1----:R-:W-:Y:S02]  /*519e0*/  PRMT R3, R8, 0x5410, R5 ;  /* 0x0000541008037816 */ /* 0x002fe40000000005 */
[----:B------:R-:W-:Y:S02]  /*519f0*/  LOP3.LUT R7, R12, 0xffff, RZ, 0xc0, !PT ;  /* 0x0000ffff0c077812 */ /* 0x000fe400078ec0ff */
[----:B------:R-:W-:Y:S01]  /*51a00*/  LOP3.LUT R8, R18, 0xffff, RZ, 0xc0, !PT ;  /* 0x0000ffff12087812 */ /* 0x000fe200078ec0ff */
[----:B------:R2:W-:Y:S04]  /*51a10*/  STL [R1+0xd10], R3 ;  /* 0x000d100301007387 */ /* 0x0005e80000100800 */
[----:B------:R-:W3:Y:S04]  /*51a20*/  LDL.LU R11, [R1+0xd40] ;  /* 0x000d4000010b7983 */ /* 0x000ee80000300800 */
[----:B------:R-:W3:Y:S04]  /*51a30*/  LDL.LU R12, [R1+0x328] ;  /* 0x00032800010c7983 */ /* 0x000ee80000300800 */
[----:B------:R-:W-:Y:S04]  /*51a40*/  STL [R1+0x428], R6 ;  /* 0x0004280601007387 */ /* 0x000fe80000100800 */
[----:B------:R-:W-:Y:S04]  /*51a50*/  STL [R1+0x44c], R7 ;  /* 0x00044c0701007387 */ /* 0x000fe80000100800 */
[----:B------:R-:W-:Y:S01]  /*51a60*/  STL [R1+0x458], R8 ;  /* 0x0004580801007387 */ /* 0x000fe20000100800 */
[----:B------:R-:W-:-:S02]  /*51a70*/  LOP3.LUT R16, R16, 0xffff, RZ, 0xc0, !PT ;  /* 0x0000ffff10107812 */ /* 0x000fc400078ec0ff */
[----:B------:R-:W-:-:S03]  /*51a80*/  LOP3.LUT R10, R17, 0xffff, RZ, 0xc0, !PT ;  /* 0x0000ffff110a7812 */ /* 0x000fc600078ec0ff */
[----:B------:R-:W-:Y:S01]  /*51a90*/  STL [R1+0x1e4], R16 ;  /* 0x0001e41001007387 */ /* 0x000fe20000100800 */
[----:B--2---:R-:W-:Y:S02]  /*51aa0*/  LOP3.LUT R3, R26, 0xffff, RZ, 0xc0, !PT ;  /* 0x0000ffff1a037812 */ /* 0x004fe400078ec0ff */
[----:B------:R-:W-:-:S03]  /*51ab0*/  LOP3.LUT R4, R27, 0xffff, RZ, 0xc0, !PT ;  /* 0x0000ffff1b047812 */ /* 0x000fc600078ec0ff */
[----:B------:R0:W-:Y:S04]  /*51ac0*/  STL [R1+0xcbc], R3 ;  /* 0x000cbc0301007387 */ /* 0x0001e80000100800 */
[----:B------:R-:W-:Y:S04]  /*51ad0*/  STL [R1+0x448], R10 ;  /* 0x0004480a01007387 */ /* 0x000fe80000100800 */
[----:B------:R1:W-:Y:S01]  /*51ae0*/  STL [R1+0x440], R4 ;  /* 0x0004400401007387 */ /* 0x0003e20000100800 */
[----:B----4-:R-:W-:-:S03]  /*51af0*/  LOP3.LUT R5, R24, 0xffff, RZ, 0xc0, !PT ;  /* 0x0000ffff18057812 */ /* 0x010fc600078ec0ff */
[----:B------:R-:W2:Y:S01]  /*51b00*/  LDL.LU R24, [R1+0x220] ;  /* 0x0002200001187983 */ /* 0x000ea20000300800 */
[----:B------:R-:W-:-:S03]  /*51b10*/  LOP3.LUT R9, R20, 0xffff, RZ, 0xc0, !PT ;  /* 0x0000ffff14097812 */ /* 0x000fc600078ec0ff */
[----:B------:R-:W4:Y:S01]  /*51b20*/  LDL.LU R20, [R1+0x30c] ;  /* 0x00030c0001147983 */ /* 0x000f220000300800 */
[----:B0-----:R-:W-:Y:S02]  /*51b30*/  PRMT R3, R3, 0x3340, R0 ;  /* 0x0000334003037816 */ /* 0x001fe40000000000 */
[----:B------:R-:W-:Y:S01]  /*51b40*/  PRMT R6, R6, 0x3340, R16 ;  /* 0x0000334006067816 */ /* 0x000fe20000000010 */
[----:B------:R0:W-:Y:S01]  /*51b50*/  STL [R1+0x454], R5 ;  /* 0x0004540501007387 */ /* 0x0001e20000100800 */
[----:B-1----:R-:W-:Y:S02]  /*51b60*/  PRMT R4, R4, 0x3340, R0 ;  /* 0x0000334004047816 */ /* 0x002fe40000000000 */
[----:B------:R-:W-:Y:S02]  /*51b70*/  PRMT R7, R7, 0x3340, R10 ;  /* 0x0000334007077816 */ /* 0x000fe4000000000a */
[----:B------:R-:W-:Y:S02]  /*51b80*/  PRMT R8, R8, 0x3340, R9 ;  /* 0x0000334008087816 */ /* 0x000fe40000000009 */
[----:B------:R-:W-:-:S02]  /*51b90*/  PRMT R6, R6, 0x5410, R3 ;  /* 0x0000541006067816 */ /* 0x000fc40000000003 */
[----:B------:R-:W-:Y:S02]  /*51ba0*/  PRMT R4, R7, 0x5410, R4 ;  /* 0x0000541007047816 */ /* 0x000fe40000000004 */
[----:B0-----:R-:W-:Y:S01]  /*51bb0*/  PRMT R5, R5, 0x3340, R0 ;  /* 0x0000334005057816 */ /* 0x001fe20000000000 */
[----:B------:R0:W-:Y:S03]  /*51bc0*/  STL [R1+0x450], R9 ;  /* 0x0004500901007387 */ /* 0x0001e60000100800 */
[----:B------:R-:W-:Y:S01]  /*51bd0*/  PRMT R3, R8, 0x5410, R5 ;  /* 0x0000541008037816 */ /* 0x000fe20000000005 */
[----:B------:R1:W-:Y:S04]  /*51be0*/  STL [R1+0xd04], R6 ;  /* 0x000d040601007387 */ /* 0x0003e80000100800 */
[----:B------:R-:W-:Y:S01]  /*51bf0*/  STL [R1+0xd00], R4 ;  /* 0x000d000401007387 */ /* 0x000fe20000100800 */
[----:B---3--:R-:W-:-:S03]  /*51c00*/  LOP3.LUT R7, R23, 0xffff, RZ, 0xc0, !PT ;  /* 0x0000ffff17077812 */ /* 0x008fc600078ec0ff */
[----:B------:R3:W-:Y:S04]  /*51c10*/  STL [R1+0xcf4], R3 ;  /* 0x000cf40301007387 */ /* 0x0007e80000100800 */
[----:B------:R-:W4:Y:S01]  /*51c20*/  LDL.LU R18, [R1+0x10f0] ;  /* 0x0010f00001127983 */ /* 0x000f220000300800 */
[----:B0-----:R-:W-:-:S03]  /*51c30*/  LOP3.LUT R9, R15, 0xffff, RZ, 0xc0, !PT ;  /* 0x0000ffff0f097812 */ /* 0x001fc600078ec0ff */
[----:B------:R-:W4:Y:S01]  /*51c40*/  LDL.LU R15, [R1+0x1010] ;  /* 0x00101000010f7983 */ /* 0x000f220000300800 */
[----:B-1----:R-:W-:-:S03]  /*51c50*/  LOP3.LUT R6, R14, 0xffff, RZ, 0xc0, !PT ;  /* 0x0000ffff0e067812 */ /* 0x002fc600078ec0ff */
[----:B------:R-:W-:Y:S04]  /*51c60*/  STL [R1+0x464], R9 ;  /* 0x0004640901007387 */ /* 0x000fe80000100800 */
[----:B------:R-:W4:Y:S04]  /*51c70*/  LDL.LU R16, [R1+0xf30] ;  /* 0x000f300001107983 */ /* 0x000f280000300800 */
[----:B------:R-:W-:Y:S01]  /*51c80*/  STL [R1+0x420], R6 ;  /* 0x0004200601007387 */ /* 0x000fe20000100800 */
[----:B------:R-:W-:-:S03]  /*51c90*/  LOP3.LUT R12, R12, 0xffff, RZ, 0xc0, !PT ;  /* 0x0000ffff0c0c7812 */ /* 0x000fc600078ec0ff */
[----:B------:R-:W4:Y:S01]  /*51ca0*/  LDL.LU R27, [R1+0xd44] ;  /* 0x000d4400011b7983 */ /* 0x000f220000300800 */
[----:B------:R-:W-:-:S03]  /*51cb0*/  LOP3.LUT R8, R11, 0xffff, RZ, 0xc0, !PT ;  /* 0x0000ffff0b087812 */ /* 0x000fc600078ec0ff */
[----:B------:R-:W-:Y:S01]  /*51cc0*/  STL [R1+0xc8c], R7 ;  /* 0x000c8c0701007387 */ /* 0x000fe20000100800 */
[----:B---3--:R-:W-:-:S03]  /*51cd0*/  LOP3.LUT R3, R29, 0xffff, RZ, 0xc0, !PT ;  /* 0x0000ffff1d037812 */ /* 0x008fc600078ec0ff */
[----:B------:R-:W3:Y:S01]  /*51ce0*/  LDL.LU R23, [R1+0xc50] ;  /* 0x000c500001177983 */ /* 0x000ee20000300800 */
[----:B------:R-:W-:-:S03]  /*51cf0*/  LOP3.LUT R4, R28, 0xffff, RZ, 0xc0, !PT ;  /* 0x0000ffff1c047812 */ /* 0x000fc600078ec0ff */
[----:B------:R-:W3:Y:S04]  /*51d00*/  LDL.LU R11, [R1+0x228] ;  /* 0x00022800010b7983 */ /* 0x000ee80000300800 */
[----:B------:R-:W-:Y:S04]  /*51d10*/  STL [R1+0xfc], R12 ;  /* 0x0000fc0c01007387 */ /* 0x000fe80000100800 */
[----:B------:R-:W-:Y:S04]  /*51d20*/  STL [R1+0x460], R8 ;  /* 0x0004600801007387 */ /* 0x000fe80000100800 */
[----:B------:R0:W-:Y:S04]  /*51d30*/  STL [R1+0x328], R3 ;  /* 0x0003280301007387 */ /* 0x0001e80000100800 */
[----:B------:R1:W-:Y:S01]  /*51d40*/  STL [R1+0xc44], R4 ;  /* 0x000c440401007387 */ /* 0x0003e20000100800 */
[----:B--2---:R-:W-:-:S02]  /*51d50*/  LOP3.LUT R5, R24, 0xffff, RZ, 0xc0, !PT ;  /* 0x0000ffff18057812 */ /* 0x004fc400078ec0ff */
[----:B----4-:R-:W-:-:S03]  /*51d60*/  LOP3.LUT R10, R20, 0xffff, RZ, 0xc0, !PT ;  /* 0x0000ffff140a7812 */ /* 0x010fc600078ec0ff */
[----:B------:R2:W-:Y:S04]  /*51d70*/  STL [R1+0x45c], R5 ;  /* 0x00045c0501007387 */ /* 0x0005e80000100800 */
[----:B------:R-:W4:Y:S04]  /*51d80*/  LDL.LU R17, [R1+0x144] ;  /* 0x0001440001117983 */ /* 0x000f280000300800 */
        /* <DEDUP_REMOVED lines=9> */
[----:B--2---:R-:W-:-:S02]  /*51e20*/  PRMT R5, R5, 0x3340, R0 ;  /* 0x0000334005057816 */ /* 0x004fc40000000000 */
[----:B------:R-:W-:Y:S01]  /*51e30*/  PRMT R3, R7, 0x5410, R4 ;  /* 0x0000541007037816 */ /* 0x000fe20000000004 */
[----:B------:R-:W2:Y:S04]  /*51e40*/  LDL.LU R26, [R1+0xf34] ;  /* 0x000f3400011a7983 */ /* 0x000ea80000300800 */
[----:B------:R0:W-:Y:S04]  /*51e50*/  STL [R1+0xcf0], R6 ;  /* 0x000cf00601007387 */ /* 0x0001e80000100800 */
[----:B------:R-:W2:Y:S04]  /*51e60*/  LDL.LU R14, [R1+0xe44] ;  /* 0x000e4400010e7983 */ /* 0x000ea80000300800 */
[----:B------:R1:W-:Y:S04]  /*51e70*/  STL [R1+0xce8], R3 ;  /* 0x000ce80301007387 */ /* 0x0003e80000100800 */
[----:B------:R-:W2:Y:S01]  /*51e80*/  LDL.LU R12, [R1+0xe40] ;  /* 0x000e4000010c7983 */ /* 0x000ea20000300800 */
[----:B------:R-:W-:-:S02]  /*51e90*/  LOP3.LUT R7, R15, 0xffff, RZ, 0xc0, !PT ;  /* 0x0000ffff0f077812 */ /* 0x000fc400078ec0ff */
[----:B0-----:R-:W-:Y:S02]  /*51ea0*/  LOP3.LUT R6, R18, 0xffff, RZ, 0xc0, !PT ;  /* 0x0000ffff12067812 */ /* 0x001fe400078ec0ff */
[----:B-1----:R-:W-:Y:S02]  /*51eb0*/  PRMT R3, R8, 0x5410, R5 ;  /* 0x0000541008037816 */ /* 0x002fe40000000005 */
[----:B------:R-:W-:Y:S02]  /*51ec0*/  LOP3.LUT R8, R16, 0xffff, RZ, 0xc0, !PT ;  /* 0x0000ffff10087812 */ /* 0x000fe400078ec0ff */
[----:B------:R-:W-:Y:S01]  /*51ed0*/  LOP3.LUT R16, R27, 0xffff, RZ, 0xc0, !PT ;  /* 0x0000ffff1b107812 */ /* 0x000fe200078ec0ff */
[----:B------:R0:W-:Y:S04]  /*51ee0*/  STL [R1+0xce4], R3 ;  /* 0x000ce40301007387 */ /* 0x0001e80000100800 */
[----:B------:R-:W2:Y:S04]  /*51ef0*/  LDL.LU R15, [R1+0xb74] ;  /* 0x000b7400010f7983 */ /* 0x000ea80000300800 */
[----:B------:R-:W-:Y:S04]  /*51f00*/  STL [R1+0x30c], R6 ;  /* 0x00030c0601007387 */ /* 0x000fe80000100800 */
[----:B------:R-:W-:Y:S01]  /*51f10*/  STL [R1+0x46c], R7 ;  /* 0x00046c0701007387 */ /* 0x000fe20000100800 */
[----:B---3--:R-:W-:-:S03]  /*51f20*/  LOP3.LUT R10, R23, 0xffff, RZ, 0xc0, !PT ;  /* 0x0000ffff170a7812 */ /* 0x008fc600078ec0ff */
[----:B------:R-:W3:Y:S04]  /*51f30*/  LDL.LU R27, [R1+0x368] ;  /* 0x00036800011b7983 */ /* 0x000ee80000300800 */
[----:B------:R-:W-:Y:S04]  /*51f40*/  STL [R1+0x220], R16 ;  /* 0x0002201001007387 */ /* 0x000fe80000100800 */
[----:B------:R-:W-:Y:S04]  /*51f50*/  STL [R1+0x484], R8 ;  /* 0x0004840801007387 */ /* 0x000fe80000100800 */
[----:B------:R-:W3:Y:S04]  /*51f60*/  LDL.LU R23, [R1+0x84] ;  /* 0x0000840001177983 */ /* 0x000ee80000300800 */
[----:B------:R-:W-:Y:S01]  /*51f70*/  STL [R1+0x468], R10 ;  /* 0x0004680a01007387 */ /* 0x000fe20000100800 */
[----:B0-----:R-:W-:-:S03]  /*51f80*/  LOP3.LUT R3, R11, 0xffff, RZ, 0xc0, !PT ;  /* 0x0000ffff0b037812 */ /* 0x001fc600078ec0ff */
[----:B------:R-:W3:Y:S04]  /*51f90*/  LDL.LU R11, [R1+0x40] ;  /* 0x00004000010b7983 */ /* 0x000ee80000300800 */
[----:B------:R0:W-:Y:S01]  /*51fa0*/  STL [R1+0x228], R3 ;  /* 0x0002280301007387 */ /* 0x0001e20000100800 */
[----:B----4-:R-:W-:Y:S02]  /*51fb0*/  LOP3.LUT R4, R17, 0xffff, RZ, 0xc0, !PT ;  /* 0x0000ffff11047812 */ /* 0x010fe400078ec0ff */
[----:B------:R-:W-:Y:S02]  /*51fc0*/  LOP3.LUT R5, R24, 0xffff, RZ, 0xc0, !PT ;  /* 0x0000ffff18057812 */ /* 0x000fe400078ec0ff */
[----:B------:R-:W-:Y:S01]  /*51fd0*/  LOP3.LUT R9, R20, 0xffff, RZ, 0xc0, !PT ;  /* 0x0000ffff14097812 */ /* 0x000fe200078ec0ff */
[----:B------:R1:W-:Y:S04]  /*51fe0*/  STL [R1+0x144], R4 ;  /* 0x0001440401007387 */ /* 0x0003e80000100800 */
[----:B------:R4:W-:Y:S04]  /*51ff0*/  STL [R1+0x47c], R5 ;  /* 0x00047c0501007387 */ /* 0x0009e80000100800 */
[----:B------:R-:W-:Y:S04]  /*52000*/  STL [R1+0x478], R9 ;  /* 0x0004780901007387 */ /* 0x000fe80000100800 */
[----:B------:R-:W3:Y:S01]  /*52010*/  LDL.LU R20, [R1+0x360] ;  /* 0x0003600001147983 */ /* 0x000ee20000300800 */
[----:B0-----:R-:W-:-:S02]  /*52020*/  PRMT R3, R3, 0x3340, R0 ;  /* 0x0000334003037816 */ /* 0x001fc40000000000 */
[----:B------:R-:W-:Y:S02]  /*52030*/  PRMT R6, R6, 0x3340, R16 ;  /* 0x0000334006067816 */ /* 0x000fe40000000010 */
[----:B------:R-:W-:Y:S02]  /*52040*/  PRMT R7, R7, 0x3340, R10 ;  /* 0x0000334007077816 */ /* 0x000fe4000000000a */
[----:B------:R-:W-:Y:S01]  /*52050*/  PRMT R8, R8, 0x3340, R9 ;  /* 0x0000334008087816 */ /* 0x000fe20000000009 */
[----:B------:R-:W3:Y:S01]  /*52060*/  LDL.LU R24, [R1+0x10f8] ;  /* 0x0010f80001187983 */ /* 0x000ee20000300800 */
[----:B------:R-:W-:Y:S02]  /*52070*/  PRMT R3, R6, 0x5410, R3 ;  /* 0x0000541006037816 */ /* 0x000fe40000000003 */
[--C-:B-1----:R-:W-:Y:S02]  /*52080*/  PRMT R4, R4, 0x3340, R0.reuse ;  /* 0x0000334004047816 */ /* 0x102fe40000000000 */
[----:B----4-:R-:W-:-:S02]  /*52090*/  PRMT R5, R5, 0x3340, R0 ;  /* 0x0000334005057816 */ /* 0x010fc40000000000 */
[----:B------:R-:W-:Y:S01]  /*520a0*/  PRMT R4, R7, 0x5410, R4 ;  /* 0x0000541007047816 */ /* 0x000fe20000000004 */
[----:B------:R0:W-:Y:S01]  /*520b0*/  STL [R1+0xce0], R3 ;  /* 0x000ce00301007387 */ /* 0x0001e20000100800 */
[----:B--2---:R-:W-:Y:S02]  /*520c0*/  LOP3.LUT R6, R26, 0xffff, RZ, 0xc0, !PT ;  /* 0x0000ffff1a067812 */ /* 0x004fe400078ec0ff */
[----:B------:R-:W-:Y:S01]  /*520d0*/  LOP3.LUT R7, R14, 0xffff, RZ, 0xc0, !PT ;  /* 0x0000ffff0e077812 */ /* 0x000fe200078ec0ff */
[----:B------:R-:W-:Y:S01]  /*520e0*/  STL [R1+0xc50], R4 ;  /* 0x000c500401007387 */ /* 0x000fe20000100800 */
[----:B0-----:R-:W-:Y:S02]  /*520f0*/  PRMT R3, R8, 0x5410, R5 ;  /* 0x0000541008037816 */ /* 0x001fe40000000005 */
[----:B------:R-:W-:Y:S02]  /*52100*/  LOP3.LUT R8, R12, 0xffff, RZ, 0xc0, !PT ;  /* 0x0000ffff0c087812 */ /* 0x000fe400078ec0ff */
[----:B------:R-:W-:Y:S01]  /*52110*/  LOP3.LUT R14, R15, 0xffff, RZ, 0xc0, !PT ;  /* 0x0000ffff0f0e7812 */ /* 0x000fe200078ec0ff */
[----:B------:R0:W-:Y:S04]  /*52120*/  STL [R1+0xc20], R3 ;  /* 0x000c200301007387 */ /* 0x0001e80000100800 */
[----:B------:R-:W2:Y:S04]  /*52130*/  LDL.LU R18, [R1+0x10f4] ;  /* 0x0010f40001127983 */ /* 0x000ea80000300800 */
[----:B------:R-:W-:Y:S04]  /*52140*/  STL [R1+0x474], R6 ;  /* 0x0004740601007387 */ /* 0x000fe80000100800 */
[----:B------:R-:W4:Y:S04]  /*52150*/  LDL.LU R12, [R1+0xf40] ;  /* 0x000f4000010c7983 */ /* 0x000f280000300800 */
[----:B------:R-:W-:Y:S01]  /*52160*/  STL [R1+0x4a8], R7 ;  /* 0x0004a80701007387 */ /* 0x000fe20000100800 */
[----:B---3--:R-:W-:-:S03]  /*52170*/  LOP3.LUT R10, R27, 0xffff, RZ, 0xc0, !PT ;  /* 0x0000ffff1b0a7812 */ /* 0x008fc600078ec0ff */
[----:B------:R-:W-:Y:S04]  /*52180*/  STL [R1+0x48c], R8 ;  /* 0x00048c0801007387 */ /* 0x000fe80000100800 */
[----:B------:R-:W3:Y:S04]  /*52190*/  LDL.LU R15, [R1+0xd54] ;  /* 0x000d5400010f7983 */ /* 0x000ee80000300800 */
[----:B------:R-:W-:Y:S04]  /*521a0*/  STL [R1+0x470], R14 ;  /* 0x0004700e01007387 */ /* 0x000fe80000100800 */
[----:B------:R-:W3:Y:S01]  /*521b0*/  LDL.LU R17, [R1+0xd50] ;  /* 0x000d500001117983 */ /* 0x000ee20000300800 */
[----:B0-----:R-:W-:-:S02]  /*521c0*/  LOP3.LUT R3, R23, 0xffff, RZ, 0xc0, !PT ;  /* 0x0000ffff17037812 */ /* 0x001fc400078ec0ff */
[----:B------:R-:W-:Y:S01]  /*521d0*/  LOP3.LUT R4, R11, 0xffff, RZ, 0xc0, !PT ;  /* 0x0000ffff0b047812 */ /* 0x000fe200078ec0ff */
[----:B------:R-:W-:Y:S04]  /*521e0*/  STL [R1+0x4a0], R10 ;  /* 0x0004a00a01007387 */ /* 0x000fe80000100800 */
[----:B------:R-:W3:Y:S04]  /*521f0*/  LDL.LU R27, [R1+0x264] ;  /* 0x00026400011b7983 */ /* 0x000ee80000300800 */
[----:B------:R0:W-:Y:S04]  /*52200*/  STL [R1+0x84], R3 ;  /* 0x0000840301007387 */ /* 0x0001e80000100800 */
[----:B------:R-:W3:Y:S04]  /*52210*/  LDL.LU R23, [R1+0x260] ;  /* 0x0002600001177983 */ /* 0x000ee80000300800 */
[----:B------:R1:W-:Y:S01]  /*52220*/  STL [R1+0x49c], R4 ;  /* 0x00049c0401007387 */ /* 0x0003e20000100800 */
[----:B------:R-:W-:-:S03]  /*52230*/  LOP3.LUT R5, R2, 0xffff, RZ, 0xc0, !PT ;  /* 0x0000ffff02057812 */ /* 0x000fc600078ec0ff */
[----:B------:R-:W3:Y:S04]  /*52240*/  LDL.LU R2, [R1+0x23f8] ;  /* 0x0023f80001027983 */ /* 0x000ee80000300800 */
[----:B------:R-:W3:Y:S01]  /*52250*/  LDL.LU R11, [R1+0xa4] ;  /* 0x0000a400010b7983 */ /* 0x000ee20000300800 */
[----:B------:R-:W-:-:S03]  /*52260*/  LOP3.LUT R9, R20, 0xffff, RZ, 0xc0, !PT ;  /* 0x0000ffff14097812 */ /* 0x000fc600078ec0ff */
[----:B------:R-:W3:Y:S01]  /*52270*/  LDL.LU R20, [R1+0xb80] ;  /* 0x000b800001147983 */ /* 0x000ee20000300800 */
        /* <DEDUP_REMOVED lines=9> */
[----:B------:R-:W-:Y:S03]  /*52310*/  STL [R1+0x480], R9 ;  /* 0x0004800901007387 */ /* 0x000fe60000100800 */
[----:B------:R-:W-:Y:S01]  /*52320*/  PRMT R3, R8, 0x5410, R5 ;  /* 0x0000541008037816 */ /* 0x000fe20000000005 */
[----:B------:R0:W-:Y:S04]  /*52330*/  STL [R1+0xc14], R6 ;  /* 0x000c140601007387 */ /* 0x0001e80000100800 */
[----:B------:R-:W-:Y:S04]  /*52340*/  STL [R1+0xc10], R4 ;  /* 0x000c100401007387 */ /* 0x000fe80000100800 */
[----:B------:R1:W-:Y:S04]  /*52350*/  STL [R1+0xbf0], R3 ;  /* 0x000bf00301007387 */ /* 0x0003e80000100800 */
[----:B------:R-:W3:Y:S04]  /*52360*/  LDL.LU R16, [R1+0x10fc] ;  /* 0x0010fc0001107983 */ /* 0x000ee80000300800 */
[----:B------:R-:W3:Y:S04]  /*52370*/  LDL.LU R26, [R1+0xf44] ;  /* 0x000f4400011a7983 */ /* 0x000ee80000300800 */
[----:B------:R-:W3:Y:S01]  /*52380*/  LDL.LU R14, [R1+0xe50] ;  /* 0x000e5000010e7983 */ /* 0x000ee20000300800 */
[----:B0-----:R-:W-:-:S02]  /*52390*/  LOP3.LUT R6, R24, 0xffff, RZ, 0xc0, !PT ;  /* 0x0000ffff18067812 */ /* 0x001fc400078ec0ff */
[----:B--2---:R-:W-:Y:S02]  /*523a0*/  LOP3.LUT R7, R18, 0xffff, RZ, 0xc0, !PT ;  /* 0x0000ffff12077812 */ /* 0x004fe400078ec0ff */
[----:B----4-:R-:W-:Y:S02]  /*523b0*/  LOP3.LUT R8, R12, 0xffff, RZ, 0xc0, !PT ;  /* 0x0000ffff0c087812 */ /* 0x010fe400078ec0ff */
[----:B---3--:R-:W-:Y:S01]  /*523c0*/  LOP3.LUT R15, R15, 0xffff, RZ, 0xc0, !PT ;  /* 0x0000ffff0f0f7812 */ /* 0x008fe200078ec0ff */
[----:B------:R-:W-:Y:S04]  /*523d0*/  STL [R1+0x4b0], R6 ;  /* 0x0004b00601007387 */ /* 0x000fe80000100800 */
[----:B------:R-:W2:Y:S01]  /*523e0*/  LDL.LU R24, [R1+0xd60] ;  /* 0x000d600001187983 */ /* 0x000ea20000300800 */
[----:B------:R-:W-:-:S03]  /*523f0*/  LOP3.LUT R10, R17, 0xffff, RZ, 0xc0, !PT ;  /* 0x0000ffff110a7812 */ /* 0x000fc600078ec0ff */
[----:B------:R-:W3:Y:S04]  /*52400*/  LDL.LU R12, [R1+0xb84] ;  /* 0x000b8400010c7983 */ /* 0x000ee80000300800 */
[----:B------:R-:W-:Y:S01]  /*52410*/  STL [R1+0x494], R7 ;  /* 0x0004940701007387 */ /* 0x000fe20000100800 */
[----:B-1----:R-:W-:-:S03]  /*52420*/  LOP3.LUT R3, R27, 0xffff, RZ, 0xc0, !PT ;  /* 0x0000ffff1b037812 */ /* 0x002fc600078ec0ff */
[----:B------:R-:W-:Y:S01]  /*52430*/  STL [R1+0x4c8], R8 ;  /* 0x0004c80801007387 */ /* 0x000fe20000100800 */
[----:B------:R-:W-:-:S03]  /*52440*/  LOP3.LUT R4, R23, 0xffff, RZ, 0xc0, !PT ;  /* 0x0000ffff17047812 */ /* 0x000fc600078ec0ff */
[----:B------:R-:W-:Y:S04]  /*52450*/  STL [R1+0x4ac], R15 ;  /* 0x0004ac0f01007387 */ /* 0x000fe80000100800 */
[----:B------:R-:W-:Y:S01]  /*52460*/  STL [R1+0x490], R10 ;  /* 0x0004900a01007387 */ /* 0x000fe20000100800 */
[----:B------:R-:W-:-:S03]  /*52470*/  LOP3.LUT R5, R11, 0xffff, RZ, 0xc0, !PT ;  /* 0x0000ffff0b057812 */ /* 0x000fc600078ec0ff */
[----:B------:R0:W-:Y:S04]  /*52480*/  STL [R1+0x264], R3 ;  /* 0x0002640301007387 */ /* 0x0001e80000100800 */
[----:B------:R1:W-:Y:S04]  /*52490*/  STL [R1+0x260], R4 ;  /* 0x0002600401007387 */ /* 0x0003e80000100800 */
[----:B------:R-:W4:Y:S04]  /*524a0*/  LDL.LU R11, [R1+0xac] ;  /* 0x0000ac00010b7983 */ /* 0x000f280000300800 */
[----:B------:R0:W-:Y:S01]  /*524b0*/  STL [R1+0x4bc], R5 ;  /* 0x0004bc0501007387 */ /* 0x0001e20000100800 */
[----:B------:R-:W-:-:S05]  /*524c0*/  LOP3.LUT R9, R20, 0xffff, RZ, 0xc0, !PT ;  /* 0x0000ffff14097812 */ /* 0x000fca00078ec0ff */
[----:B------:R0:W-:Y:S04]  /*524d0*/  STL [R1+0x4b8], R9 ;  /* 0x0004b80901007387 */ /* 0x0001e80000100800 */
[----:B------:R-:W4:Y:S04]  /*524e0*/  LDL.LU R18, [R1+0x50] ;  /* 0x0000500001127983 */ /* 0x000f280000300800 */
        /* <DEDUP_REMOVED lines=12> */
[----:B------:R-:W4:Y:S04]  /*525b0*/  LDL.LU R27, [R1+0x1100] ;  /* 0x00110000011b7983 */ /* 0x000f280000300800 */
[----:B------:R-:W-:Y:S01]  /*525c0*/  STL [R1+0xb70], R4 ;  /* 0x000b700401007387 */ /* 0x000fe20000100800 */
[----:B------:R-:W-:-:S03]  /*525d0*/  LOP3.LUT R9, R16, 0xffff, RZ, 0xc0, !PT ;  /* 0x0000ffff10097812 */ /* 0x000fc600078ec0ff */
[----:B------:R-:W4:Y:S01]  /*525e0*/  LDL.LU R15, [R1+0x1034] ;  /* 0x00103400010f7983 */ /* 0x000f220000300800 */
[----:B------:R-:W-:-:S03]  /*525f0*/  LOP3.LUT R7, R14, 0xffff, RZ, 0xc0, !PT ;  /* 0x0000ffff0e077812 */ /* 0x000fc600078ec0ff */
[----:B------:R4:W-:Y:S04]  /*52600*/  STL [R1+0xb64], R3 ;  /* 0x000b640301007387 */ /* 0x0009e80000100800 */
[----:B------:R-:W4:Y:S01]  /*52610*/  LDL.LU R23, [R1+0x1030] ;  /* 0x0010300001177983 */ /* 0x000f220000300800 */
[----:B0-----:R-:W-:-:S03]  /*52620*/  LOP3.LUT R6, R26, 0xffff, RZ, 0xc0, !PT ;  /* 0x0000ffff1a067812 */ /* 0x001fc600078ec0ff */
[----:B------:R-:W-:Y:S01]  /*52630*/  STL [R1+0x5c0], R9 ;  /* 0x0005c00901007387 */ /* 0x000fe20000100800 */
[----:B--2---:R-:W-:-:S03]  /*52640*/  LOP3.LUT R8, R24, 0xffff, RZ, 0xc0, !PT ;  /* 0x0000ffff18087812 */ /* 0x004fc600078ec0ff */
[----:B------:R-:W-:Y:S01]  /*52650*/  STL [R1+0x4b4], R6 ;  /* 0x0004b40601007387 */ /* 0x000fe20000100800 */
[----:B---3--:R-:W-:-:S03]  /*52660*/  LOP3.LUT R12, R12, 0xffff, RZ, 0xc0, !PT ;  /* 0x0000ffff0c0c7812 */ /* 0x008fc600078ec0ff */
[----:B------:R-:W-:Y:S04]  /*52670*/  STL [R1+0x4cc], R7 ;  /* 0x0004cc0701007387 */ /* 0x000fe80000100800 */
[----:B------:R-:W2:Y:S04]  /*52680*/  LDL.LU R14, [R1+0xd64] ;  /* 0x000d6400010e7983 */ /* 0x000ea80000300800 */
[----:B------:R-:W-:Y:S04]  /*52690*/  STL [R1+0x598], R8 ;  /* 0x0005980801007387 */ /* 0x000fe80000100800 */
[----:B------:R-:W-:Y:S04]  /*526a0*/  STL [R1+0xa4], R12 ;  /* 0x0000a40c01007387 */ /* 0x000fe80000100800 */
[----:B------:R-:W3:Y:S04]  /*526b0*/  LDL.LU R16, [R1+0xc74] ;  /* 0x000c740001107983 */ /* 0x000ee80000300800 */
[----:B------:R-:W3:Y:S04]  /*526c0*/  LDL.LU R26, [R1+0x2f4] ;  /* 0x0002f400011a7983 */ /* 0x000ee80000300800 */
[----:B------:R-:W3:Y:S01]  /*526d0*/  LDL.LU R24, [R1+0x1c4] ;  /* 0x0001c40001187983 */ /* 0x000ee20000300800 */
[----:B----4-:R-:W-:-:S03]  /*526e0*/  LOP3.LUT R3, R11, 0xffff, RZ, 0xc0, !PT ;  /* 0x0000ffff0b037812 */ /* 0x010fc600078ec0ff */
[----:B------:R-:W4:Y:S04]  /*526f0*/  LDL.LU R11, [R1+0x1c8] ;  /* 0x0001c800010b7983 */ /* 0x000f280000300800 */
[----:B------:R0:W-:Y:S01]  /*52700*/  STL [R1+0xac], R3 ;  /* 0x0000ac0301007387 */ /* 0x0001e20000100800 */
[----:B------:R-:W-:Y:S02]  /*52710*/  LOP3.LUT R4, R18, 0xffff, RZ, 0xc0, !PT ;  /* 0x0000ffff12047812 */ /* 0x000fe400078ec0ff */
[----:B------:R-:W-:-:S03]  /*52720*/  LOP3.LUT R10, R20, 0xffff, RZ, 0xc0, !PT ;  /* 0x0000ffff140a7812 */ /* 0x000fc600078ec0ff */
[----:B------:R1:W-:Y:S04]  /*52730*/  STL [R1+0x4d0], R4 ;  /* 0x0004d00401007387 */ /* 0x0003e80000100800 */
[----:B------:R-:W4:Y:S01]  /*52740*/  LDL.LU R20, [R1+0xc70] ;  /* 0x000c700001147983 */ /* 0x000f220000300800 */
[----:B------:R-:W-:Y:S02]  /*52750*/  LOP3.LUT R5, R17, 0xffff, RZ, 0xc0, !PT ;  /* 0x0000ffff11057812 */ /* 0x000fe400078ec0ff */
[----:B0-----:R-:W-:Y:S02]  /*52760*/  PRMT R3, R3, 0x3340, R0 ;  /* 0x0000334003037816 */ /* 0x001fe40000000000 */
[----:B------:R-:W-:Y:S02]  /*52770*/  PRMT R6, R6, 0x3340, R12 ;  /* 0x0000334006067816 */ /* 0x000fe4000000000c */
[----:B------:R-:W-:-:S02]  /*52780*/  PRMT R7, R7, 0x3340, R10 ;  /* 0x0000334007077816 */ /* 0x000fc4000000000a */
[----:B------:R-:W-:Y:S01]  /*52790*/  PRMT R8, R9, 0x3340, R8 ;  /* 0x0000334009087816 */ /* 0x000fe20000000008 */
[----:B------:R0:W-:Y:S01]  /*527a0*/  STL [R1+0x4f4], R5 ;  /* 0x0004f40501007387 */ /* 0x0001e20000100800 */
[----:B------:R-:W-:Y:S02]  /*527b0*/  PRMT R6, R6, 0x5410, R3 ;  /* 0x0000541006067816 */ /* 0x000fe40000000003 */
[----:B-1----:R-:W-:Y:S01]  /*527c0*/  PRMT R4, R4, 0x3340, R0 ;  /* 0x0000334004047816 */ /* 0x002fe20000000000 */
[----:B------:R-:W-:Y:S04]  /*527d0*/  STL [R1+0x4c4], R10 ;  /* 0x0004c40a01007387 */ /* 0x000fe80000100800 */
[----:B------:R1:W-:Y:S04]  /*527e0*/  STL [R1+0xb60], R6 ;  /* 0x000b600601007387 */ /* 0x0003e80000100800 */
[----:B------:R-:W4:Y:S01]  /*527f0*/  LDL.LU R12, [R1+0xf54] ;  /* 0x000f5400010c7983 */ /* 0x000f220000300800 */
[----:B------:R-:W-:-:S02]  /*52800*/  PRMT R4, R7, 0x5410, R4 ;  /* 0x0000541007047816 */ /* 0x000fc40000000004 */
[----:B0-----:R-:W-:-:S04]  /*52810*/  PRMT R5, R5, 0x3340, R0 ;  /* 0x0000334005057816 */ /* 0x001fc80000000000 */
[----:B------:R-:W-:Y:S02]  /*52820*/  PRMT R3, R8, 0x5410, R5 ;  /* 0x0000541008037816 */ /* 0x000fe40000000005 */
[----:B-1----:R-:W-:Y:S01]  /*52830*/  LOP3.LUT R6, R27, 0xffff, RZ, 0xc0, !PT ;  /* 0x0000ffff1b067812 */ /* 0x002fe200078ec0ff */
[----:B------:R-:W-:Y:S04]  /*52840*/  STL [R1+0xb54], R4 ;  /* 0x000b540401007387 */ /* 0x000fe80000100800 */
[----:B------:R0:W-:Y:S01]  /*52850*/  STL [R1+0xb50], R3 ;  /* 0x000b500301007387 */ /* 0x0001e20000100800 */
[----:B------:R-:W-:-:S03]  /*52860*/  LOP3.LUT R8, R15, 0xffff, RZ, 0xc0, !PT ;  /* 0x0000ffff0f087812 */ /* 0x000fc600078ec0ff */
[----:B------:R-:W4:Y:S01]  /*52870*/  LDL.LU R27, [R1+0xf50] ;  /* 0x000f5000011b7983 */ /* 0x000f220000300800 */
[----:B------:R-:W-:-:S03]  /*52880*/  LOP3.LUT R7, R23, 0xffff, RZ, 0xc0, !PT ;  /* 0x0000ffff17077812 */ /* 0x000fc600078ec0ff */
[----:B------:R-:W-:Y:S01]  /*52890*/  STL [R1+0x4e4], R6 ;  /* 0x0004e40601007387 */ /* 0x000fe20000100800 */
[----:B--2---:R-:W-:-:S03]  /*528a0*/  LOP3.LUT R14, R14, 0xffff, RZ, 0xc0, !PT ;  /* 0x0000ffff0e0e7812 */ /* 0x004fc600078ec0ff */
[----:B------:R-:W2:Y:S04]  /*528b0*/  LDL.LU R15, [R1+0xe60] ;  /* 0x000e6000010f7983 */ /* 0x000ea80000300800 */
[----:B------:R-:W2:Y:S01]  /*528c0*/  LDL.LU R23, [R1+0xb94] ;  /* 0x000b940001177983 */ /* 0x000ea20000300800 */
[----:B---3--:R-:W-:Y:S02]  /*528d0*/  LOP3.LUT R9, R16, 0xffff, RZ, 0xc0, !PT ;  /* 0x0000ffff10097812 */ /* 0x008fe400078ec0ff */
[----:B0-----:R-:W-:Y:S01]  /*528e0*/  LOP3.LUT R3, R26, 0xffff, RZ, 0xc0, !PT ;  /* 0x0000ffff1a037812 */ /* 0x001fe200078ec0ff */
[----:B------:R-:W-:Y:S01]  /*528f0*/  STL [R1+0x4ec], R8 ;  /* 0x0004ec0801007387 */ /* 0x000fe20000100800 */
[----:B------:R-:W-:-:S03]  /*52900*/  LOP3.LUT R4, R24, 0xffff, RZ, 0xc0, !PT ;  /* 0x0000ffff18047812 */ /* 0x000fc600078ec0ff */
[----:B------:R-:W-:Y:S04]  /*52910*/  STL [R1+0x640], R7 ;  /* 0x0006400701007387 */ /* 0x000fe80000100800 */
[----:B------:R-:W-:Y:S01]  /*52920*/  STL [R1+0x4d8], R14 ;  /* 0x0004d80e01007387 */ /* 0x000fe20000100800 */
[----:B----4-:R-:W-:-:S03]  /*52930*/  LOP3.LUT R5, R11, 0xffff, RZ, 0xc0, !PT ;  /* 0x0000ffff0b057812 */ /* 0x010fc600078ec0ff */
[----:B------:R0:W-:Y:S04]  /*52940*/  STL [R1+0x5e8], R3 ;  /* 0x0005e80301007387 */ /* 0x0001e80000100800 */
[----:B------:R-:W-:Y:S04]  /*52950*/  STL [R1+0x4dc], R9 ;  /* 0x0004dc0901007387 */ /* 0x000fe80000100800 */
[----:B------:R1:W-:Y:S04]  /*52960*/  STL [R1+0xb18], R4 ;  /* 0x000b180401007387 */ /* 0x0003e80000100800 */
[----:B------:R-:W3:Y:S04]  /*52970*/  LDL.LU R24, [R1+0xb90] ;  /* 0x000b900001187983 */ /* 0x000ee80000300800 */
[----:B------:R4:W-:Y:S04]  /*52980*/  STL [R1+0x564], R5 ;  /* 0x0005640501007387 */ /* 0x0009e80000100800 */
[----:B------:R-:W3:Y:S04]  /*52990*/  LDL.LU R18, [R1+0xf4] ;  /* 0x0000f40001127983 */ /* 0x000ee80000300800 */
[----:B------:R-:W3:Y:S01]  /*529a0*/  LDL.LU R26, [R1+0xf0] ;  /* 0x0000f000011a7983 */ /* 0x000ee20000300800 */
[----:B------:R-:W-:-:S05]  /*529b0*/  LOP3.LUT R10, R20, 0xffff, RZ, 0xc0, !PT ;  /* 0x0000ffff140a7812 */ /* 0x000fca00078ec0ff */
[----:B------:R-:W-:Y:S04]  /*529c0*/  STL [R1+0x5f4], R10 ;  /* 0x0005f40a01007387 */ /* 0x000fe80000100800 */
[----:B------:R-:W3:Y:S04]  /*529d0*/  LDL.LU R11, [R1+0x5c] ;  /* 0x00005c00010b7983 */ /* 0x000ee80000300800 */
[----:B------:R-:W3:Y:S01]  /*529e0*/  LDL.LU R20, [R1+0xaa0] ;  /* 0x000aa00001147983 */ /* 0x000ee20000300800 */
[----:B0-----:R-:W-:Y:S02]  /*529f0*/  PRMT R3, R3, 0x3340, R0 ;  /* 0x0000334003037816 */ /* 0x001fe40000000000 */
[----:B------:R-:W-:-:S02]  /*52a00*/  PRMT R6, R6, 0x3340, R14 ;  /* 0x0000334006067816 */ /* 0x000fc4000000000e */
[----:B-1----:R-:W-:Y:S02]  /*52a10*/  PRMT R4, R4, 0x3340, R0 ;  /* 0x0000334004047816 */ /* 0x002fe40000000000 */
[----:B------:R-:W-:Y:S02]  /*52a20*/  PRMT R7, R7, 0x3340, R10 ;  /* 0x0000334007077816 */ /* 0x000fe4000000000a */
[----:B----4-:R-:W-:Y:S02]  /*52a30*/  PRMT R5, R5, 0x3340, R0 ;  /* 0x0000334005057816 */ /* 0x010fe40000000000 */
[----:B------:R-:W-:Y:S02]  /*52a40*/  PRMT R3, R6, 0x5410, R3 ;  /* 0x0000541006037816 */ /* 0x000fe40000000003 */
[----:B------:R-:W-:Y:S01]  /*52a50*/  PRMT R8, R8, 0x3340, R9 ;  /* 0x0000334008087816 */ /* 0x000fe20000000009 */
[----:B------:R-:W4:Y:S01]  /*52a60*/  LDL.LU R14, [R1+0x1108] ;  /* 0x00110800010e7983 */ /* 0x000f220000300800 */
[----:B------:R-:W-:-:S03]  /*52a70*/  PRMT R4, R7, 0x5410, R4 ;  /* 0x0000541007047816 */ /* 0x000fc60000000004 */
[----:B------:R0:W-:Y:S01]  /*52a80*/  STL [R1+0xb40], R3 ;  /* 0x000b400301007387 */ /* 0x0001e20000100800 */
[----:B------:R-:W-:-:S03]  /*52a90*/  LOP3.LUT R6, R12, 0xffff, RZ, 0xc0, !PT ;  /* 0x0000ffff0c067812 */ /* 0x000fc600078ec0ff */
[----:B------:R-:W-:Y:S01]  /*52aa0*/  STL [R1+0xb44], R4 ;  /* 0x000b440401007387 */ /* 0x000fe20000100800 */
[----:B0-----:R-:W-:Y:S02]  /*52ab0*/  PRMT R3, R8, 0x5410, R5 ;  /* 0x0000541008037816 */ /* 0x001fe40000000005 */
[----:B------:R-:W-:-:S03]  /*52ac0*/  LOP3.LUT R7, R27, 0xffff, RZ, 0xc0, !PT ;  /* 0x0000ffff1b077812 */ /* 0x000fc600078ec0ff */
[----:B------:R0:W-:Y:S04]  /*52ad0*/  STL [R1+0xb3c], R3 ;  /* 0x000b3c0301007387 */ /* 0x0001e80000100800 */
[----:B------:R-:W4:Y:S04]  /*52ae0*/  LDL.LU R16, [R1+0x1104] ;  /* 0x0011040001107983 */ /* 0x000f280000300800 */
[----:B------:R-:W4:Y:S04]  /*52af0*/  LDL.LU R12, [R1+0xe64] ;  /* 0x000e6400010c7983 */ /* 0x000f280000300800 */
[----:B------:R-:W-:Y:S01]  /*52b00*/  STL [R1+0x61c], R6 ;  /* 0x00061c0601007387 */ /* 0x000fe20000100800 */
[----:B--2---:R-:W-:-:S03]  /*52b10*/  LOP3.LUT R17, R23, 0xffff, RZ, 0xc0, !PT ;  /* 0x0000ffff17117812 */ /* 0x004fc600078ec0ff */
[----:B------:R-:W2:Y:S01]  /*52b20*/  LDL.LU R27, [R1+0xd74] ;  /* 0x000d7400011b7983 */ /* 0x000ea20000300800 */
[----:B------:R-:W-:-:S03]  /*52b30*/  LOP3.LUT R8, R15, 0xffff, RZ, 0xc0, !PT ;  /* 0x0000ffff0f087812 */ /* 0x000fc600078ec0ff */
[----:B------:R-:W-:Y:S04]  /*52b40*/  STL [R1+0x504], R7 ;  /* 0x0005040701007387 */ /* 0x000fe80000100800 */
[----:B------:R-:W2:Y:S04]  /*52b50*/  LDL.LU R15, [R1+0xd70] ;  /* 0x000d7000010f7983 */ /* 0x000ea80000300800 */
[----:B------:R-:W2:Y:S01]  /*52b60*/  LDL.LU R23, [R1+0x60] ;  /* 0x0000600001177983 */ /* 0x000ea20000300800 */
[----:B---3--:R-:W-:-:S03]  /*52b70*/  LOP3.LUT R10, R24, 0xffff, RZ, 0xc0, !PT ;  /* 0x0000ffff180a7812 */ /* 0x008fc600078ec0ff */
[----:B------:R-:W-:Y:S01]  /*52b80*/  STL [R1+0x5f0], R17 ;  /* 0x0005f01101007387 */ /* 0x000fe20000100800 */
[----:B0-----:R-:W-:Y:S02]  /*52b90*/  LOP3.LUT R3, R18, 0xffff, RZ, 0xc0, !PT ;  /* 0x0000ffff12037812 */ /* 0x001fe400078ec0ff */
[----:B------:R-:W-:Y:S01]  /*52ba0*/  LOP3.LUT R4, R26, 0xffff, RZ, 0xc0, !PT ;  /* 0x0000ffff1a047812 */ /* 0x000fe200078ec0ff */
[----:B------:R-:W-:Y:S04]  /*52bb0*/  STL [R1+0x6bc], R8 ;  /* 0x0006bc0801007387 */ /* 0x000fe80000100800 */
[----:B------:R-:W3:Y:S04]  /*52bc0*/  LDL.LU R24, [R1+0x2fc] ;  /* 0x0002fc0001187983 */ /* 0x000ee80000300800 */
[----:B------:R-:W-:Y:S04]  /*52bd0*/  STL [R1+0x4f8], R10 ;  /* 0x0004f80a01007387 */ /* 0x000fe80000100800 */
[----:B------:R0:W-:Y:S04]  /*52be0*/  STL [R1+0x618], R3 ;  /* 0x0006180301007387 */ /* 0x0001e80000100800 */
[----:B------:R1:W-:Y:S01]  /*52bf0*/  STL [R1+0x664], R4 ;  /* 0x0006640401007387 */ /* 0x0003e20000100800 */
[----:B------:R-:W-:-:S02]  /*52c00*/  LOP3.LUT R5, R11, 0xffff, RZ, 0xc0, !PT ;  /* 0x0000ffff0b057812 */ /* 0x000fc400078ec0ff */
[----:B------:R-:W-:-:S03]  /*52c10*/  LOP3.LUT R9, R20, 0xffff, RZ, 0xc0, !PT ;  /* 0x0000ffff14097812 */ /* 0x000fc600078ec0ff */
[----:B------:R0:W-:Y:S04]  /*52c20*/  STL [R1+0x6c4], R5 ;  /* 0x0006c40501007387 */ /* 0x0001e80000100800 */
[----:B------:R-:W-:Y:S04]  /*52c30*/  STL [R1+0x698], R9 ;  /* 0x0006980901007387 */ /* 0x000fe80000100800 */
[----:B------:R-:W3:Y:S04]  /*52c40*/  LDL.LU R11, [R1+0x2f8] ;  /* 0x0002f800010b7983 */ /* 0x000ee80000300800 */
[----:B------:R-:W3:Y:S01]  /*52c50*/  LDL.LU R20, [R1+0xaa4] ;  /* 0x000aa40001147983 */ /* 0x000ee20000300800 */
        /* <DEDUP_REMOVED lines=8> */
[----:B------:R-:W-:Y:S02]  /*52ce0*/  PRMT R3, R8, 0x5410, R5 ;  /* 0x0000541008037816 */ /* 0x000fe40000000005 */
[----:B----4-:R-:W-:Y:S01]  /*52cf0*/  LOP3.LUT R7, R14, 0xffff, RZ, 0xc0, !PT ;  /* 0x0000ffff0e077812 */ /* 0x010fe200078ec0ff */
[----:B------:R0:W-:Y:S04]  /*52d00*/  STL [R1+0xad8], R6 ;  /* 0x000ad80601007387 */ /* 0x0001e80000100800 */
[----:B------:R-:W-:Y:S04]  /*52d10*/  STL [R1+0xac8], R4 ;  /* 0x000ac80401007387 */ /* 0x000fe80000100800 */
[----:B------:R1:W-:Y:S04]  /*52d20*/  STL [R1+0xab8], R3 ;  /* 0x000ab80301007387 */ /* 0x0003e80000100800 */
[----:B------:R-:W4:Y:S04]  /*52d30*/  LDL.LU R18, [R1+0x1040] ;  /* 0x0010400001127983 */ /* 0x000f280000300800 */
[----:B------:R-:W4:Y:S04]  /*52d40*/  LDL.LU R26, [R1+0xf64] ;  /* 0x000f6400011a7983 */ /* 0x000f280000300800 */
[----:B------:R-:W4:Y:S01]  /*52d50*/  LDL.LU R14, [R1+0xf60] ;  /* 0x000f6000010e7983 */ /* 0x000f220000300800 */
[----:B------:R-:W-:-:S03]  /*52d60*/  LOP3.LUT R8, R16, 0xffff, RZ, 0xc0, !PT ;  /* 0x0000ffff10087812 */ /* 0x000fc600078ec0ff */
[----:B------:R-:W-:Y:S01]  /*52d70*/  STL [R1+0xf4], R7 ;  /* 0x0000f40701007387 */ /* 0x000fe20000100800 */
[----:B0-----:R-:W-:Y:S02]  /*52d80*/  LOP3.LUT R6, R12, 0xffff, RZ, 0xc0, !PT ;  /* 0x0000ffff0c067812 */ /* 0x001fe400078ec0ff */
[----:B--2---:R-:W-:Y:S01]  /*52d90*/  LOP3.LUT R10, R27, 0xffff, RZ, 0xc0, !PT ;  /* 0x0000ffff1b0a7812 */ /* 0x004fe200078ec0ff */
[----:B------:R-:W2:Y:S04]  /*52da0*/  LDL.LU R12, [R1+0xc80] ;  /* 0x000c8000010c7983 */ /* 0x000ea80000300800 */
[----:B------:R-:W-:Y:S01]  /*52db0*/  STL [R1+0x670], R8 ;  /* 0x0006700801007387 */ /* 0x000fe20000100800 */
[----:B-1----:R-:W-:Y:S02]  /*52dc0*/  LOP3.LUT R3, R23, 0xffff, RZ, 0xc0, !PT ;  /* 0x0000ffff17037812 */ /* 0x002fe400078ec0ff */
[----:B------:R-:W-:Y:S01]  /*52dd0*/  LOP3.LUT R9, R15, 0xffff, RZ, 0xc0, !PT ;  /* 0x0000ffff0f097812 */ /* 0x000fe200078ec0ff */
[----:B------:R-:W-:Y:S04]  /*52de0*/  STL [R1+0xaa8], R6 ;  /* 0x000aa80601007387 */ /* 0x000fe80000100800 */
[----:B------:R-:W-:Y:S04]  /*52df0*/  STL [R1+0xf0], R10 ;  /* 0x0000f00a01007387 */ /* 0x000fe80000100800 */
[----:B------:R-:W2:Y:S01]  /*52e00*/  LDL.LU R27, [R1+0xba4] ;  /* 0x000ba400011b7983 */ /* 0x000ea20000300800 */
[----:B---3--:R-:W-:-:S03]  /*52e10*/  LOP3.LUT R4, R24, 0xffff, RZ, 0xc0, !PT ;  /* 0x0000ffff18047812 */ /* 0x008fc600078ec0ff */
[----:B------:R0:W-:Y:S04]  /*52e20*/  STL [R1+0xaac], R3 ;  /* 0x000aac0301007387 */ /* 0x0001e80000100800 */
[----:B------:R-:W-:Y:S04]  /*52e30*/  STL [R1+0x66c], R9 ;  /* 0x00066c0901007387 */ /* 0x000fe80000100800 */
[----:B------:R-:W3:Y:S04]  /*52e40*/  LDL.LU R15, [R1+0x208] ;  /* 0x00020800010f7983 */ /* 0x000ee80000300800 */
[----:B------:R1:W-:Y:S04]  /*52e50*/  STL [R1+0x5ec], R4 ;  /* 0x0005ec0401007387 */ /* 0x0003e80000100800 */
[----:B------:R-:W3:Y:S04]  /*52e60*/  LDL.LU R23, [R1+0x124] ;  /* 0x0001240001177983 */ /* 0x000ee80000300800 */
[----:B------:R-:W3:Y:S01]  /*52e70*/  LDL.LU R24, [R1+0x120] ;  /* 0x0001200001187983 */ /* 0x000ee20000300800 */
[----:B------:R-:W-:-:S02]  /*52e80*/  LOP3.LUT R5, R11, 0xffff, RZ, 0xc0, !PT ;  /* 0x0000ffff0b057812 */ /* 0x000fc400078ec0ff */
[----:B------:R-:W-:-:S03]  /*52e90*/  LOP3.LUT R11, R20, 0xffff, RZ, 0xc0, !PT ;  /* 0x0000ffff140b7812 */ /* 0x000fc600078ec0ff */
[----:B------:R1:W-:Y:S04]  /*52ea0*/  STL [R1+0x6c0], R5 ;  /* 0x0006c00501007387 */ /* 0x0003e80000100800 */
[----:B------:R-:W3:Y:S01]  /*52eb0*/  LDL.LU R20, [R1+0xba0] ;  /* 0x000ba00001147983 */ /* 0x000ee20000300800 */
[--C-:B0-----:R-:W-:Y:S02]  /*52ec0*/  PRMT R3, R3, 0x3340, R0.reuse ;  /* 0x0000334003037816 */ /* 0x101fe40000000000 */
[----:B------:R-:W-:Y:S02]  /*52ed0*/  PRMT R6, R6, 0x3340, R11 ;  /* 0x0000334006067816 */ /* 0x000fe4000000000b */
[----:B-1----:R-:W-:Y:S02]  /*52ee0*/  PRMT R4, R4, 0x3340, R0 ;  /* 0x0000334004047816 */ /* 0x002fe40000000000 */
[----:B------:R-:W-:-:S02]  /*52ef0*/  PRMT R7, R7, 0x3340, R10 ;  /* 0x0000334007077816 */ /* 0x000fc4000000000a */
[----:B------:R-:W-:Y:S02]  /*52f00*/  PRMT R8, R8, 0x3340, R9 ;  /* 0x0000334008087816 */ /* 0x000fe40000000009 */
[----:B------:R-:W-:Y:S02]  /*52f10*/  PRMT R6, R6, 0x5410, R3 ;  /* 0x0000541006067816 */ /* 0x000fe40000000003 */
[----:B------:R-:W-:Y:S02]  /*52f20*/  PRMT R5, R5, 0x3340, R0 ;  /* 0x0000334005057816 */ /* 0x000fe40000000000 */
[----:B------:R-:W-:Y:S01]  /*52f30*/  PRMT R4, R7, 0x5410, R4 ;  /* 0x0000541007047816 */ /* 0x000fe20000000004 */
[----:B------:R0:W-:Y:S04]  /*52f40*/  STL [R1+0xa90], R11 ;  /* 0x000a900b01007387 */ /* 0x0001e80000100800 */
[----:B------:R1:W-:Y:S01]  /*52f50*/  STL [R1+0xaa0], R6 ;  /* 0x000aa00601007387 */ /* 0x0003e20000100800 */
[----:B------:R-:W-:-:S03]  /*52f60*/  PRMT R3, R8, 0x5410, R5 ;  /* 0x0000541008037816 */ /* 0x000fc60000000005 */
[----:B------:R-:W3:Y:S04]  /*52f70*/  LDL.LU R17, [R1+0x110c] ;  /* 0x00110c0001117983 */ /* 0x000ee80000300800 */
[----:B------:R-:W-:Y:S04]  /*52f80*/  STL [R1+0xa9c], R4 ;  /* 0x000a9c0401007387 */ /* 0x000fe80000100800 */
[----:B------:R-:W3:Y:S01]  /*52f90*/  LDL.LU R16, [R1+0xe74] ;  /* 0x000e740001107983 */ /* 0x000ee20000300800 */
[----:B----4-:R-:W-:-:S03]  /*52fa0*/  LOP3.LUT R7, R26, 0xffff, RZ, 0xc0, !PT ;  /* 0x0000ffff1a077812 */ /* 0x010fc600078ec0ff */
[----:B------:R3:W-:Y:S01]  /*52fb0*/  STL [R1+0xa98], R3 ;  /* 0x000a980301007387 */ /* 0x0007e20000100800 */
[----:B------:R-:W-:-:S03]  /*52fc0*/  LOP3.LUT R8, R14, 0xffff, RZ, 0xc0, !PT ;  /* 0x0000ffff0e087812 */ /* 0x000fc600078ec0ff */
[----:B0-----:R-:W4:Y:S01]  /*52fd0*/  LDL.LU R11, [R1+0xe70] ;  /* 0x000e7000010b7983 */ /* 0x001f220000300800 */
[----:B-1----:R-:W-:-:S03]  /*52fe0*/  LOP3.LUT R6, R18, 0xffff, RZ, 0xc0, !PT ;  /* 0x0000ffff12067812 */ /* 0x002fc600078ec0ff */
[----:B------:R-:W4:Y:S01]  /*52ff0*/  LDL.LU R14, [R1+0xd80] ;  /* 0x000d8000010e7983 */ /* 0x000f220000300800 */
[----:B--2---:R-:W-:Y:S02]  /*53000*/  LOP3.LUT R18, R12, 0xffff, RZ, 0xc0, !PT ;  /* 0x0000ffff0c127812 */ /* 0x004fe400078ec0ff */
[----:B------:R-:W-:Y:S01]  /*53010*/  LOP3.LUT R10, R27, 0xffff, RZ, 0xc0, !PT ;  /* 0x0000ffff1b0a7812 */ /* 0x000fe200078ec0ff */
[----:B------:R-:W-:Y:S04]  /*53020*/  STL [R1+0x668], R6 ;  /* 0x0006680601007387 */ /* 0x000fe80000100800 */
[----:B------:R-:W-:Y:S04]  /*53030*/  STL [R1+0x6dc], R7 ;  /* 0x0006dc0701007387 */ /* 0x000fe80000100800 */
[----:B------:R-:W2:Y:S01]  /*53040*/  LDL.LU R12, [R1+0xab4] ;  /* 0x000ab400010c7983 */ /* 0x000ea20000300800 */
[----:B---3--:R-:W-:-:S03]  /*53050*/  LOP3.LUT R3, R15, 0xffff, RZ, 0xc0, !PT ;  /* 0x0000ffff0f037812 */ /* 0x008fc600078ec0ff */
[----:B------:R-:W-:Y:S04]  /*53060*/  STL [R1+0x6c8], R8 ;  /* 0x0006c80801007387 */ /* 0x000fe80000100800 */
[----:B------:R-:W-:Y:S01]  /*53070*/  STL [R1+0x644], R18 ;  /* 0x0006441201007387 */ /* 0x000fe20000100800 */
[----:B------:R-:W-:Y:S02]  /*53080*/  LOP3.LUT R4, R23, 0xffff, RZ, 0xc0, !PT ;  /* 0x0000ffff17047812 */ /* 0x000fe400078ec0ff */
[----:B------:R-:W-:Y:S01]  /*53090*/  LOP3.LUT R5, R24, 0xffff, RZ, 0xc0, !PT ;  /* 0x0000ffff18057812 */ /* 0x000fe200078ec0ff */
[----:B------:R-:W-:Y:S04]  /*530a0*/  STL [R1+0x6d4], R10 ;  /* 0x0006d40a01007387 */ /* 0x000fe80000100800 */
[----:B------:R0:W-:Y:S04]  /*530b0*/  STL [R1+0x674], R3 ;  /* 0x0006740301007387 */ /* 0x0001e80000100800 */
[----:B------:R-:W3:Y:S04]  /*530c0*/  LDL.LU R15, [R1+0x78] ;  /* 0x00007800010f7983 */ /* 0x000ee80000300800 */
[----:B------:R1:W-:Y:S04]  /*530d0*/  STL [R1+0x6d0], R4 ;  /* 0x0006d00401007387 */ /* 0x0003e80000100800 */
[----:B------:R0:W-:Y:S04]  /*530e0*/  STL [R1+0x6e8], R5 ;  /* 0x0006e80501007387 */ /* 0x0001e80000100800 */
[----:B------:R-:W3:Y:S01]  /*530f0*/  LDL.LU R23, [R1+0x74] ;  /* 0x0000740001177983 */ /* 0x000ee20000300800 */
[----:B------:R-:W-:-:S05]  /*53100*/  LOP3.LUT R9, R20, 0xffff, RZ, 0xc0, !PT ;  /* 0x0000ffff14097812 */ /* 0x000fca00078ec0ff */
[----:B------:R1:W-:Y:S04]  /*53110*/  STL [R1+0x120], R9 ;  /* 0x0001200901007387 */ /* 0x0003e80000100800 */
[----:B------:R-:W3:Y:S04]  /*53120*/  LDL.LU R24, [R1+0x330] ;  /* 0x0003300001187983 */ /* 0x000ee80000300800 */
[----:B------:R-:W3:Y:S01]  /*53130*/  LDL.LU R20, [R1+0xab0] ;  /* 0x000ab00001147983 */ /* 0x000ee20000300800 */
[----:B0-----:R-:W-:Y:S02]  /*53140*/  PRMT R3, R3, 0x3340, R0 ;  /* 0x0000334003037816 */ /* 0x001fe40000000000 */
[----:B------:R-:W-:-:S02]  /*53150*/  PRMT R6, R6, 0x3340, R18 ;  /* 0x0000334006067816 */ /* 0x000fc40000000012 */
[----:B-1----:R-:W-:Y:S02]  /*53160*/  PRMT R4, R4, 0x3340, R0 ;  /* 0x0000334004047816 */ /* 0x002fe40000000000 */
[----:B------:R-:W-:Y:S02]  /*53170*/  PRMT R7, R7, 0x3340, R10 ;  /* 0x0000334007077816 */ /* 0x000fe4000000000a */
[----:B------:R-:W-:Y:S02]  /*53180*/  PRMT R5, R5, 0x3340, R0 ;  /* 0x0000334005057816 */ /* 0x000fe40000000000 */
[----:B------:R-:W-:Y:S02]  /*53190*/  PRMT R8, R8, 0x3340, R9 ;  /* 0x0000334008087816 */ /* 0x000fe40000000009 */
[----:B------:R-:W-:Y:S02]  /*531a0*/  PRMT R6, R6, 0x5410, R3 ;  /* 0x0000541006067816 */ /* 0x000fe40000000003 */
[----:B------:R-:W-:-:S02]  /*531b0*/  PRMT R4, R7, 0x5410, R4 ;  /* 0x0000541007047816 */ /* 0x000fc40000000004 */
[----:B------:R-:W-:Y:S02]  /*531c0*/  PRMT R3, R8, 0x5410, R5 ;  /* 0x0000541008037816 */ /* 0x000fe40000000005 */
[----:B------:R-:W-:Y:S01]  /*531d0*/  LOP3.LUT R9, R17, 0xffff, RZ, 0xc0, !PT ;  /* 0x0000ffff11097812 */ /* 0x000fe200078ec0ff */
[----:B------:R0:W-:Y:S04]  /*531e0*/  STL [R1+0xa7c], R6 ;  /* 0x000a7c0601007387 */ /* 0x0001e80000100800 */
[----:B------:R-:W3:Y:S04]  /*531f0*/  LDL.LU R26, [R1+0x1110] ;  /* 0x00111000011a7983 */ /* 0x000ee80000300800 */
[----:B------:R-:W-:Y:S04]  /*53200*/  STL [R1+0xa40], R4 ;  /* 0x000a400401007387 */ /* 0x000fe80000100800 */
[----:B------:R-:W3:Y:S01]  /*53210*/  LDL.LU R27, [R1+0xf74] ;  /* 0x000f7400011b7983 */ /* 0x000ee20000300800 */
[----:B----4-:R-:W-:-:S03]  /*53220*/  LOP3.LUT R7, R11, 0xffff, RZ, 0xc0, !PT ;  /* 0x0000ffff0b077812 */ /* 0x010fc600078ec0ff */
[----:B------:R3:W-:Y:S04]  /*53230*/  STL [R1+0xa3c], R3 ;  /* 0x000a3c0301007387 */ /* 0x0007e80000100800 */
[----:B------:R-:W4:Y:S01]  /*53240*/  LDL.LU R11, [R1+0xf70] ;  /* 0x000f7000010b7983 */ /* 0x000f220000300800 */
[----:B0-----:R-:W-:-:S03]  /*53250*/  LOP3.LUT R6, R16, 0xffff, RZ, 0xc0, !PT ;  /* 0x0000ffff10067812 */ /* 0x001fc600078ec0ff */
[----:B------:R-:W-:Y:S01]  /*53260*/  STL [R1+0x700], R9 ;  /* 0x0007000901007387 */ /* 0x000fe20000100800 */
[----:B------:R-:W-:Y:S02]  /*53270*/  LOP3.LUT R8, R14, 0xffff, RZ, 0xc0, !PT ;  /* 0x0000ffff0e087812 */ /* 0x000fe400078ec0ff */
[----:B--2---:R-:W-:Y:S01]  /*53280*/  LOP3.LUT R12, R12, 0xffff, RZ, 0xc0, !PT ;  /* 0x0000ffff0c0c7812 */ /* 0x004fe200078ec0ff */
[----:B------:R-:W-:Y:S04]  /*53290*/  STL [R1+0x6e4], R6 ;  /* 0x0006e40601007387 */ /* 0x000fe80000100800 */
[----:B------:R-:W-:Y:S04]  /*532a0*/  STL [R1+0x6cc], R7 ;  /* 0x0006cc0701007387 */ /* 0x000fe80000100800 */
[----:B------:R-:W2:Y:S04]  /*532b0*/  LDL.LU R16, [R1+0xd84] ;  /* 0x000d840001107983 */ /* 0x000ea80000300800 */
[----:B------:R-:W2:Y:S04]  /*532c0*/  LDL.LU R17, [R1+0xbb4] ;  /* 0x000bb40001117983 */ /* 0x000ea80000300800 */
[----:B------:R-:W-:Y:S01]  /*532d0*/  STL [R1+0x6fc], R8 ;  /* 0x0006fc0801007387 */ /* 0x000fe20000100800 */
[----:B---3--:R-:W-:-:S03]  /*532e0*/  LOP3.LUT R3, R15, 0xffff, RZ, 0xc0, !PT ;  /* 0x0000ffff0f037812 */ /* 0x008fc600078ec0ff */
[----:B------:R-:W-:Y:S01]  /*532f0*/  STL [R1+0x6e0], R12 ;  /* 0x0006e00c01007387 */ /* 0x000fe20000100800 */
[----:B------:R-:W-:-:S03]  /*53300*/  LOP3.LUT R4, R23, 0xffff, RZ, 0xc0, !PT ;  /* 0x0000ffff17047812 */ /* 0x000fc600078ec0ff */
[----:B------:R-:W3:Y:S04]  /*53310*/  LDL.LU R15, [R1+0x33c] ;  /* 0x00033c00010f7983 */ /* 0x000ee80000300800 */
[----:B------:R-:W3:Y:S04]  /*53320*/  LDL.LU R23, [R1+0x184] ;  /* 0x0001840001177983 */ /* 0x000ee80000300800 */
[----:B------:R0:W-:Y:S04]  /*53330*/  STL [R1+0x6f8], R3 ;  /* 0x0006f80301007387 */ /* 0x0001e80000100800 */
[----:B------:R1:W-:Y:S01]  /*53340*/  STL [R1+0x6d8], R4 ;  /* 0x0006d80401007387 */ /* 0x0003e20000100800 */
[----:B------:R-:W-:-:S02]  /*53350*/  LOP3.LUT R5, R24, 0xffff, RZ, 0xc0, !PT ;  /* 0x0000ffff18057812 */ /* 0x000fc400078ec0ff */
[----:B------:R-:W-:Y:S01]  /*53360*/  LOP3.LUT R10, R20, 0xffff, RZ, 0xc0, !PT ;  /* 0x0000ffff140a7812 */ /* 0x000fe200078ec0ff */
[----:B------:R-:W3:Y:S04]  /*53370*/  LDL.LU R24, [R1+0x16c] ;  /* 0x00016c0001187983 */ /* 0x000ee80000300800 */
[----:B------:R1:W-:Y:S04]  /*53380*/  STL [R1+0x714], R5 ;  /* 0x0007140501007387 */ /* 0x0003e80000100800 */
[----:B------:R-:W-:Y:S04]  /*53390*/  STL [R1+0x124], R10 ;  /* 0x0001240a01007387 */ /* 0x000fe80000100800 */
        /* <DEDUP_REMOVED lines=8> */
[----:B------:R-:W-:Y:S01]  /*53420*/  PRMT R4, R7, 0x5410, R4 ;  /* 0x0000541007047816 */ /* 0x000fe20000000004 */
[----:B------:R-:W3:Y:S04]  /*53430*/  LDL.LU R12, [R1+0x1118] ;  /* 0x00111800010c7983 */ /* 0x000ee80000300800 */
[----:B------:R0:W-:Y:S01]  /*53440*/  STL [R1+0xa2c], R3 ;  /* 0x000a2c0301007387 */ /* 0x0001e20000100800 */
[----:B------:R-:W-:Y:S02]  /*53450*/  LOP3.LUT R6, R26, 0xffff, RZ, 0xc0, !PT ;  /* 0x0000ffff1a067812 */ /* 0x000fe400078ec0ff */
[----:B------:R-:W-:Y:S01]  /*53460*/  LOP3.LUT R7, R27, 0xffff, RZ, 0xc0, !PT ;  /* 0x0000ffff1b077812 */ /* 0x000fe200078ec0ff */
[----:B------:R3:W-:Y:S04]  /*53470*/  STL [R1+0xa24], R4 ;  /* 0x000a240401007387 */ /* 0x0007e80000100800 */
[----:B------:R-:W3:Y:S01]  /*53480*/  LDL.LU R14, [R1+0x1114] ;  /* 0x00111400010e7983 */ /* 0x000ee20000300800 */
[----:B0-----:R-:W-:-:S02]  /*53490*/  PRMT R3, R8, 0x5410, R5 ;  /* 0x0000541008037816 */ /* 0x001fc40000000005 */
[----:B----4-:R-:W-:Y:S02]  /*534a0*/  LOP3.LUT R8, R11, 0xffff, RZ, 0xc0, !PT ;  /* 0x0000ffff0b087812 */ /* 0x010fe400078ec0ff */
[----:B--2---:R-:W-:Y:S01]  /*534b0*/  LOP3.LUT R16, R16, 0xffff, RZ, 0xc0, !PT ;  /* 0x0000ffff10107812 */ /* 0x004fe200078ec0ff */
[----:B------:R0:W-:Y:S04]  /*534c0*/  STL [R1+0xa1c], R3 ;  /* 0x000a1c0301007387 */ /* 0x0001e80000100800 */
[----:B------:R-:W2:Y:S04]  /*534d0*/  LDL.LU R26, [R1+0xe80] ;  /* 0x000e8000011a7983 */ /* 0x000ea80000300800 */
[----:B------:R-:W4:Y:S04]  /*534e0*/  LDL.LU R27, [R1+0xd94] ;  /* 0x000d9400011b7983 */ /* 0x000f280000300800 */
[----:B------:R-:W-:Y:S01]  /*534f0*/  STL [R1+0x6f4], R6 ;  /* 0x0006f40601007387 */ /* 0x000fe20000100800 */
[----:B------:R-:W-:-:S03]  /*53500*/  LOP3.LUT R10, R17, 0xffff, RZ, 0xc0, !PT ;  /* 0x0000ffff110a7812 */ /* 0x000fc600078ec0ff */
[----:B------:R-:W-:Y:S04]  /*53510*/  STL [R1+0x710], R7 ;  /* 0x0007100701007387 */ /* 0x000fe80000100800 */
[----:B------:R-:W4:Y:S04]  /*53520*/  LDL.LU R11, [R1+0xd90] ;  /* 0x000d9000010b7983 */ /* 0x000f280000300800 */
[----:B------:R-:W-:Y:S01]  /*53530*/  STL [R1+0x724], R8 ;  /* 0x0007240801007387 */ /* 0x000fe20000100800 */
[----:B---3--:R-:W-:Y:S02]  /*53540*/  LOP3.LUT R4, R23, 0xffff, RZ, 0xc0, !PT ;  /* 0x0000ffff17047812 */ /* 0x008fe400078ec0ff */
[----:B0-----:R-:W-:Y:S01]  /*53550*/  LOP3.LUT R3, R15, 0xffff, RZ, 0xc0, !PT ;  /* 0x0000ffff0f037812 */ /* 0x001fe200078ec0ff */
[----:B------:R-:W-:Y:S04]  /*53560*/  STL [R1+0x6f0], R16 ;  /* 0x0006f01001007387 */ /* 0x000fe80000100800 */
[----:B------:R-:W-:Y:S04]  /*53570*/  STL [R1+0x70c], R10 ;  /* 0x00070c0a01007387 */ /* 0x000fe80000100800 */
[----:B------:R0:W-:Y:S04]  /*53580*/  STL [R1+0x6ec], R3 ;  /* 0x0006ec0301007387 */ /* 0x0001e80000100800 */
[----:B------:R-:W3:Y:S04]  /*53590*/  LDL.LU R15, [R1+0x8c] ;  /* 0x00008c00010f7983 */ /* 0x000ee80000300800 */
[----:B------:R1:W-:Y:S04]  /*535a0*/  STL [R1+0x704], R4 ;  /* 0x0007040401007387 */ /* 0x0003e80000100800 */
[----:B------:R-:W3:Y:S01]  /*535b0*/  LDL.LU R23, [R1+0x9d0] ;  /* 0x0009d00001177983 */ /* 0x000ee20000300800 */
[----:B------:R-:W-:-:S03]  /*535c0*/  LOP3.LUT R5, R24, 0xffff, RZ, 0xc0, !PT ;  /* 0x0000ffff18057812 */ /* 0x000fc600078ec0ff */
[----:B------:R-:W3:Y:S04]  /*535d0*/  LDL.LU R24, [R1+0x37c] ;  /* 0x00037c0001187983 */ /* 0x000ee80000300800 */
[----:B------:R1:W-:Y:S01]  /*535e0*/  STL [R1+0x720], R5 ;  /* 0x0007200501007387 */ /* 0x0003e20000100800 */
[----:B------:R-:W-:-:S03]  /*535f0*/  LOP3.LUT R9, R20, 0xffff, RZ, 0xc0, !PT ;  /* 0x0000ffff14097812 */ /* 0x000fc600078ec0ff */
[----:B------:R-:W3:Y:S01]  /*53600*/  LDL.LU R20, [R1+0xac0] ;  /* 0x000ac00001147983 */ /* 0x000ee20000300800 */
[----:B0-----:R-:W-:Y:S02]  /*53610*/  PRMT R3, R3, 0x3340, R0 ;  /* 0x0000334003037816 */ /* 0x001fe40000000000 */
[----:B------:R-:W-:Y:S02]  /*53620*/  PRMT R6, R6, 0x3340, R16 ;  /* 0x0000334006067816 */ /* 0x000fe40000000010 */
[----:B-1----:R-:W-:Y:S02]  /*53630*/  PRMT R4, R4, 0x3340, R0 ;  /* 0x0000334004047816 */ /* 0x002fe40000000000 */
[----:B------:R-:W-:Y:S02]  /*53640*/  PRMT R7, R7, 0x3340, R10 ;  /* 0x0000334007077816 */ /* 0x000fe4000000000a */
[----:B------:R-:W-:Y:S02]  /*53650*/  PRMT R8, R8, 0x3340, R9 ;  /* 0x0000334008087816 */ /* 0x000fe40000000009 */
[----:B------:R-:W-:-:S02]  /*53660*/  PRMT R5, R5, 0x3340, R0 ;  /* 0x0000334005057816 */ /* 0x000fc40000000000 */
[----:B------:R-:W-:Y:S02]  /*53670*/  PRMT R6, R6, 0x5410, R3 ;  /* 0x0000541006067816 */ /* 0x000fe40000000003 */
[----:B------:R-:W-:Y:S02]  /*53680*/  PRMT R4, R7, 0x5410, R4 ;  /* 0x0000541007047816 */ /* 0x000fe40000000004 */
[----:B------:R-:W-:Y:S01]  /*53690*/  PRMT R3, R8, 0x5410, R5 ;  /* 0x0000541008037816 */ /* 0x000fe20000000005 */
[----:B------:R-:W-:Y:S04]  /*536a0*/  STL [R1+0x71c], R9 ;  /* 0x00071c0901007387 */ /* 0x000fe80000100800 */
[----:B------:R2:W-:Y:S01]  /*536b0*/  STL [R1+0xa10], R6 ;  /* 0x000a100601007387 */ /* 0x0005e20000100800 */
[----:B------:R-:W-:-:S03]  /*536c0*/  LOP3.LUT R7, R12, 0xffff, RZ, 0xc0, !PT ;  /* 0x0000ffff0c077812 */ /* 0x000fc600078ec0ff */
[----:B------:R-:W-:Y:S04]  /*536d0*/  STL [R1+0x9b0], R4 ;  /* 0x0009b00401007387 */ /* 0x000fe80000100800 */
[----:B------:R3:W-:Y:S01]  /*536e0*/  STL [R1+0x9a8], R3 ;  /* 0x0009a80301007387 */ /* 0x0007e20000100800 */
[----:B------:R-:W-:-:S03]  /*536f0*/  LOP3.LUT R8, R14, 0xffff, RZ, 0xc0, !PT ;  /* 0x0000ffff0e087812 */ /* 0x000fc600078ec0ff */
[----:B------:R-:W3:Y:S04]  /*53700*/  LDL.LU R18, [R1+0x1064] ;  /* 0x0010640001127983 */ /* 0x000ee80000300800 */
[----:B------:R-:W3:Y:S04]  /*53710*/  LDL.LU R12, [R1+0x1060] ;  /* 0x00106000010c7983 */ /* 0x000ee80000300800 */
[----:B------:R-:W-:Y:S04]  /*53720*/  STL [R1+0x74c], R7 ;  /* 0x00074c0701007387 */ /* 0x000fe80000100800 */
[----:B------:R-:W3:Y:S01]  /*53730*/  LDL.LU R14, [R1+0xf80] ;  /* 0x000f8000010e7983 */ /* 0x000ee20000300800 */
[----:B--2---:R-:W-:-:S02]  /*53740*/  LOP3.LUT R6, R26, 0xffff, RZ, 0xc0, !PT ;  /* 0x0000ffff1a067812 */ /* 0x004fc400078ec0ff */
[----:B----4-:R-:W-:Y:S01]  /*53750*/  LOP3.LUT R10, R27, 0xffff, RZ, 0xc0, !PT ;  /* 0x0000ffff1b0a7812 */ /* 0x010fe200078ec0ff */
[----:B------:R-:W-:Y:S04]  /*53760*/  STL [R1+0x75c], R8 ;  /* 0x00075c0801007387 */ /* 0x000fe80000100800 */
[----:B------:R-:W-:Y:S04]  /*53770*/  STL [R1+0x718], R6 ;  /* 0x0007180601007387 */ /* 0x000fe80000100800 */
[----:B------:R-:W2:Y:S01]  /*53780*/  LDL.LU R17, [R1+0xca4] ;  /* 0x000ca40001117983 */ /* 0x000ea20000300800 */
[----:B------:R-:W-:-:S03]  /*53790*/  LOP3.LUT R9, R11, 0xffff, RZ, 0xc0, !PT ;  /* 0x0000ffff0b097812 */ /* 0x000fc600078ec0ff */
[----:B------:R-:W-:Y:S04]  /*537a0*/  STL [R1+0x73c], R10 ;  /* 0x00073c0a01007387 */ /* 0x000fe80000100800 */
[----:B------:R-:W4:Y:S04]  /*537b0*/  LDL.LU R11, [R1+0xca0] ;  /* 0x000ca000010b7983 */ /* 0x000f280000300800 */
[----:B------:R-:W-:Y:S01]  /*537c0*/  STL [R1+0x758], R9 ;  /* 0x0007580901007387 */ /* 0x000fe20000100800 */
[----:B---3--:R-:W-:Y:S02]  /*537d0*/  LOP3.LUT R3, R15, 0xffff, RZ, 0xc0, !PT ;  /* 0x0000ffff0f037812 */ /* 0x008fe400078ec0ff */
[----:B------:R-:W-:-:S03]  /*537e0*/  LOP3.LUT R4, R23, 0xffff, RZ, 0xc0, !PT ;  /* 0x0000ffff17047812 */ /* 0x000fc600078ec0ff */
[----:B------:R0:W-:Y:S04]  /*537f0*/  STL [R1+0x728], R3 ;  /* 0x0007280301007387 */ /* 0x0001e80000100800 */
[----:B------:R-:W3:Y:S04]  /*53800*/  LDL.LU R26, [R1+0x268] ;  /* 0x00026800011a7983 */ /* 0x000ee80000300800 */
[----:B------:R1:W-:Y:S04]  /*53810*/  STL [R1+0x734], R4 ;  /* 0x0007340401007387 */ /* 0x0003e80000100800 */
[----:B------:R-:W3:Y:S01]  /*53820*/  LDL.LU R15, [R1+0x26c] ;  /* 0x00026c00010f7983 */ /* 0x000ee20000300800 */
[----:B------:R-:W-:-:S02]  /*53830*/  LOP3.LUT R5, R24, 0xffff, RZ, 0xc0, !PT ;  /* 0x0000ffff18057812 */ /* 0x000fc400078ec0ff */
[----:B------:R-:W-:-:S03]  /*53840*/  LOP3.LUT R16, R20, 0xffff, RZ, 0xc0, !PT ;  /* 0x0000ffff14107812 */ /* 0x000fc600078ec0ff */
[----:B------:R0:W-:Y:S04]  /*53850*/  STL [R1+0x770], R5 ;  /* 0x0007700501007387 */ /* 0x0001e80000100800 */
[----:B------:R1:W-:Y:S04]  /*53860*/  STL [R1+0x708], R16 ;  /* 0x0007081001007387 */ /* 0x0003e80000100800 */
        /* <DEDUP_REMOVED lines=12> */
[----:B------:R-:W3:Y:S04]  /*53930*/  LDL.LU R27, [R1+0xf84] ;  /* 0x000f8400011b7983 */ /* 0x000ee80000300800 */
[----:B------:R-:W-:Y:S01]  /*53940*/  STL [R1+0x990], R4 ;  /* 0x0009900401007387 */ /* 0x000fe20000100800 */
[----:B------:R-:W-:-:S03]  /*53950*/  LOP3.LUT R7, R18, 0xffff, RZ, 0xc0, !PT ;  /* 0x0000ffff12077812 */ /* 0x000fc600078ec0ff */
[----:B------:R-:W3:Y:S04]  /*53960*/  LDL.LU R16, [R1+0xe94] ;  /* 0x000e940001107983 */ /* 0x000ee80000300800 */
[----:B------:R3:W-:Y:S04]  /*53970*/  STL [R1+0x988], R3 ;  /* 0x0009880301007387 */ /* 0x0007e80000100800 */
[----:B------:R-:W3:Y:S01]  /*53980*/  LDL.LU R23, [R1+0xe90] ;  /* 0x000e900001177983 */ /* 0x000ee20000300800 */
[----:B------:R-:W-:Y:S02]  /*53990*/  LOP3.LUT R8, R14, 0xffff, RZ, 0xc0, !PT ;  /* 0x0000ffff0e087812 */ /* 0x000fe400078ec0ff */
[----:B0-----:R-:W-:-:S02]  /*539a0*/  LOP3.LUT R6, R12, 0xffff, RZ, 0xc0, !PT ;  /* 0x0000ffff0c067812 */ /* 0x001fc400078ec0ff */
[----:B------:R-:W3:Y:S04]  /*539b0*/  LDL.LU R12, [R1+0xbc4] ;  /* 0x000bc400010c7983 */ /* 0x000ee80000300800 */
[----:B------:R-:W-:Y:S04]  /*539c0*/  STL [R1+0x730], R7 ;  /* 0x0007300701007387 */ /* 0x000fe80000100800 */
[----:B------:R-:W-:Y:S01]  /*539d0*/  STL [R1+0x764], R6 ;  /* 0x0007640601007387 */ /* 0x000fe20000100800 */
[----:B--2---:R-:W-:-:S03]  /*539e0*/  LOP3.LUT R10, R17, 0xffff, RZ, 0xc0, !PT ;  /* 0x0000ffff110a7812 */ /* 0x004fc600078ec0ff */
[----:B------:R-:W2:Y:S01]  /*539f0*/  LDL.LU R14, [R1+0xad4] ;  /* 0x000ad400010e7983 */ /* 0x000ea20000300800 */
[----:B----4-:R-:W-:-:S03]  /*53a00*/  LOP3.LUT R17, R11, 0xffff, RZ, 0xc0, !PT ;  /* 0x0000ffff0b117812 */ /* 0x010fc600078ec0ff */
[----:B------:R-:W-:Y:S04]  /*53a10*/  STL [R1+0x784], R8 ;  /* 0x0007840801007387 */ /* 0x000fe80000100800 */
[----:B------:R-:W4:Y:S04]  /*53a20*/  LDL.LU R11, [R1+0x1c0] ;  /* 0x0001c000010b7983 */ /* 0x000f280000300800 */
[----:B------:R-:W-:Y:S04]  /*53a30*/  STL [R1+0x72c], R10 ;  /* 0x00072c0a01007387 */ /* 0x000fe80000100800 */
[----:B------:R-:W-:Y:S01]  /*53a40*/  STL [R1+0x760], R17 ;  /* 0x0007601101007387 */ /* 0x000fe20000100800 */
[----:B---3--:R-:W-:-:S02]  /*53a50*/  LOP3.LUT R3, R26, 0xffff, RZ, 0xc0, !PT ;  /* 0x0000ffff1a037812 */ /* 0x008fc400078ec0ff */
[----:B------:R-:W-:Y:S02]  /*53a60*/  LOP3.LUT R4, R15, 0xffff, RZ, 0xc0, !PT ;  /* 0x0000ffff0f047812 */ /* 0x000fe400078ec0ff */
        /* <DEDUP_REMOVED lines=22> */
[----:B------:R4:W-:Y:S01]  /*53bd0*/  STL [R1+0x928], R3 ;  /* 0x0009280301007387 */ /* 0x0009e20000100800 */
[----:B------:R-:W-:Y:S02]  /*53be0*/  LOP3.LUT R8, R23, 0xffff, RZ, 0xc0, !PT ;  /* 0x0000ffff17087812 */ /* 0x000fe400078ec0ff */
[----:B------:R-:W-:Y:S02]  /*53bf0*/  LOP3.LUT R12, R12, 0xffff, RZ, 0xc0, !PT ;  /* 0x0000ffff0c0c7812 */ /* 0x000fe400078ec0ff */
[----:B0-----:R-:W-:Y:S02]  /*53c00*/  LOP3.LUT R6, R27, 0xffff, RZ, 0xc0, !PT ;  /* 0x0000ffff1b067812 */ /* 0x001fe400078ec0ff */
[----:B------:R-:W3:Y:S04]  /*53c10*/  LDL.LU R27, [R1+0x111c] ;  /* 0x00111c00011b7983 */ /* 0x000ee80000300800 */
[----:B------:R-:W-:Y:S04]  /*53c20*/  STL [R1+0x740], R6 ;  /* 0x0007400601007387 */ /* 0x000fe80000100800 */
[----:B------:R-:W3:Y:S01]  /*53c30*/  LDL.LU R23, [R1+0x1070] ;  /* 0x0010700001177983 */ /* 0x000ee20000300800 */
[----:B--2---:R-:W-:-:S03]  /*53c40*/  LOP3.LUT R10, R14, 0xffff, RZ, 0xc0, !PT ;  /* 0x0000ffff0e0a7812 */ /* 0x004fc600078ec0ff */
[----:B------:R-:W-:Y:S01]  /*53c50*/  STL [R1+0x790], R7 ;  /* 0x0007900701007387 */ /* 0x000fe20000100800 */
[----:B----4-:R-:W-:-:S03]  /*53c60*/  LOP3.LUT R3, R11, 0xffff, RZ, 0xc0, !PT ;  /* 0x0000ffff0b037812 */ /* 0x010fc600078ec0ff */
[----:B------:R-:W-:Y:S04]  /*53c70*/  STL [R1+0x97c], R8 ;  /* 0x00097c0801007387 */ /* 0x000fe80000100800 */
[----:B------:R-:W-:Y:S04]  /*53c80*/  STL [R1+0x738], R12 ;  /* 0x0007380c01007387 */ /* 0x000fe80000100800 */
[----:B------:R-:W2:Y:S04]  /*53c90*/  LDL.LU R11, [R1+0xda4] ;  /* 0x000da400010b7983 */ /* 0x000ea80000300800 */
[----:B------:R-:W-:Y:S04]  /*53ca0*/  STL [R1+0x78c], R10 ;  /* 0x00078c0a01007387 */ /* 0x000fe80000100800 */
[----:B------:R0:W-:Y:S04]  /*53cb0*/  STL [R1+0x76c], R3 ;  /* 0x00076c0301007387 */ /* 0x0001e80000100800 */
[----:B------:R-:W4:Y:S01]  /*53cc0*/  LDL.LU R18, [R1+0xda0] ;  /* 0x000da00001127983 */ /* 0x000f220000300800 */
[----:B---3--:R-:W-:-:S03]  /*53cd0*/  LOP3.LUT R4, R15, 0xffff, RZ, 0xc0, !PT ;  /* 0x0000ffff0f047812 */ /* 0x008fc600078ec0ff */
[----:B------:R-:W3:Y:S04]  /*53ce0*/  LDL.LU R14, [R1+0x9e4] ;  /* 0x0009e400010e7983 */ /* 0x000ee80000300800 */
[----:B------:R1:W-:Y:S04]  /*53cf0*/  STL [R1+0x7a0], R4 ;  /* 0x0007a00401007387 */ /* 0x0003e80000100800 */
[----:B------:R-:W3:Y:S01]  /*53d00*/  LDL.LU R15, [R1+0x9e0] ;  /* 0x0009e000010f7983 */ /* 0x000ee20000300800 */
[----:B------:R-:W-:-:S03]  /*53d10*/  LOP3.LUT R5, R24, 0xffff, RZ, 0xc0, !PT ;  /* 0x0000ffff18057812 */ /* 0x000fc600078ec0ff */
[----:B------:R-:W3:Y:S01]  /*53d20*/  LDL.LU R24, [R1+0x2e0] ;  /* 0x0002e00001187983 */ /* 0x000ee20000300800 */
[----:B------:R-:W-:-:S03]  /*53d30*/  LOP3.LUT R9, R20, 0xffff, RZ, 0xc0, !PT ;  /* 0x0000ffff14097812 */ /* 0x000fc600078ec0ff */
[----:B------:R1:W-:Y:S04]  /*53d40*/  STL [R1+0x994], R5 ;  /* 0x0009940501007387 */ /* 0x0003e80000100800 */
[----:B------:R-:W-:Y:S04]  /*53d50*/  STL [R1+0x964], R9 ;  /* 0x0009640901007387 */ /* 0x000fe80000100800 */
        /* <DEDUP_REMOVED lines=9> */
[----:B------:R-:W-:Y:S01]  /*53df0*/  PRMT R3, R8, 0x5410, R5 ;  /* 0x0000541008037816 */ /* 0x000fe20000000005 */
[----:B------:R0:W-:Y:S04]  /*53e00*/  STL [R1+0x924], R6 ;  /* 0x0009240601007387 */ /* 0x0001e80000100800 */
[----:B------:R-:W3:Y:S04]  /*53e10*/  LDL.LU R17, [R1+0xf94] ;  /* 0x000f940001117983 */ /* 0x000ee80000300800 */
[----:B------:R-:W-:Y:S04]  /*53e20*/  STL [R1+0x920], R4 ;  /* 0x0009200401007387 */ /* 0x000fe80000100800 */
[----:B------:R-:W3:Y:S04]  /*53e30*/  LDL.LU R12, [R1+0xf90] ;  /* 0x000f9000010c7983 */ /* 0x000ee80000300800 */
[----:B------:R3:W-:Y:S04]  /*53e40*/  STL [R1+0x91c], R3 ;  /* 0x00091c0301007387 */ /* 0x0007e80000100800 */
[----:B------:R-:W3:Y:S01]  /*53e50*/  LDL.LU R16, [R1+0xea0] ;  /* 0x000ea00001107983 */ /* 0x000ee20000300800 */
[----:B------:R-:W-:-:S02]  /*53e60*/  LOP3.LUT R7, R27, 0xffff, RZ, 0xc0, !PT ;  /* 0x0000ffff1b077812 */ /* 0x000fc400078ec0ff */
[----:B0-----:R-:W-:Y:S02]  /*53e70*/  LOP3.LUT R6, R26, 0xffff, RZ, 0xc0, !PT ;  /* 0x0000ffff1a067812 */ /* 0x001fe400078ec0ff */
[----:B------:R-:W-:Y:S01]  /*53e80*/  LOP3.LUT R8, R23, 0xffff, RZ, 0xc0, !PT ;  /* 0x0000ffff17087812 */ /* 0x000fe200078ec0ff */
[----:B------:R-:W3:Y:S04]  /*53e90*/  LDL.LU R26, [R1+0xbd4] ;  /* 0x000bd400011a7983 */ /* 0x000ee80000300800 */
[----:B------:R0:W-:Y:S01]  /*53ea0*/  STL [R1+0x750], R6 ;  /* 0x0007500601007387 */ /* 0x0001e20000100800 */
[----:B--2---:R-:W-:-:S03]  /*53eb0*/  LOP3.LUT R11, R11, 0xffff, RZ, 0xc0, !PT ;  /* 0x0000ffff0b0b7812 */ /* 0x004fc600078ec0ff */
[----:B------:R-:W2:Y:S04]  /*53ec0*/  LDL.LU R27, [R1+0xbd0] ;  /* 0x000bd000011b7983 */ /* 0x000ea80000300800 */
[----:B------:R-:W-:Y:S01]  /*53ed0*/  STL [R1+0x780], R7 ;  /* 0x0007800701007387 */ /* 0x000fe20000100800 */
[----:B----4-:R-:W-:-:S03]  /*53ee0*/  LOP3.LUT R10, R18, 0xffff, RZ, 0xc0, !PT ;  /* 0x0000ffff120a7812 */ /* 0x010fc600078ec0ff */
[----:B------:R-:W4:Y:S01]  /*53ef0*/  LDL.LU R23, [R1+0x200] ;  /* 0x0002000001177983 */ /* 0x000f220000300800 */
[----:B---3--:R-:W-:-:S03]  /*53f00*/  LOP3.LUT R3, R14, 0xffff, RZ, 0xc0, !PT ;  /* 0x0000ffff0e037812 */ /* 0x008fc600078ec0ff */
[----:B------:R-:W-:Y:S04]  /*53f10*/  STL [R1+0x79c], R8 ;  /* 0x00079c0801007387 */ /* 0x000fe80000100800 */
[----:B------:R1:W-:Y:S01]  /*53f20*/  STL [R1+0x748], R11 ;  /* 0x0007480b01007387 */ /* 0x0003e20000100800 */
[----:B------:R-:W-:-:S03]  /*53f30*/  LOP3.LUT R4, R15, 0xffff, RZ, 0xc0, !PT ;  /* 0x0000ffff0f047812 */ /* 0x000fc600078ec0ff */
[----:B------:R3:W-:Y:S04]  /*53f40*/  STL [R1+0x754], R3 ;  /* 0x0007540301007387 */ /* 0x0007e80000100800 */
[----:B------:R-:W-:Y:S04]  /*53f50*/  STL [R1+0x77c], R10 ;  /* 0x00077c0a01007387 */ /* 0x000fe80000100800 */
[----:B------:R-:W4:Y:S04]  /*53f60*/  LDL.LU R15, [R1+0x1ec] ;  /* 0x0001ec00010f7983 */ /* 0x000f280000300800 */
[----:B------:R1:W-:Y:S01]  /*53f70*/  STL [R1+0x794], R4 ;  /* 0x0007940401007387 */ /* 0x0003e20000100800 */
[----:B0-----:R-:W-:-:S02]  /*53f80*/  PRMT R6, R6, 0x3340, R11 ;  /* 0x0000334006067816 */ /* 0x001fc4000000000b */
[----:B------:R-:W-:-:S05]  /*53f90*/  LOP3.LUT R5, R24, 0xffff, RZ, 0xc0, !PT ;  /* 0x0000ffff18057812 */ /* 0x000fca00078ec0ff */
[----:B------:R0:W-:Y:S04]  /*53fa0*/  STL [R1+0x7b0], R5 ;  /* 0x0007b00501007387 */ /* 0x0001e80000100800 */
[----:B------:R-:W4:Y:S01]  /*53fb0*/  LDL.LU R24, [R1+0x100] ;  /* 0x0001000001187983 */ /* 0x000f220000300800 */
[----:B------:R-:W-:-:S05]  /*53fc0*/  LOP3.LUT R9, R20, 0xffff, RZ, 0xc0, !PT ;  /* 0x0000ffff14097812 */ /* 0x000fca00078ec0ff */
[----:B------:R-:W-:Y:S04]  /*53fd0*/  STL [R1+0x788], R9 ;  /* 0x0007880901007387 */ /* 0x000fe80000100800 */
[----:B-1----:R-:W4:Y:S04]  /*53fe0*/  LDL.LU R11, [R1+0xae0] ;  /* 0x000ae000010b7983 */ /* 0x002f280000300800 */
[----:B------:R-:W4:Y:S01]  /*53ff0*/  LDL.LU R20, [R1+0x1128] ;  /* 0x0011280001147983 */ /* 0x000f220000300800 */
[--C-:B---3--:R-:W-:Y:S02]  /*54000*/  PRMT R3, R3, 0x3340, R0.reuse ;  /* 0x0000334003037816 */ /* 0x108fe40000000000 */
[----:B------:R-:W-:-:S02]  /*54010*/  PRMT R4, R4, 0x3340, R0 ;  /* 0x0000334004047816 */ /* 0x000fc40000000000 */
[----:B------:R-:W-:Y:S02]  /*54020*/  PRMT R7, R7, 0x3340, R10 ;  /* 0x0000334007077816 */ /* 0x000fe4000000000a */
[----:B------:R-:W-:Y:S02]  /*54030*/  PRMT R3, R6, 0x5410, R3 ;  /* 0x0000541006037816 */ /* 0x000fe40000000003 */
[----:B0-----:R-:W-:Y:S02]  /*54040*/  PRMT R5, R5, 0x3340, R0 ;  /* 0x0000334005057816 */ /* 0x001fe40000000000 */
[----:B------:R-:W-:Y:S02]  /*54050*/  PRMT R8, R8, 0x3340, R9 ;  /* 0x0000334008087816 */ /* 0x000fe40000000009 */
[----:B------:R-:W-:Y:S01]  /*54060*/  PRMT R4, R7, 0x5410, R4 ;  /* 0x0000541007047816 */ /* 0x000fe20000000004 */
[----:B------:R0:W-:Y:S01]  /*54070*/  STL [R1+0x910], R3 ;  /* 0x0009100301007387 */ /* 0x0001e20000100800 */
[----:B------:R-:W-:-:S03]  /*54080*/  LOP3.LUT R6, R17, 0xffff, RZ, 0xc0, !PT ;  /* 0x0000ffff11067812 */ /* 0x000fc600078ec0ff */
[----:B------:R-:W-:Y:S01]  /*54090*/  STL [R1+0x90c], R4 ;  /* 0x00090c0401007387 */ /* 0x000fe20000100800 */
[----:B------:R-:W-:-:S03]  /*540a0*/  LOP3.LUT R7, R12, 0xffff, RZ, 0xc0, !PT ;  /* 0x0000ffff0c077812 */ /* 0x000fc600078ec0ff */
[----:B------:R-:W3:Y:S01]  /*540b0*/  LDL.LU R14, [R1+0x1124] ;  /* 0x00112400010e7983 */ /* 0x000ee20000300800 */
[----:B0-----:R-:W-:Y:S02]  /*540c0*/  PRMT R3, R8, 0x5410, R5 ;  /* 0x0000541008037816 */ /* 0x001fe40000000005 */
[----:B------:R-:W-:Y:S02]  /*540d0*/  LOP3.LUT R18, R26, 0xffff, RZ, 0xc0, !PT ;  /* 0x0000ffff1a127812 */ /* 0x000fe400078ec0ff */
[----:B------:R-:W-:Y:S01]  /*540e0*/  LOP3.LUT R8, R16, 0xffff, RZ, 0xc0, !PT ;  /* 0x0000ffff10087812 */ /* 0x000fe200078ec0ff */
[----:B------:R4:W-:Y:S04]  /*540f0*/  STL [R1+0x908], R3 ;  /* 0x0009080301007387 */ /* 0x0009e80000100800 */
[----:B------:R-:W3:Y:S04]  /*54100*/  LDL.LU R12, [R1+0xea4] ;  /* 0x000ea400010c7983 */ /* 0x000ee80000300800 */
[----:B------:R0:W-:Y:S04]  /*54110*/  STL [R1+0x7cc], R6 ;  /* 0x0007cc0601007387 */ /* 0x0001e80000100800 */
[----:B------:R1:W-:Y:S01]  /*54120*/  STL [R1+0x7ac], R7 ;  /* 0x0007ac0701007387 */ /* 0x0003e20000100800 */
[----:B--2---:R-:W-:-:S03]  /*54130*/  LOP3.LUT R10, R27, 0xffff, RZ, 0xc0, !PT ;  /* 0x0000ffff1b0a7812 */ /* 0x004fc600078ec0ff */
[----:B------:R-:W-:Y:S04]  /*54140*/  STL [R1+0x7c4], R18 ;  /* 0x0007c41201007387 */ /* 0x000fe80000100800 */
[----:B------:R-:W-:Y:S01]  /*54150*/  STL [R1+0x804], R8 ;  /* 0x0008040801007387 */ /* 0x000fe20000100800 */
[----:B----4-:R-:W-:Y:S02]  /*54160*/  LOP3.LUT R3, R23, 0xffff, RZ, 0xc0, !PT ;  /* 0x0000ffff17037812 */ /* 0x010fe400078ec0ff */
[----:B------:R-:W-:Y:S01]  /*54170*/  LOP3.LUT R4, R15, 0xffff, RZ, 0xc0, !PT ;  /* 0x0000ffff0f047812 */ /* 0x000fe200078ec0ff */
[----:B------:R-:W2:Y:S04]  /*54180*/  LDL.LU R23, [R1+0xdb4] ;  /* 0x000db40001177983 */ /* 0x000ea80000300800 */
[----:B------:R4:W-:Y:S04]  /*54190*/  STL [R1+0x7c0], R3 ;  /* 0x0007c00301007387 */ /* 0x0009e80000100800 */
[----:B------:R-:W-:Y:S04]  /*541a0*/  STL [R1+0x7a8], R10 ;  /* 0x0007a80a01007387 */ /* 0x000fe80000100800 */
[----:B------:R-:W2:Y:S04]  /*541b0*/  LDL.LU R17, [R1+0xdb0] ;  /* 0x000db00001117983 */ /* 0x000ea80000300800 */
[----:B------:R-:W2:Y:S04]  /*541c0*/  LDL.LU R16, [R1+0x108] ;  /* 0x0001080001107983 */ /* 0x000ea80000300800 */
[----:B------:R4:W-:Y:S04]  /*541d0*/  STL [R1+0x7dc], R4 ;  /* 0x0007dc0401007387 */ /* 0x0009e80000100800 */
[----:B------:R-:W2:Y:S01]  /*541e0*/  LDL.LU R15, [R1+0x9f4] ;  /* 0x0009f400010f7983 */ /* 0x000ea20000300800 */
[----:B0-----:R-:W-:-:S02]  /*541f0*/  PRMT R6, R6, 0x3340, R18 ;  /* 0x0000334006067816 */ /* 0x001fc40000000012 */
[----:B-1----:R-:W-:Y:S02]  /*54200*/  PRMT R7, R7, 0x3340, R10 ;  /* 0x0000334007077816 */ /* 0x002fe4000000000a */
[--C-:B----4-:R-:W-:Y:S02]  /*54210*/  PRMT R3, R3, 0x3340, R0.reuse ;  /* 0x0000334003037816 */ /* 0x110fe40000000000 */
[----:B------:R-:W-:Y:S02]  /*54220*/  PRMT R4, R4, 0x3340, R0 ;  /* 0x0000334004047816 */ /* 0x000fe40000000000 */
[----:B------:R-:W-:Y:S02]  /*54230*/  PRMT R6, R6, 0x5410, R3 ;  /* 0x0000541006067816 */ /* 0x000fe40000000003 */
[----:B------:R-:W-:Y:S02]  /*54240*/  PRMT R4, R7, 0x5410, R4 ;  /* 0x0000541007047816 */ /* 0x000fe40000000004 */
[----:B------:R-:W-:-:S02]  /*54250*/  LOP3.LUT R5, R24, 0xffff, RZ, 0xc0, !PT ;  /* 0x0000ffff18057812 */ /* 0x000fc400078ec0ff */
[----:B------:R-:W4:Y:S04]  /*54260*/  LDL.LU R24, [R1+0x9f0] ;  /* 0x0009f00001187983 */ /* 0x000f280000300800 */
[----:B------:R0:W-:Y:S01]  /*54270*/  STL [R1+0x824], R5 ;  /* 0x0008240501007387 */ /* 0x0001e20000100800 */
[----:B------:R-:W-:-:S03]  /*54280*/  LOP3.LUT R9, R11, 0xffff, RZ, 0xc0, !PT ;  /* 0x0000ffff0b097812 */ /* 0x000fc600078ec0ff */
[----:B------:R-:W4:Y:S01]  /*54290*/  LDL.LU R11, [R1+0xae4] ;  /* 0x000ae400010b7983 */ /* 0x000f220000300800 */
[----:B0-----:R-:W-:Y:S02]  /*542a0*/  PRMT R5, R5, 0x3340, R0 ;  /* 0x0000334005057816 */ /* 0x001fe40000000000 */
[----:B------:R-:W-:Y:S01]  /*542b0*/  PRMT R8, R8, 0x3340, R9 ;  /* 0x0000334008087816 */ /* 0x000fe20000000009 */
[----:B------:R-:W-:Y:S03]  /*542c0*/  STL [R1+0x7f4], R9 ;  /* 0x0007f40901007387 */ /* 0x000fe60000100800 */
[----:B------:R-:W-:Y:S01]  /*542d0*/  PRMT R3, R8, 0x5410, R5 ;  /* 0x0000541008037816 */ /* 0x000fe20000000005 */
[----:B------:R0:W-:Y:S04]  /*542e0*/  STL [R1+0x8a0], R6 ;  /* 0x0008a00601007387 */ /* 0x0001e80000100800 */
[----:B------:R-:W-:Y:S01]  /*542f0*/  STL [R1+0x898], R4 ;  /* 0x0008980401007387 */ /* 0x000fe20000100800 */
[----:B------:R-:W-:-:S03]  /*54300*/  LOP3.LUT R7, R20, 0xffff, RZ, 0xc0, !PT ;  /* 0x0000ffff14077812 */ /* 0x000fc600078ec0ff */
[----:B------:R1:W-:Y:S04]  /*54310*/  STL [R1+0x894], R3 ;  /* 0x0008940301007387 */ /* 0x0003e80000100800 */
[----:B------:R-:W4:Y:S01]  /*54320*/  LDL.LU R20, [R1+0xfa4] ;  /* 0x000fa40001147983 */ /* 0x000f220000300800 */
[----:B---3--:R-:W-:-:S03]  /*54330*/  LOP3.LUT R8, R14, 0xffff, RZ, 0xc0, !PT ;  /* 0x0000ffff0e087812 */ /* 0x008fc600078ec0ff */
[----:B------:R-:W3:Y:S04]  /*54340*/  LDL.LU R26, [R1+0xfa0] ;  /* 0x000fa000011a7983 */ /* 0x000ee80000300800 */
[----:B------:R1:W-:Y:S04]  /*54350*/  STL [R1+0x7e4], R7 ;  /* 0x0007e40701007387 */ /* 0x0003e80000100800 */
[----:B------:R-:W3:Y:S04]  /*54360*/  LDL.LU R27, [R1+0xeb0] ;  /* 0x000eb000011b7983 */ /* 0x000ee80000300800 */
[----:B------:R1:W-:Y:S01]  /*54370*/  STL [R1+0x81c], R8 ;  /* 0x00081c0801007387 */ /* 0x0003e20000100800 */
[----:B0-----:R-:W-:-:S03]  /*54380*/  LOP3.LUT R6, R12, 0xffff, RZ, 0xc0, !PT ;  /* 0x0000ffff0c067812 */ /* 0x001fc600078ec0ff */
[----:B------:R-:W3:Y:S04]  /*54390*/  LDL.LU R12, [R1+0xbe4] ;  /* 0x000be400010c7983 */ /* 0x000ee80000300800 */
[----:B------:R-:W3:Y:S04]  /*543a0*/  LDL.LU R14, [R1+0xbe0] ;  /* 0x000be000010e7983 */ /* 0x000ee80000300800 */
[----:B------:R-:W-:Y:S01]  /*543b0*/  STL [R1+0x7b4], R6 ;  /* 0x0007b40601007387 */ /* 0x000fe20000100800 */
[----:B--2---:R-:W-:-:S03]  /*543c0*/  LOP3.LUT R10, R23, 0xffff, RZ, 0xc0, !PT ;  /* 0x0000ffff170a7812 */ /* 0x004fc600078ec0ff */
[----:B------:R-:W2:Y:S01]  /*543d0*/  LDL.LU R23, [R1+0x22c] ;  /* 0x00022c0001177983 */ /* 0x000ea20000300800 */
[----:B------:R-:W-:Y:S02]  /*543e0*/  LOP3.LUT R9, R17, 0xffff, RZ, 0xc0, !PT ;  /* 0x0000ffff11097812 */ /* 0x000fe400078ec0ff */
[----:B-1----:R-:W-:Y:S02]  /*543f0*/  LOP3.LUT R3, R16, 0xffff, RZ, 0xc0, !PT ;  /* 0x0000ffff10037812 */ /* 0x002fe400078ec0ff */
[----:B------:R-:W-:Y:S01]  /*54400*/  LOP3.LUT R4, R15, 0xffff, RZ, 0xc0, !PT ;  /* 0x0000ffff0f047812 */ /* 0x000fe200078ec0ff */
[----:B------:R-:W-:Y:S04]  /*54410*/  STL [R1+0x7e0], R10 ;  /* 0x0007e00a01007387 */ /* 0x000fe80000100800 */
[----:B------:R0:W-:Y:S04]  /*54420*/  STL [R1+0x7c8], R3 ;  /* 0x0007c80301007387 */ /* 0x0001e80000100800 */
[----:B------:R-:W-:Y:S04]  /*54430*/  STL [R1+0x810], R9 ;  /* 0x0008100901007387 */ /* 0x000fe80000100800 */
[----:B------:R1:W-:Y:S01]  /*54440*/  STL [R1+0x830], R4 ;  /* 0x0008300401007387 */ /* 0x0003e20000100800 */
[----:B------:R-:W-:-:S02]  /*54450*/  PRMT R7, R7, 0x3340, R10 ;  /* 0x0000334007077816 */ /* 0x000fc4000000000a */
[----:B------:R-:W-:Y:S02]  /*54460*/  PRMT R8, R8, 0x3340, R9 ;  /* 0x0000334008087816 */ /* 0x000fe40000000009 */
[--C-:B0-----:R-:W-:Y:S02]  /*54470*/  PRMT R3, R3, 0x3340, R0.reuse ;  /* 0x0000334003037816 */ /* 0x101fe40000000000 */
[----:B-1----:R-:W-:-:S04]  /*54480*/  PRMT R4, R4, 0x3340, R0 ;  /* 0x0000334004047816 */ /* 0x002fc80000000000 */
[----:B------:R-:W-:Y:S02]  /*54490*/  PRMT R4, R7, 0x5410, R4 ;  /* 0x0000541007047816 */ /* 0x000fe40000000004 */
[----:B----4-:R-:W-:-:S05]  /*544a0*/  LOP3.LUT R5, R24, 0xffff, RZ, 0xc0, !PT ;  /* 0x0000ffff18057812 */ /* 0x010fca00078ec0ff */
[----:B------:R0:W-:Y:S01]  /*544b0*/  STL [R1+0x808], R5 ;  /* 0x0008080501007387 */ /* 0x0001e20000100800 */
[----:B------:R-:W-:-:S05]  /*544c0*/  LOP3.LUT R11, R11, 0xffff, RZ, 0xc0, !PT ;  /* 0x0000ffff0b0b7812 */ /* 0x000fca00078ec0ff */
[----:B------:R1:W-:Y:S04]  /*544d0*/  STL [R1+0x7a4], R11 ;  /* 0x0007a40b01007387 */ /* 0x0003e80000100800 */
[----:B------:R-:W4:Y:S04]  /*544e0*/  LDL.LU R18, [R1+0x224] ;  /* 0x0002240001127983 */ /* 0x000f280000300800 */
[----:B------:R-:W4:Y:S04]  /*544f0*/  LDL.LU R17, [R1+0x140] ;  /* 0x0001400001117983 */ /* 0x000f280000300800 */
[----:B------:R-:W4:Y:S01]  /*54500*/  LDL.LU R24, [R1+0xaf0] ;  /* 0x000af00001187983 */ /* 0x000f220000300800 */
[----:B------:R-:W-:-:S02]  /*54510*/  PRMT R6, R6, 0x3340, R11 ;  /* 0x0000334006067816 */ /* 0x000fc4000000000b */
[----:B0-----:R-:W-:Y:S02]  /*54520*/  PRMT R5, R5, 0x3340, R0 ;  /* 0x0000334005057816 */ /* 0x001fe40000000000 */
[----:B------:R-:W-:Y:S02]  /*54530*/  PRMT R6, R6, 0x5410, R3 ;  /* 0x0000541006067816 */ /* 0x000fe40000000003 */
[----:B------:R-:W-:-:S03]  /*54540*/  PRMT R3, R8, 0x5410, R5 ;  /* 0x0000541008037816 */ /* 0x000fc60000000005 */
[----:B------:R0:W-:Y:S04]  /*54550*/  STL [R1+0x874], R6 ;  /* 0x0008740601007387 */ /* 0x0001e80000100800 */
[----:B------:R-:W4:Y:S04]  /*54560*/  LDL.LU R16, [R1+0x1130] ;  /* 0x0011300001107983 */ /* 0x000f280000300800 */
[----:B------:R-:W-:Y:S04]  /*54570*/  STL [R1+0x86c], R4 ;  /* 0x00086c0401007387 */ /* 0x000fe80000100800 */
[----:B------:R-:W4:Y:S04]  /*54580*/  LDL.LU R15, [R1+0x112c] ;  /* 0x00112c00010f7983 */ /* 0x000f280000300800 */
[----:B------:R2:W-:Y:S04]  /*54590*/  STL [R1+0x85c], R3 ;  /* 0x00085c0301007387 */ /* 0x0005e80000100800 */
[----:B-1----:R-:W4:Y:S01]  /*545a0*/  LDL.LU R11, [R1+0x1090] ;  /* 0x00109000010b7983 */ /* 0x002f220000300800 */
[----:B0-----:R-:W-:-:S03]  /*545b0*/  LOP3.LUT R6, R20, 0xffff, RZ, 0xc0, !PT ;  /* 0x0000ffff14067812 */ /* 0x001fc600078ec0ff */
[----:B------:R-:W4:Y:S01]  /*545c0*/  LDL.LU R20, [R1+0xdc4] ;  /* 0x000dc40001147983 */ /* 0x000f220000300800 */
[----:B---3--:R-:W-:Y:S02]  /*545d0*/  LOP3.LUT R7, R26, 0xffff, RZ, 0xc0, !PT ;  /* 0x0000ffff1a077812 */ /* 0x008fe400078ec0ff */
[----:B------:R-:W-:Y:S02]  /*545e0*/  LOP3.LUT R12, R12, 0xffff, RZ, 0xc0, !PT ;  /* 0x0000ffff0c0c7812 */ /* 0x000fe400078ec0ff */
[----:B------:R-:W-:Y:S02]  /*545f0*/  LOP3.LUT R8, R27, 0xffff, RZ, 0xc0, !PT ;  /* 0x0000ffff1b087812 */ /* 0x000fe400078ec0ff */
[----:B------:R-:W-:Y:S01]  /*54600*/  LOP3.LUT R10, R14, 0xffff, RZ, 0xc0, !PT ;  /* 0x0000ffff0e0a7812 */ /* 0x000fe200078ec0ff */
[----:B------:R0:W-:Y:S04]  /*54610*/  STL [R1+0x83c], R6 ;  /* 0x00083c0601007387 */ /* 0x0001e80000100800 */
[----:B------:R-:W-:Y:S01]  /*54620*/  STL [R1+0x82c], R7 ;  /* 0x00082c0701007387 */ /* 0x000fe20000100800 */
[----:B--2---:R-:W-:-:S03]  /*54630*/  LOP3.LUT R3, R23, 0xffff, RZ, 0xc0, !PT ;  /* 0x0000ffff17037812 */ /* 0x004fc600078ec0ff */
[----:B------:R-:W-:Y:S04]  /*54640*/  STL [R1+0x838], R12 ;  /* 0x0008380c01007387 */ /* 0x000fe80000100800 */
[----:B------:R-:W-:Y:S04]  /*54650*/  STL [R1+0x848], R8 ;  /* 0x0008480801007387 */ /* 0x000fe80000100800 */
[----:B------:R-:W-:Y:S04]  /*54660*/  STL [R1+0x828], R10 ;  /* 0x0008280a01007387 */ /* 0x000fe80000100800 */
[----:B------:R1:W-:Y:S04]  /*54670*/  STL [R1+0x834], R3 ;  /* 0x0008340301007387 */ /* 0x0003e80000100800 */
[----:B------:R-:W2:Y:S04]  /*54680*/  LDL.LU R26, [R1+0xdc0] ;  /* 0x000dc000011a7983 */ /* 0x000ea80000300800 */
[----:B------:R-:W3:Y:S04]  /*54690*/  LDL.LU R27, [R1+0xa04] ;  /* 0x000a0400011b7983 */ /* 0x000ee80000300800 */
[----:B------:R-:W3:Y:S04]  /*546a0*/  LDL.LU R14, [R1+0xa00] ;  /* 0x000a0000010e7983 */ /* 0x000ee80000300800 */
[----:B------:R-:W3:Y:S01]  /*546b0*/  LDL.LU R23, [R1+0x344] ;  /* 0x0003440001177983 */ /* 0x000ee20000300800 */
[----:B0-----:R-:W-:-:S02]  /*546c0*/  PRMT R6, R6, 0x3340, R12 ;  /* 0x0000334006067816 */ /* 0x001fc4000000000c */
[----:B-1----:R-:W-:Y:S02]  /*546d0*/  PRMT R3, R3, 0x3340, R0 ;  /* 0x0000334003037816 */ /* 0x002fe40000000000 */
[----:B------:R-:W-:Y:S02]  /*546e0*/  PRMT R7, R7, 0x3340, R10 ;  /* 0x0000334007077816 */ /* 0x000fe4000000000a */
[----:B------:R-:W-:Y:S02]  /*546f0*/  PRMT R3, R6, 0x5410, R3 ;  /* 0x0000541006037816 */ /* 0x000fe40000000003 */
[----:B----4-:R-:W-:Y:S02]  /*54700*/  LOP3.LUT R4, R18, 0xffff, RZ, 0xc0, !PT ;  /* 0x0000ffff12047812 */ /* 0x010fe400078ec0ff */
[----:B------:R-:W-:Y:S02]  /*54710*/  LOP3.LUT R5, R17, 0xffff, RZ, 0xc0, !PT ;  /* 0x0000ffff11057812 */ /* 0x000fe400078ec0ff */
[----:B------:R-:W-:Y:S01]  /*54720*/  LOP3.LUT R9, R24, 0xffff, RZ, 0xc0, !PT ;  /* 0x0000ffff18097812 */ /* 0x000fe200078ec0ff */
[----:B------:R0:W-:Y:S04]  /*54730*/  STL [R1+0x820], R4 ;  /* 0x0008200401007387 */ /* 0x0001e80000100800 */
[----:B------:R1:W-:Y:S04]  /*54740*/  STL [R1+0x844], R5 ;  /* 0x0008440501007387 */ /* 0x0003e80000100800 */
[----:B------:R-:W-:Y:S04]  /*54750*/  STL [R1+0x840], R9 ;  /* 0x0008400901007387 */ /* 0x000fe80000100800 */
[----:B------:R-:W4:Y:S01]  /*54760*/  LDL.LU R24, [R1+0xcd0] ;  /* 0x000cd00001187983 */ /* 0x000f220000300800 */
[----:B------:R-:W-:-:S03]  /*54770*/  PRMT R8, R8, 0x3340, R9 ;  /* 0x0000334008087816 */ /* 0x000fc60000000009 */
[----:B------:R-:W4:Y:S04]  /*54780*/  LDL.LU R12, [R1+0x1094] ;  /* 0x00109400010c7983 */ /* 0x000f280000300800 */
[----:B------:R1:W-:Y:S01]  /*54790*/  STL [R1+0x7f8], R3 ;  /* 0x0007f80301007387 */ /* 0x0003e20000100800 */
[--C-:B0-----:R-:W-:Y:S02]  /*547a0*/  PRMT R4, R4, 0x3340, R0.reuse ;  /* 0x0000334004047816 */ /* 0x101fe40000000000 */
[----:B-1----:R-:W-:Y:S02]  /*547b0*/  PRMT R5, R5, 0x3340, R0 ;  /* 0x0000334005057816 */ /* 0x002fe40000000000 */
[----:B------:R-:W-:Y:S02]  /*547c0*/  PRMT R4, R7, 0x5410, R4 ;  /* 0x0000541007047816 */ /* 0x000fe40000000004 */
[----:B------:R-:W-:-:S02]  /*547d0*/  PRMT R3, R8, 0x5410, R5 ;  /* 0x0000541008037816 */ /* 0x000fc40000000005 */
[----:B------:R-:W-:Y:S02]  /*547e0*/  LOP3.LUT R6, R16, 0xffff, RZ, 0xc0, !PT ;  /* 0x0000ffff10067812 */ /* 0x000fe400078ec0ff */
[----:B------:R-:W-:Y:S01]  /*547f0*/  LOP3.LUT R7, R15, 0xffff, RZ, 0xc0, !PT ;  /* 0x0000ffff0f077812 */ /* 0x000fe200078ec0ff */
[----:B------:R-:W-:Y:S04]  /*54800*/  STL [R1+0x7f0], R4 ;  /* 0x0007f00401007387 */ /* 0x000fe80000100800 */
[----:B------:R3:W-:Y:S01]  /*54810*/  STL [R1+0x7ec], R3 ;  /* 0x0007ec0301007387 */ /* 0x0007e20000100800 */
[----:B------:R-:W-:Y:S02]  /*54820*/  LOP3.LUT R8, R11, 0xffff, RZ, 0xc0, !PT ;  /* 0x0000ffff0b087812 */ /* 0x000fe400078ec0ff */
[----:B------:R-:W-:Y:S01]  /*54830*/  LOP3.LUT R18, R20, 0xffff, RZ, 0xc0, !PT ;  /* 0x0000ffff14127812 */ /* 0x000fe200078ec0ff */
[----:B------:R-:W4:Y:S04]  /*54840*/  LDL.LU R11, [R1+0x1080] ;  /* 0x00108000010b7983 */ /* 0x000f280000300800 */
[----:B------:R0:W-:Y:S04]  /*54850*/  STL [R1+0x858], R6 ;  /* 0x0008580601007387 */ /* 0x0001e80000100800 */
[----:B------:R1:W-:Y:S04]  /*54860*/  STL [R1+0x880], R7 ;  /* 0x0008800701007387 */ /* 0x0003e80000100800 */
[----:B------:R-:W4:Y:S04]  /*54870*/  LDL.LU R15, [R1+0xeb4] ;  /* 0x000eb400010f7983 */ /* 0x000f280000300800 */
[----:B------:R-:W-:Y:S04]  /*54880*/  STL [R1+0x8b4], R8 ;  /* 0x0008b40801007387 */ /* 0x000fe80000100800 */
[----:B------:R-:W-:Y:S04]  /*54890*/  STL [R1+0x850], R18 ;  /* 0x0008501201007387 */ /* 0x000fe80000100800 */
[----:B------:R-:W4:Y:S01]  /*548a0*/  LDL.LU R20, [R1+0xcd4] ;  /* 0x000cd40001147983 */ /* 0x000f220000300800 */
[----:B--2---:R-:W-:-:S02]  /*548b0*/  LOP3.LUT R10, R26, 0xffff, RZ, 0xc0, !PT ;  /* 0x0000ffff1a0a7812 */ /* 0x004fc400078ec0ff */
[----:B---3--:R-:W-:Y:S02]  /*548c0*/  LOP3.LUT R3, R27, 0xffff, RZ, 0xc0, !PT ;  /* 0x0000ffff1b037812 */ /* 0x008fe400078ec0ff */
[----:B------:R-:W-:Y:S02]  /*548d0*/  LOP3.LUT R4, R14, 0xffff, RZ, 0xc0, !PT ;  /* 0x0000ffff0e047812 */ /* 0x000fe400078ec0ff */
[----:B------:R-:W-:Y:S01]  /*548e0*/  LOP3.LUT R5, R23, 0xffff, RZ, 0xc0, !PT ;  /* 0x0000ffff17057812 */ /* 0x000fe200078ec0ff */
[----:B------:R-:W-:Y:S04]  /*548f0*/  STL [R1+0x870], R10 ;  /* 0x0008700a01007387 */ /* 0x000fe80000100800 */
[----:B------:R2:W-:Y:S04]  /*54900*/  STL [R1+0x84c], R3 ;  /* 0x00084c0301007387 */ /* 0x0005e80000100800 */
[----:B------:R-:W3:Y:S04]  /*54910*/  LDL.LU R17, [R1+0xcc0] ;  /* 0x000cc00001117983 */ /* 0x000ee80000300800 */
[----:B------:R0:W-:Y:S04]  /*54920*/  STL [R1+0x860], R4 ;  /* 0x0008600401007387 */ /* 0x0001e80000100800 */
[----:B------:R-:W3:Y:S04]  /*54930*/  LDL.LU R16, [R1+0x364] ;  /* 0x0003640001107983 */ /* 0x000ee80000300800 */
[----:B------:R1:W-:Y:S04]  /*54940*/  STL [R1+0x8a4], R5 ;  /* 0x0008a40501007387 */ /* 0x0003e80000100800 */
[----:B------:R-:W3:Y:S04]  /*54950*/  LDL.LU R27, [R1+0x180] ;  /* 0x00018000011b7983 */ /* 0x000ee80000300800 */
[----:B------:R-:W3:Y:S01]  /*54960*/  LDL.LU R14, [R1+0x35c] ;  /* 0x00035c00010e7983 */ /* 0x000ee20000300800 */
[----:B0-----:R-:W-:-:S02]  /*54970*/  PRMT R6, R6, 0x3340, R18 ;  /* 0x0000334006067816 */ /* 0x001fc40000000012 */
[----:B-1----:R-:W-:Y:S02]  /*54980*/  PRMT R7, R7, 0x3340, R10 ;  /* 0x0000334007077816 */ /* 0x002fe4000000000a */
[--C-:B--2---:R-:W-:Y:S02]  /*54990*/  PRMT R3, R3, 0x3340, R0.reuse ;  /* 0x0000334003037816 */ /* 0x104fe40000000000 */
[--C-:B------:R-:W-:Y:S02]  /*549a0*/  PRMT R4, R4, 0x3340, R0.reuse ;  /* 0x0000334004047816 */ /* 0x100fe40000000000 */
[----:B------:R-:W-:Y:S02]  /*549b0*/  PRMT R5, R5, 0x3340, R0 ;  /* 0x0000334005057816 */ /* 0x000fe40000000000 */
[----:B------:R-:W-:Y:S02]  /*549c0*/  PRMT R6, R6, 0x5410, R3 ;  /* 0x0000541006067816 */ /* 0x000fe40000000003 */
[----:B------:R-:W-:-:S02]  /*549d0*/  PRMT R4, R7, 0x5410, R4 ;  /* 0x0000541007047816 */ /* 0x000fc40000000004 */
[----:B----4-:R-:W-:Y:S02]  /*549e0*/  LOP3.LUT R9, R24, 0xffff, RZ, 0xc0, !PT ;  /* 0x0000ffff18097812 */ /* 0x010fe400078ec0ff */
[----:B------:R-:W2:Y:S02]  /*549f0*/  LDL.LU R24, [R1+0xaf4] ;  /* 0x000af40001187983 */ /* 0x000ea40000300800 */
[----:B------:R-:W-:Y:S02]  /*54a00*/  PRMT R8, R8, 0x3340, R9 ;  /* 0x0000334008087816 */ /* 0x000fe40000000009 */
[----:B------:R-:W-:Y:S02]  /*54a10*/  STL [R1+0x888], R9 ;  /* 0x0008880901007387 */ /* 0x000fe40000100800 */
[----:B------:R-:W-:Y:S02]  /*54a20*/  PRMT R3, R8, 0x5410, R5 ;  /* 0x0000541008037816 */ /* 0x000fe40000000005 */
[----:B------:R0:W-:Y:S04]  /*54a30*/  STL [R1+0x7d8], R6 ;  /* 0x0007d80601007387 */ /* 0x0001e80000100800 */
[----:B------:R-:W-:Y:S04]  /*54a40*/  STL [R1+0x7d4], R4 ;  /* 0x0007d40401007387 */ /* 0x000fe80000100800 */
[----:B------:R1:W-:Y:S04]  /*54a50*/  STL [R1+0x7d0], R3 ;  /* 0x0007d00301007387 */ /* 0x0003e80000100800 */
[----:B------:R-:W4:Y:S04]  /*54a60*/  LDL.LU R18, [R1+0x1084] ;  /* 0x0010840001127983 */ /* 0x000f280000300800 */
[----:B------:R-:W4:Y:S04]  /*54a70*/  LDL.LU R26, [R1+0x1074] ;  /* 0x00107400011a7983 */ /* 0x000f280000300800 */
[----:B------:R-:W4:Y:S01]  /*54a80*/  LDL.LU R23, [R1+0xe84] ;  /* 0x000e840001177983 */ /* 0x000f220000300800 */
[----:B0-----:R-:W-:-:S02]  /*54a90*/  LOP3.LUT R6, R12, 0xffff, RZ, 0xc0, !PT ;  /* 0x0000ffff0c067812 */ /* 0x001fc400078ec0ff */
[----:B------:R-:W-:-:S03]  /*54aa0*/  LOP3.LUT R8, R11, 0xffff, RZ, 0xc0, !PT ;  /* 0x0000ffff0b087812 */ /* 0x000fc600078ec0ff */
[----:B------:R0:W-:Y:S04]  /*54ab0*/  STL [R1+0x890], R6 ;  /* 0x0008900601007387 */ /* 0x0001e80000100800 */
[----:B------:R-:W4:Y:S04]  /*54ac0*/  LDL.LU R12, [R1+0xcc4] ;  /* 0x000cc400010c7983 */ /* 0x000f280000300800 */
[----:B------:R-:W4:Y:S01]  /*54ad0*/  LDL.LU R11, [R1+0xcb4] ;  /* 0x000cb400010b7983 */ /* 0x000f220000300800 */
[----:B------:R-:W-:Y:S02]  /*54ae0*/  LOP3.LUT R7, R15, 0xffff, RZ, 0xc0, !PT ;  /* 0x0000ffff0f077812 */ /* 0x000fe400078ec0ff */
[----:B------:R-:W-:Y:S01]  /*54af0*/  LOP3.LUT R15, R20, 0xffff, RZ, 0xc0, !PT ;  /* 0x0000ffff140f7812 */ /* 0x000fe200078ec0ff */
[----:B------:R0:W-:Y:S04]  /*54b00*/  STL [R1+0x798], R8 ;  /* 0x0007980801007387 */ /* 0x0001e80000100800 */
[----:B------:R-:W4:Y:S04]  /*54b10*/  LDL.LU R20, [R1+0x374] ;  /* 0x0003740001147983 */ /* 0x000f280000300800 */
[----:B------:R-:W-:Y:S04]  /*54b20*/  STL [R1+0x814], R7 ;  /* 0x0008140701007387 */ /* 0x000fe80000100800 */
[----:B------:R-:W-:Y:S01]  /*54b30*/  STL [R1+0x884], R15 ;  /* 0x0008840f01007387 */ /* 0x000fe20000100800 */
[----:B---3--:R-:W-:-:S02]  /*54b40*/  LOP3.LUT R9, R17, 0xffff, RZ, 0xc0, !PT ;  /* 0x0000ffff11097812 */ /* 0x008fc400078ec0ff */
[----:B-1----:R-:W-:Y:S02]  /*54b50*/  LOP3.LUT R3, R16, 0xffff, RZ, 0xc0, !PT ;  /* 0x0000ffff10037812 */ /* 0x002fe400078ec0ff */
[----:B------:R-:W-:Y:S02]  /*54b60*/  LOP3.LUT R4, R27, 0xffff, RZ, 0xc0, !PT ;  /* 0x0000ffff1b047812 */ /* 0x000fe400078ec0ff */
[----:B------:R-:W-:Y:S01]  /*54b70*/  LOP3.LUT R5, R14, 0xffff, RZ, 0xc0, !PT ;  /* 0x0000ffff0e057812 */ /* 0x000fe200078ec0ff */
[----:B------:R-:W-:Y:S04]  /*54b80*/  STL [R1+0x100], R9 ;  /* 0x0001000901007387 */ /* 0x000fe80000100800 */
[----:B------:R1:W-:Y:S04]  /*54b90*/  STL [R1+0x87c], R3 ;  /* 0x00087c0301007387 */ /* 0x0003e80000100800 */
[----:B------:R3:W-:Y:S04]  /*54ba0*/  STL [R1+0x80c], R4 ;  /* 0x00080c0401007387 */ /* 0x0007e80000100800 */
[----:B------:R3:W-:Y:S04]  /*54bb0*/  STL [R1+0x8ac], R5 ;  /* 0x0008ac0501007387 */ /* 0x0007e80000100800 */
[----:B------:R-:W4:Y:S01]  /*54bc0*/  LDL.LU R27, [R1+0x358] ;  /* 0x00035800011b7983 */ /* 0x000f220000300800 */
[----:B0-----:R-:W-:-:S02]  /*54bd0*/  PRMT R6, R6, 0x3340, R15 ;  /* 0x0000334006067816 */ /* 0x001fc4000000000f */
[----:B------:R-:W-:Y:S02]  /*54be0*/  PRMT R8, R8, 0x3340, R9 ;  /* 0x0000334008087816 */ /* 0x000fe40000000009 */
[--C-:B-1----:R-:W-:Y:S02]  /*54bf0*/  PRMT R3, R3, 0x3340, R0.reuse ;  /* 0x0000334003037816 */ /* 0x102fe40000000000 */
[--C-:B---3--:R-:W-:Y:S02]  /*54c00*/  PRMT R4, R4, 0x3340, R0.reuse ;  /* 0x0000334004047816 */ /* 0x108fe40000000000 */
[----:B------:R-:W-:Y:S02]  /*54c10*/  PRMT R5, R5, 0x3340, R0 ;  /* 0x0000334005057816 */ /* 0x000fe40000000000 */
[----:B------:R-:W-:Y:S02]  /*54c20*/  PRMT R6, R6, 0x5410, R3 ;  /* 0x0000541006067816 */ /* 0x000fe40000000003 */
[----:B------:R-:W-:-:S02]  /*54c30*/  PRMT R3, R8, 0x5410, R5 ;  /* 0x0000541008037816 */ /* 0x000fc40000000005 */
[----:B--2---:R-:W-:-:S05]  /*54c40*/  LOP3.LUT R10, R24, 0xffff, RZ, 0xc0, !PT ;  /* 0x0000ffff180a7812 */ /* 0x004fca00078ec0ff */
[----:B------:R-:W-:Y:S04]  /*54c50*/  STL [R1+0x800], R10 ;  /* 0x0008000a01007387 */ /* 0x000fe80000100800 */
[----:B------:R-:W2:Y:S04]  /*54c60*/  LDL.LU R14, [R1+0x164] ;  /* 0x00016400010e7983 */ /* 0x000ea80000300800 */
[----:B------:R-:W3:Y:S01]  /*54c70*/  LDL.LU R24, [R1+0xac4] ;  /* 0x000ac40001187983 */ /* 0x000ee20000300800 */
[----:B------:R-:W-:-:S03]  /*54c80*/  PRMT R7, R7, 0x3340, R10 ;  /* 0x0000334007077816 */ /* 0x000fc6000000000a */
[----:B------:R0:W-:Y:S04]  /*54c90*/  STL [R1+0x7bc], R6 ;  /* 0x0007bc0601007387 */ /* 0x0001e80000100800 */
[----:B------:R-:W3:Y:S01]  /*54ca0*/  LDL.LU R17, [R1+0x1054] ;  /* 0x0010540001117983 */ /* 0x000ee20000300800 */
[----:B------:R-:W-:Y:S02]  /*54cb0*/  PRMT R4, R7, 0x5410, R4 ;  /* 0x0000541007047816 */ /* 0x000fe40000000004 */
[----:B----4-:R-:W-:Y:S02]  /*54cc0*/  LOP3.LUT R7, R26, 0xffff, RZ, 0xc0, !PT ;  /* 0x0000ffff1a077812 */ /* 0x010fe400078ec0ff */
[----:B------:R-:W-:Y:S01]  /*54cd0*/  LOP3.LUT R8, R23, 0xffff, RZ, 0xc0, !PT ;  /* 0x0000ffff17087812 */ /* 0x000fe200078ec0ff */
[----:B------:R-:W-:Y:S04]  /*54ce0*/  STL [R1+0x7b8], R4 ;  /* 0x0007b80401007387 */ /* 0x000fe80000100800 */
[----:B------:R-:W4:Y:S01]  /*54cf0*/  LDL.LU R16, [R1+0x1050] ;  /* 0x0010500001107983 */ /* 0x000f220000300800 */
[----:B0-----:R-:W-:-:S03]  /*54d00*/  LOP3.LUT R6, R18, 0xffff, RZ, 0xc0, !PT ;  /* 0x0000ffff12067812 */ /* 0x001fc600078ec0ff */
[----:B------:R0:W-:Y:S04]  /*54d10*/  STL [R1+0x818], R3 ;  /* 0x0008180301007387 */ /* 0x0001e80000100800 */
[----:B------:R-:W4:Y:S01]  /*54d20*/  LDL.LU R15, [R1+0x1044] ;  /* 0x00104400010f7983 */ /* 0x000f220000300800 */
[----:B------:R-:W-:Y:S02]  /*54d30*/  LOP3.LUT R12, R12, 0xffff, RZ, 0xc0, !PT ;  /* 0x0000ffff0c0c7812 */ /* 0x000fe400078ec0ff */
[----:B------:R-:W-:Y:S01]  /*54d40*/  LOP3.LUT R10, R11, 0xffff, RZ, 0xc0, !PT ;  /* 0x0000ffff0b0a7812 */ /* 0x000fe200078ec0ff */
[----:B------:R1:W-:Y:S04]  /*54d50*/  STL [R1+0x878], R6 ;  /* 0x0008780601007387 */ /* 0x0003e80000100800 */
[----:B------:R-:W-:Y:S04]  /*54d60*/  STL [R1+0xd0], R7 ;  /* 0x0000d00701007387 */ /* 0x000fe80000100800 */
[----:B------:R-:W-:Y:S04]  /*54d70*/  STL [R1+0x864], R12 ;  /* 0x0008640c01007387 */ /* 0x000fe80000100800 */
[----:B------:R-:W-:Y:S01]  /*54d80*/  STL [R1+0x78], R8 ;  /* 0x0000780801007387 */ /* 0x000fe20000100800 */
[----:B0-----:R-:W-:-:S03]  /*54d90*/  LOP3.LUT R3, R20, 0xffff, RZ, 0xc0, !PT ;  /* 0x0000ffff14037812 */ /* 0x001fc600078ec0ff */
[----:B------:R-:W-:Y:S04]  /*54da0*/  STL [R1+0x8c], R10 ;  /* 0x00008c0a01007387 */ /* 0x000fe80000100800 */
[----:B------:R-:W4:Y:S04]  /*54db0*/  LDL.LU R11, [R1+0xc94] ;  /* 0x000c9400010b7983 */ /* 0x000f280000300800 */
[----:B------:R0:W-:Y:S04]  /*54dc0*/  STL [R1+0x88c], R3 ;  /* 0x00088c0301007387 */ /* 0x0001e80000100800 */
[----:B------:R-:W4:Y:S04]  /*54dd0*/  LDL.LU R26, [R1+0xc90] ;  /* 0x000c9000011a7983 */ /* 0x000f280000300800 */
[----:B------:R-:W4:Y:S04]  /*54de0*/  LDL.LU R23, [R1+0x354] ;  /* 0x0003540001177983 */ /* 0x000f280000300800 */
[----:B------:R-:W4:Y:S01]  /*54df0*/  LDL.LU R20, [R1+0x340] ;  /* 0x0003400001147983 */ /* 0x000f220000300800 */
[----:B-1----:R-:W-:-:S02]  /*54e00*/  PRMT R6, R6, 0x3340, R12 ;  /* 0x0000334006067816 */ /* 0x002fc4000000000c */
[----:B------:R-:W-:Y:S02]  /*54e10*/  LOP3.LUT R4, R27, 0xffff, RZ, 0xc0, !PT ;  /* 0x0000ffff1b047812 */ /* 0x000fe400078ec0ff */
[----:B0-----:R-:W-:-:S03]  /*54e20*/  PRMT R3, R3, 0x3340, R0 ;  /* 0x0000334003037816 */ /* 0x001fc60000000000 */
[----:B------:R0:W-:Y:S01]  /*54e30*/  STL [R1+0xd4], R4 ;  /* 0x0000d40401007387 */ /* 0x0001e20000100800 */
[----:B------:R-:W-:Y:S02]  /*54e40*/  PRMT R7, R7, 0x3340, R10 ;  /* 0x0000334007077816 */ /* 0x000fe4000000000a */
[----:B------:R-:W-:Y:S02]  /*54e50*/  PRMT R6, R6, 0x5410, R3 ;  /* 0x0000541006067816 */ /* 0x000fe40000000003 */
[----:B0-----:R-:W-:-:S04]  /*54e60*/  PRMT R4, R4, 0x3340, R0 ;  /* 0x0000334004047816 */ /* 0x001fc80000000000 */
[----:B------:R-:W-:Y:S02]  /*54e70*/  PRMT R3, R7, 0x5410, R4 ;  /* 0x0000541007037816 */ /* 0x000fe40000000004 */
[----:B--2---:R-:W-:Y:S02]  /*54e80*/  LOP3.LUT R5, R14, 0xffff, RZ, 0xc0, !PT ;  /* 0x0000ffff0e057812 */ /* 0x004fe400078ec0ff */
[----:B---3--:R-:W-:-:S03]  /*54e90*/  LOP3.LUT R9, R24, 0xffff, RZ, 0xc0, !PT ;  /* 0x0000ffff18097812 */ /* 0x008fc600078ec0ff */
[----:B------:R0:W-:Y:S04]  /*54ea0*/  STL [R1+0x80], R5 ;  /* 0x0000800501007387 */ /* 0x0001e80000100800 */
[----:B------:R-:W2:Y:S04]  /*54eb0*/  LDL.LU R24, [R1+0x2ec] ;  /* 0x0002ec0001187983 */ /* 0x000ea80000300800 */
[----:B------:R-:W-:Y:S04]  /*54ec0*/  STL [R1+0x74], R9 ;  /* 0x0000740901007387 */ /* 0x000fe80000100800 */
[----:B------:R-:W3:Y:S01]  /*54ed0*/  LDL.LU R27, [R1+0xc84] ;  /* 0x000c8400011b7983 */ /* 0x000ee20000300800 */
[----:B------:R-:W-:-:S03]  /*54ee0*/  PRMT R8, R8, 0x3340, R9 ;  /* 0x0000334008087816 */ /* 0x000fc60000000009 */
[----:B------:R-:W3:Y:S04]  /*54ef0*/  LDL.LU R12, [R1+0x1024] ;  /* 0x00102400010c7983 */ /* 0x000ee80000300800 */
[----:B------:R1:W-:Y:S04]  /*54f00*/  STL [R1+0x7fc], R6 ;  /* 0x0007fc0601007387 */ /* 0x0003e80000100800 */
[----:B------:R-:W3:Y:S01]  /*54f10*/  LDL.LU R14, [R1+0x1020] ;  /* 0x00102000010e7983 */ /* 0x000ee20000300800 */
[----:B0-----:R-:W-:-:S03]  /*54f20*/  PRMT R5, R5, 0x3340, R0 ;  /* 0x0000334005057816 */ /* 0x001fc60000000000 */
[----:B------:R0:W-:Y:S01]  /*54f30*/  STL [R1+0x854], R3 ;  /* 0x0008540301007387 */ /* 0x0001e20000100800 */
[----:B----4-:R-:W-:Y:S02]  /*54f40*/  LOP3.LUT R7, R16, 0xffff, RZ, 0xc0, !PT ;  /* 0x0000ffff10077812 */ /* 0x010fe400078ec0ff */
[----:B-1----:R-:W-:Y:S02]  /*54f50*/  LOP3.LUT R6, R17, 0xffff, RZ, 0xc0, !PT ;  /* 0x0000ffff11067812 */ /* 0x002fe400078ec0ff */
[----:B0-----:R-:W-:Y:S02]  /*54f60*/  PRMT R3, R8, 0x5410, R5 ;  /* 0x0000541008037816 */ /* 0x001fe40000000005 */
[----:B------:R-:W-:-:S03]  /*54f70*/  LOP3.LUT R8, R15, 0xffff, RZ, 0xc0, !PT ;  /* 0x0000ffff0f087812 */ /* 0x000fc600078ec0ff */
[----:B------:R0:W-:Y:S04]  /*54f80*/  STL [R1+0x8cc], R3 ;  /* 0x0008cc0301007387 */ /* 0x0001e80000100800 */
[----:B------:R-:W4:Y:S04]  /*54f90*/  LDL.LU R17, [R1+0xe54] ;  /* 0x000e540001117983 */ /* 0x000f280000300800 */
[----:B------:R1:W-:Y:S04]  /*54fa0*/  STL [R1+0x64], R6 ;  /* 0x0000640601007387 */ /* 0x0003e80000100800 */
[----:B------:R-:W4:Y:S04]  /*54fb0*/  LDL.LU R16, [R1+0xc64] ;  /* 0x000c640001107983 */ /* 0x000f280000300800 */
[----:B------:R0:W-:Y:S01]  /*54fc0*/  STL [R1+0x8b0], R7 ;  /* 0x0008b00701007387 */ /* 0x0001e20000100800 */
[----:B------:R-:W-:-:S03]  /*54fd0*/  LOP3.LUT R11, R11, 0xffff, RZ, 0xc0, !PT ;  /* 0x0000ffff0b0b7812 */ /* 0x000fc600078ec0ff */
[----:B------:R-:W4:Y:S04]  /*54fe0*/  LDL.LU R15, [R1+0xc60] ;  /* 0x000c6000010f7983 */ /* 0x000f280000300800 */
[----:B------:R-:W-:Y:S01]  /*54ff0*/  STL [R1+0x5c], R8 ;  /* 0x00005c0801007387 */ /* 0x000fe20000100800 */
[----:B------:R-:W-:-:S03]  /*55000*/  LOP3.LUT R4, R20, 0xffff, RZ, 0xc0, !PT ;  /* 0x0000ffff14047812 */ /* 0x000fc600078ec0ff */
[----:B------:R-:W-:Y:S04]  /*55010*/  STL [R1+0x68], R11 ;  /* 0x0000680b01007387 */ /* 0x000fe80000100800 */
[----:B------:R-:W4:Y:S01]  /*55020*/  LDL.LU R20, [R1+0x2e8] ;  /* 0x0002e80001147983 */ /* 0x000f220000300800 */
[----:B0-----:R-:W-:Y:S02]  /*55030*/  LOP3.LUT R3, R23, 0xffff, RZ, 0xc0, !PT ;  /* 0x0000ffff17037812 */ /* 0x001fe400078ec0ff */
[----:B------:R-:W-:-:S03]  /*55040*/  LOP3.LUT R10, R26, 0xffff, RZ, 0xc0, !PT ;  /* 0x0000ffff1a0a7812 */ /* 0x000fc600078ec0ff */
[----:B------:R0:W-:Y:S04]  /*55050*/  STL [R1+0x89c], R3 ;  /* 0x00089c0301007387 */ /* 0x0001e80000100800 */
[----:B------:R-:W-:Y:S04]  /*55060*/  STL [R1+0x8a8], R10 ;  /* 0x0008a80a01007387 */ /* 0x000fe80000100800 */
[----:B------:R0:W-:Y:S04]  /*55070*/  STL [R1+0x8b8], R4 ;  /* 0x0008b80401007387 */ /* 0x0001e80000100800 */
[----:B------:R-:W4:Y:S01]  /*55080*/  LDL.LU R23, [R1+0x2e4] ;  /* 0x0002e40001177983 */ /* 0x000f220000300800 */
[----:B-1----:R-:W-:-:S02]  /*55090*/  PRMT R6, R6, 0x3340, R11 ;  /* 0x0000334006067816 */ /* 0x002fc4000000000b */
[----:B------:R-:W-:Y:S02]  /*550a0*/  PRMT R7, R7, 0x3340, R10 ;  /* 0x0000334007077816 */ /* 0x000fe4000000000a */
[--C-:B0-----:R-:W-:Y:S02]  /*550b0*/  PRMT R3, R3, 0x3340, R0.reuse ;  /* 0x0000334003037816 */ /* 0x101fe40000000000 */
[----:B------:R-:W-:Y:S02]  /*550c0*/  PRMT R4, R4, 0x3340, R0 ;  /* 0x0000334004047816 */ /* 0x000fe40000000000 */
[----:B------:R-:W-:Y:S02]  /*550d0*/  PRMT R3, R6, 0x5410, R3 ;  /* 0x0000541006037816 */ /* 0x000fe40000000003 */
[----:B------:R-:W-:Y:S02]  /*550e0*/  PRMT R4, R7, 0x5410, R4 ;  /* 0x0000541007047816 */ /* 0x000fe40000000004 */
[----:B------:R-:W-:-:S02]  /*550f0*/  LOP3.LUT R21, R2, 0xffff, RZ, 0xc0, !PT ;  /* 0x0000ffff02157812 */ /* 0x000fc400078ec0ff */
[----:B--2---:R-:W-:Y:S02]  /*55100*/  LOP3.LUT R5, R24, 0xffff, RZ, 0xc0, !PT ;  /* 0x0000ffff18057812 */ /* 0x004fe400078ec0ff */
[----:B------:R-:W2:Y:S01]  /*55110*/  LDL.LU R24, [R1+0xa94] ;  /* 0x000a940001187983 */ /* 0x000ea20000300800 */
[----:B---3--:R-:W-:-:S03]  /*55120*/  LOP3.LUT R9, R27, 0xffff, RZ, 0xc0, !PT ;  /* 0x0000ffff1b097812 */ /* 0x008fc600078ec0ff */
[----:B------:R0:W-:Y:S01]  /*55130*/  STL [R1+0x60], R5 ;  /* 0x0000600501007387 */ /* 0x0001e20000100800 */
[----:B------:R-:W-:-:S03]  /*55140*/  PRMT R8, R8, 0x3340, R9 ;  /* 0x0000334008087816 */ /* 0x000fc60000000009 */
[----:B------:R-:W-:Y:S04]  /*55150*/  STL [R1+0x58], R9 ;  /* 0x0000580901007387 */ /* 0x000fe80000100800 */
[----:B------:R-:W3:Y:S04]  /*55160*/  LDL.LU R11, [R1+0x1014] ;  /* 0x00101400010b7983 */ /* 0x000ee80000300800 */
[----:B------:R1:W-:Y:S01]  /*55170*/  STL [R1+0x8e0], R3 ;  /* 0x0008e00301007387 */ /* 0x0003e20000100800 */
[----:B0-----:R-:W-:-:S03]  /*55180*/  PRMT R5, R5, 0x3340, R0 ;  /* 0x0000334005057816 */ /* 0x001fc60000000000 */
[----:B------:R0:W-:Y:S01]  /*55190*/  STL [R1+0x8dc], R4 ;  /* 0x0008dc0401007387 */ /* 0x0001e20000100800 */
[----:B-1----:R-:W-:Y:S02]  /*551a0*/  PRMT R3, R8, 0x5410, R5 ;  /* 0x0000541008037816 */ /* 0x002fe40000000005 */
[----:B------:R-:W-:-:S03]  /*551b0*/  LOP3.LUT R8, R14, 0xffff, RZ, 0xc0, !PT ;  /* 0x0000ffff0e087812 */ /* 0x000fc600078ec0ff */
[----:B------:R1:W-:Y:S04]  /*551c0*/  STL [R1+0x93c], R3 ;  /* 0x00093c0301007387 */ /* 0x0003e80000100800 */
[----:B------:R-:W3:Y:S04]  /*551d0*/  LDL.LU R27, [R1+0xff0] ;  /* 0x000ff000011b7983 */ /* 0x000ee80000300800 */
[----:B------:R-:W3:Y:S04]  /*551e0*/  LDL.LU R22, [R1+0xe24] ;  /* 0x000e240001167983 */ /* 0x000ee80000300800 */
[----:B------:R-:W3:Y:S04]  /*551f0*/  LDL.LU R26, [R1+0xc54] ;  /* 0x000c5400011a7983 */ /* 0x000ee80000300800 */
[----:B------:R0:W-:Y:S04]  /*55200*/  STL [R1+0x8c8], R8 ;  /* 0x0008c80801007387 */ /* 0x0001e80000100800 */
[----:B------:R-:W3:Y:S01]  /*55210*/  LDL.LU R14, [R1+0xc30] ;  /* 0x000c3000010e7983 */ /* 0x000ee20000300800 */
[----:B----4-:R-:W-:-:S02]  /*55220*/  LOP3.LUT R15, R15, 0xffff, RZ, 0xc0, !PT ;  /* 0x0000ffff0f0f7812 */ /* 0x010fc400078ec0ff */
[----:B------:R-:W-:Y:S01]  /*55230*/  LOP3.LUT R9, R17, 0xffff, RZ, 0xc0, !PT ;  /* 0x0000ffff11097812 */ /* 0x000fe200078ec0ff */
[----:B------:R-:W4:Y:S01]  /*55240*/  LDL.LU R2, [R1+0x23f4] ;  /* 0x0023f40001027983 */ /* 0x000f220000300800 */
[----:B------:R-:W-:-:S03]  /*55250*/  LOP3.LUT R18, R16, 0xffff, RZ, 0xc0, !PT ;  /* 0x0000ffff10127812 */ /* 0x000fc600078ec0ff */
[----:B------:R-:W4:Y:S04]  /*55260*/  LDL.LU R17, [R1+0x350] ;  /* 0x0003500001117983 */ /* 0x000f280000300800 */
[----:B------:R-:W4:Y:S04]  /*55270*/  LDL.LU R16, [R1+0x14c] ;  /* 0x00014c0001107983 */ /* 0x000f280000300800 */
[----:B------:R-:W-:Y:S01]  /*55280*/  STL [R1+0x8c0], R15 ;  /* 0x0008c00f01007387 */ /* 0x000fe20000100800 */
[----:B0-----:R-:W-:-:S03]  /*55290*/  LOP3.LUT R4, R20, 0xffff, RZ, 0xc0, !PT ;  /* 0x0000ffff14047812 */ /* 0x001fc600078ec0ff */
[----:B------:R-:W4:Y:S01]  /*552a0*/  LDL.LU R20, [R1+0xa60] ;  /* 0x000a600001147983 */ /* 0x000f220000300800 */
[----:B------:R-:W-:Y:S02]  /*552b0*/  LOP3.LUT R12, R12, 0xffff, RZ, 0xc0, !PT ;  /* 0x0000ffff0c0c7812 */ /* 0x000fe400078ec0ff */
[----:B-1----:R-:W-:Y:S02]  /*552c0*/  PRMT R3, R21, 0x3340, R0 ;  /* 0x0000334015037816 */ /* 0x002fe40000000000 */
[----:B------:R-:W-:Y:S01]  /*552d0*/  LOP3.LUT R5, R23, 0xffff, RZ, 0xc0, !PT ;  /* 0x0000ffff17057812 */ /* 0x000fe200078ec0ff */
[----:B------:R0:W-:Y:S01]  /*552e0*/  STL [R1+0x8bc], R4 ;  /* 0x0008bc0401007387 */ /* 0x0001e20000100800 */
[----:B------:R-:W-:Y:S02]  /*552f0*/  PRMT R7, R12, 0x3340, R18 ;  /* 0x000033400c077816 */ /* 0x000fe40000000012 */
[----:B------:R-:W-:Y:S01]  /*55300*/  PRMT R8, R8, 0x3340, R15 ;  /* 0x0000334008087816 */ /* 0x000fe2000000000f */
[----:B------:R1:W-:Y:S01]  /*55310*/  STL [R1+0x980], R5 ;  /* 0x0009800501007387 */ /* 0x0003e20000100800 */
[----:B0-----:R-:W-:-:S02]  /*55320*/  PRMT R4, R4, 0x3340, R0 ;  /* 0x0000334004047816 */ /* 0x001fc40000000000 */
[----:B-1----:R-:W-:Y:S02]  /*55330*/  PRMT R5, R5, 0x3340, R0 ;  /* 0x0000334005057816 */ /* 0x002fe40000000000 */
[----:B------:R-:W-:Y:S02]  /*55340*/  PRMT R4, R7, 0x5410, R4 ;  /* 0x0000541007047816 */ /* 0x000fe40000000004 */
[----:B--2---:R-:W-:-:S04]  /*55350*/  LOP3.LUT R10, R24, 0xffff, RZ, 0xc0, !PT ;  /* 0x0000ffff180a7812 */ /* 0x004fc800078ec0ff */
[----:B------:R-:W-:-:S04]  /*55360*/  PRMT R6, R9, 0x3340, R10 ;  /* 0x0000334009067816 */ /* 0x000fc8000000000a */
[----:B------:R-:W-:Y:S02]  /*55370*/  PRMT R6, R6, 0x5410, R3 ;  /* 0x0000541006067816 */ /* 0x000fe40000000003 */
[----:B------:R-:W-:-:S03]  /*55380*/  PRMT R3, R8, 0x5410, R5 ;  /* 0x0000541008037816 */ /* 0x000fc60000000005 */
[----:B------:R3:W-:Y:S04]  /*55390*/  STL [R1+0x958], R6 ;  /* 0x0009580601007387 */ /* 0x0007e80000100800 */
[----:B------:R0:W-:Y:S04]  /*553a0*/  STL [R1+0x9c0], R4 ;  /* 0x0009c00401007387 */ /* 0x0001e80000100800 */
[----:B------:R-:W-:Y:S04]  /*553b0*/  STL [R1+0x9bc], R3 ;  /* 0x0009bc0301007387 */ /* 0x000fe80000100800 */
[----:B------:R-:W2:Y:S04]  /*553c0*/  LDL.LU R15, [R1+0xff4] ;  /* 0x000ff400010f7983 */ /* 0x000ea80000300800 */
[----:B------:R-:W2:Y:S04]  /*553d0*/  LDL.LU R24, [R1+0xfe4] ;  /* 0x000fe40001187983 */ /* 0x000ea80000300800 */
[----:B------:R-:W2:Y:S01]  /*553e0*/  LDL.LU R23, [R1+0xdf8] ;  /* 0x000df80001177983 */ /* 0x000ea20000300800 */
[----:B---3--:R-:W-:-:S02]  /*553f0*/  LOP3.LUT R6, R11, 0xffff, RZ, 0xc0, !PT ;  /* 0x0000ffff0b067812 */ /* 0x008fc400078ec0ff */
[----:B------:R-:W-:Y:S02]  /*55400*/  LOP3.LUT R29, R22, 0xffff, RZ, 0xc0, !PT ;  /* 0x0000ffff161d7812 */ /* 0x000fe400078ec0ff */
[----:B------:R-:W-:Y:S01]  /*55410*/  LOP3.LUT R8, R26, 0xffff, RZ, 0xc0, !PT ;  /* 0x0000ffff1a087812 */ /* 0x000fe200078ec0ff */
[----:B------:R1:W-:Y:S04]  /*55420*/  STL [R1+0x34], R6 ;  /* 0x0000340601007387 */ /* 0x0003e80000100800 */
[----:B------:R-:W3:Y:S04]  /*55430*/  LDL.LU R11, [R1+0xc34] ;  /* 0x000c3400010b7983 */ /* 0x000ee80000300800 */
[----:B------:R-:W3:Y:S04]  /*55440*/  LDL.LU R22, [R1+0xc24] ;  /* 0x000c240001167983 */ /* 0x000ee80000300800 */
[----:B------:R-:W3:Y:S01]  /*55450*/  LDL.LU R26, [R1+0x370] ;  /* 0x00037000011a7983 */ /* 0x000ee20000300800 */
[----:B----4-:R-:W-:-:S02]  /*55460*/  LOP3.LUT R2, R2, 0xffff, RZ, 0xc0, !PT ;  /* 0x0000ffff02027812 */ /* 0x010fc400078ec0ff */
[----:B0-----:R-:W-:Y:S02]  /*55470*/  LOP3.LUT R4, R16, 0xffff, RZ, 0xc0, !PT ;  /* 0x0000ffff10047812 */ /* 0x001fe400078ec0ff */
[----:B------:R-:W-:Y:S02]  /*55480*/  LOP3.LUT R28, R14, 0xffff, RZ, 0xc0, !PT ;  /* 0x0000ffff0e1c7812 */ /* 0x000fe400078ec0ff */
[----:B------:R-:W-:Y:S01]  /*55490*/  LOP3.LUT R7, R20, 0xffff, RZ, 0xc0, !PT ;  /* 0x0000ffff14077812 */ /* 0x000fe200078ec0ff */
[----:B------:R-:W-:Y:S04]  /*554a0*/  STL [R1+0x38], R8 ;  /* 0x0000380801007387 */ /* 0x000fe80000100800 */
[----:B------:R-:W4:Y:S04]  /*554b0*/  LDL.LU R14, [R1+0x34c] ;  /* 0x00034c00010e7983 */ /* 0x000f280000300800 */
[----:B------:R0:W-:Y:S04]  /*554c0*/  STL [R1+0x30], R4 ;  /* 0x0000300401007387 */ /* 0x0001e80000100800 */
[----:B------:R0:W-:Y:S04]  /*554d0*/  STL [R1+0x2c], R7 ;  /* 0x00002c0701007387 */ /* 0x0001e80000100800 */
[----:B------:R0:W-:Y:S04]  /*554e0*/  STL [R1+0x23d0], R2 ;  /* 0x0023d00201007387 */ /* 0x0001e80000100800 */
[----:B------:R-:W4:Y:S04]  /*554f0*/  LDL.LU R16, [R1+0x148] ;  /* 0x0001480001107983 */ /* 0x000f280000300800 */
[----:B------:R-:W4:Y:S01]  /*55500*/  LDL.LU R20, [R1+0xa30] ;  /* 0x000a300001147983 */ /* 0x000f220000300800 */
[----:B------:R-:W-:-:S02]  /*55510*/  LOP3.LUT R17, R17, 0xffff, RZ, 0xc0, !PT ;  /* 0x0000ffff11117812 */ /* 0x000fc400078ec0ff */
[----:B-1----:R-:W-:Y:S02]  /*55520*/  PRMT R6, R6, 0x3340, R8 ;  /* 0x0000334006067816 */ /* 0x002fe40000000008 */
[----:B------:R-:W-:Y:S02]  /*55530*/  LOP3.LUT R27, R27, 0xffff, RZ, 0xc0, !PT ;  /* 0x0000ffff1b1b7812 */ /* 0x000fe400078ec0ff */
[--C-:B------:R-:W-:Y:S02]  /*55540*/  PRMT R3, R17, 0x3340, R0.reuse ;  /* 0x0000334011037816 */ /* 0x100fe40000000000 */
[--C-:B0-----:R-:W-:Y:S02]  /*55550*/  PRMT R4, R4, 0x3340, R0.reuse ;  /* 0x0000334004047816 */ /* 0x101fe40000000000 */
[----:B------:R-:W-:Y:S02]  /*55560*/  PRMT R7, R29, 0x3340, R7 ;  /* 0x000033401d077816 */ /* 0x000fe40000000007 */
[----:B------:R-:W-:-:S02]  /*55570*/  PRMT R5, R2, 0x3340, R0 ;  /* 0x0000334002057816 */ /* 0x000fc40000000000 */
[----:B------:R-:W-:Y:S02]  /*55580*/  PRMT R6, R6, 0x5410, R3 ;  /* 0x0000541006067816 */ /* 0x000fe40000000003 */
[----:B------:R-:W-:Y:S01]  /*55590*/  PRMT R8, R27, 0x3340, R28 ;  /* 0x000033401b087816 */ /* 0x000fe2000000001c */
[----:B------:R0:W-:Y:S01]  /*555a0*/  STL.64 [R1+0x23d8], R28 ;  /* 0x0023d81c01007387 */ /* 0x0001e20000100a00 */
[----:B------:R-:W-:-:S03]  /*555b0*/  PRMT R3, R7, 0x5410, R4 ;  /* 0x0000541007037816 */ /* 0x000fc60000000004 */
[----:B------:R-:W-:Y:S01]  /*555c0*/  STL [R1+0x9d0], R6 ;  /* 0x0009d00601007387 */ /* 0x000fe20000100800 */
[----:B------:R-:W-:-:S03]  /*555d0*/  PRMT R2, R8, 0x5410, R5 ;  /* 0x0000541008027816 */ /* 0x000fc60000000005 */
[----:B------:R-:W-:Y:S04]  /*555e0*/  STL [R1+0x9e0], R3 ;  /* 0x0009e00301007387 */ /* 0x000fe80000100800 */
[----:B------:R1:W-:Y:S01]  /*555f0*/  STL [R1+0x9f0], R2 ;  /* 0x0009f00201007387 */ /* 0x0003e20000100800 */
[----:B0-----:R-:W-:Y:S02]  /*55600*/  IMAD.MOV.U32 R29, RZ, RZ, R12 ;  /* 0x000000ffff1d7224 */ /* 0x001fe400078e000c */
[----:B------:R-:W-:Y:S02]  /*55610*/  IMAD.MOV.U32 R28, RZ, RZ, R10 ;  /* 0x000000ffff1c7224 */ /* 0x000fe400078e000a */
[----:B-1----:R-:W-:Y:S02]  /*55620*/  IMAD.MOV.U32 R2, RZ, RZ, R9 ;  /* 0x000000ffff027224 */ /* 0x002fe400078e0009 */
[----:B------:R-:W-:Y:S01]  /*55630*/  IMAD.MOV.U32 R5, RZ, RZ, R21 ;  /* 0x000000ffff057224 */ /* 0x000fe200078e0015 */
[----:B--2---:R-:W-:-:S05]  /*55640*/  LOP3.LUT R6, R15, 0xffff, RZ, 0xc0, !PT ;  /* 0x0000ffff0f067812 */ /* 0x004fca00078ec0ff */
[----:B------:R0:W-:Y:S04]  /*55650*/  STL [R1+0x8f0], R6 ;  /* 0x0008f00601007387 */ /* 0x0001e80000100800 */
[----:B------:R-:W2:Y:S01]  /*55660*/  LDL.LU R15, [R1+0xfd8] ;  /* 0x000fd800010f7983 */ /* 0x000ea20000300800 */
[----:B---3--:R-:W-:Y:S02]  /*55670*/  LOP3.LUT R7, R11, 0xffff, RZ, 0xc0, !PT ;  /* 0x0000ffff0b077812 */ /* 0x008fe400078ec0ff */
[----:B------:R-:W-:Y:S01]  /*55680*/  LOP3.LUT R3, R26, 0xffff, RZ, 0xc0, !PT ;  /* 0x0000ffff1a037812 */ /* 0x000fe200078ec0ff */
[----:B------:R-:W3:Y:S04]  /*55690*/  LDL.LU R11, [R1+0xfc4] ;  /* 0x000fc400010b7983 */ /* 0x000ee80000300800 */
[----:B------:R1:W-:Y:S04]  /*556a0*/  STL [R1+0x8ec], R7 ;  /* 0x0008ec0701007387 */ /* 0x0003e80000100800 */
[----:B------:R-:W-:Y:S04]  /*556b0*/  STL [R1+0x8e4], R3 ;  /* 0x0008e40301007387 */ /* 0x000fe80000100800 */
[----:B------:R-:W3:Y:S04]  /*556c0*/  LDL.LU R9, [R1+0xc04] ;  /* 0x000c040001097983 */ /* 0x000ee80000300800 */
[----:B------:R-:W3:Y:S04]  /*556d0*/  LDL.LU R12, [R1+0xc00] ;  /* 0x000c0000010c7983 */ /* 0x000ee80000300800 */
[----:B------:R-:W3:Y:S01]  /*556e0*/  LDL.LU R10, [R1+0x378] ;  /* 0x00037800010a7983 */ /* 0x000ee20000300800 */
[----:B----4-:R-:W-:-:S02]  /*556f0*/  LOP3.LUT R26, R14, 0xffff, RZ, 0xc0, !PT ;  /* 0x0000ffff0e1a7812 */ /* 0x010fc400078ec0ff */
[----:B------:R-:W-:Y:S02]  /*55700*/  LOP3.LUT R24, R24, 0xffff, RZ, 0xc0, !PT ;  /* 0x0000ffff18187812 */ /* 0x000fe400078ec0ff */
[----:B------:R-:W-:Y:S01]  /*55710*/  LOP3.LUT R25, R22, 0xffff, RZ, 0xc0, !PT ;  /* 0x0000ffff16197812 */ /* 0x000fe200078ec0ff */
[----:B------:R-:W4:Y:S04]  /*55720*/  LDL.LU R21, [R1+0x36c] ;  /* 0x00036c0001157983 */ /* 0x000f280000300800 */
[----:B------:R-:W4:Y:S01]  /*55730*/  LDL.LU R14, [R1+0x348] ;  /* 0x00034800010e7983 */ /* 0x000f220000300800 */
[----:B------:R-:W-:Y:S02]  /*55740*/  LOP3.LUT R22, R20, 0xffff, RZ, 0xc0, !PT ;  /* 0x0000ffff14167812 */ /* 0x000fe400078ec0ff */
[----:B0-----:R-:W-:Y:S01]  /*55750*/  PRMT R6, R6, 0x3340, R7 ;  /* 0x0000334006067816 */ /* 0x001fe20000000007 */
[----:B------:R-:W4:Y:S04]  /*55760*/  LDL.LU R20, [R1+0xbf4] ;  /* 0x000bf40001147983 */ /* 0x000f280000300800 */
[----:B------:R-:W-:Y:S01]  /*55770*/  STL.64 [R1+0x23e0], R26 ;  /* 0x0023e01a01007387 */ /* 0x000fe20000100a00 */
[----:B-1----:R-:W-:-:S03]  /*55780*/  PRMT R7, R24, 0x3340, R25 ;  /* 0x0000334018077816 */ /* 0x002fc60000000019 */
[----:B------:R0:W-:Y:S04]  /*55790*/  STL.64 [R1+0x23e8], R24 ;  /* 0x0023e81801007387 */ /* 0x0001e80000100a00 */
[----:B0-----:R-:W4:Y:S01]  /*557a0*/  LDL.LU R24, [R1+0xfb8] ;  /* 0x000fb80001187983 */ /* 0x001f220000300800 */
[----:B------:R-:W-:Y:S02]  /*557b0*/  LOP3.LUT R23, R23, 0xffff, RZ, 0xc0, !PT ;  /* 0x0000ffff17177812 */ /* 0x000fe400078ec0ff */
[----:B------:R-:W-:Y:S02]  /*557c0*/  LOP3.LUT R16, R16, 0xffff, RZ, 0xc0, !PT ;  /* 0x0000ffff10107812 */ /* 0x000fe400078ec0ff */
[--C-:B------:R-:W-:Y:S02]  /*557d0*/  PRMT R3, R3, 0x3340, R0.reuse ;  /* 0x0000334003037816 */ /* 0x100fe40000000000 */
[--C-:B------:R-:W-:Y:S01]  /*557e0*/  PRMT R4, R26, 0x3340, R0.reuse ;  /* 0x000033401a047816 */ /* 0x100fe20000000000 */
[----:B------:R-:W-:Y:S01]  /*557f0*/  IMAD.MOV.U32 R27, RZ, RZ, R5 ;  /* 0x000000ffff1b7224 */ /* 0x000fe200078e0005 */
[----:B------:R-:W-:-:S02]  /*55800*/  PRMT R5, R16, 0x3340, R0 ;  /* 0x0000334010057816 */ /* 0x000fc40000000000 */
[----:B------:R-:W-:Y:S02]  /*55810*/  PRMT R8, R23, 0x3340, R22 ;  /* 0x0000334017087816 */ /* 0x000fe40000000016 */
[----:B------:R-:W-:Y:S02]  /*55820*/  PRMT R6, R6, 0x5410, R3 ;  /* 0x0000541006067816 */ /* 0x000fe40000000003 */
[----:B------:R-:W-:Y:S02]  /*55830*/  PRMT R4, R7, 0x5410, R4 ;  /* 0x0000541007047816 */ /* 0x000fe40000000004 */
[----:B------:R-:W-:Y:S01]  /*55840*/  PRMT R3, R8, 0x5410, R5 ;  /* 0x0000541008037816 */ /* 0x000fe20000000005 */
[----:B------:R-:W-:Y:S04]  /*55850*/  STL [R1+0x9e4], R6 ;  /* 0x0009e40601007387 */ /* 0x000fe80000100800 */
[----:B------:R0:W-:Y:S04]  /*55860*/  STL [R1+0x9f4], R4 ;  /* 0x0009f40401007387 */ /* 0x0001e80000100800 */
[----:B------:R1:W-:Y:S04]  /*55870*/  STL [R1+0xa00], R3 ;  /* 0x000a000301007387 */ /* 0x0003e80000100800 */
[----:B------:R-:W4:Y:S04]  /*55880*/  LDL.LU R25, [R1+0x98] ;  /* 0x0000980001197983 */ /* 0x000f280000300800 */
[----:B------:R-:W4:Y:S01]  /*55890*/  LDL.LU R26, [R1+0x90] ;  /* 0x00009000011a7983 */ /* 0x000f220000300800 */
[----:B--2---:R-:W-:-:S02]  /*558a0*/  LOP3.LUT R15, R15, 0xffff, RZ, 0xc0, !PT ;  /* 0x0000ffff0f0f7812 */ /* 0x004fc400078ec0ff */
[----:B---3--:R-:W-:Y:S02]  /*558b0*/  LOP3.LUT R11, R11, 0xffff, RZ, 0xc0, !PT ;  /* 0x0000ffff0b0b7812 */ /* 0x008fe400078ec0ff */
[----:B------:R-:W-:Y:S02]  /*558c0*/  LOP3.LUT R12, R12, 0xffff, RZ, 0xc0, !PT ;  /* 0x0000ffff0c0c7812 */ /* 0x000fe400078ec0ff */
[----:B0-----:R-:W-:Y:S02]  /*558d0*/  LOP3.LUT R4, R10, 0xffff, RZ, 0xc0, !PT ;  /* 0x0000ffff0a047812 */ /* 0x001fe400078ec0ff */
[----:B------:R-:W-:Y:S01]  /*558e0*/  LOP3.LUT R9, R9, 0xffff, RZ, 0xc0, !PT ;  /* 0x0000ffff09097812 */ /* 0x000fe200078ec0ff */
[----:B------:R-:W-:Y:S04]  /*558f0*/  STL [R1+0x904], R11 ;  /* 0x0009040b01007387 */ /* 0x000fe80000100800 */
[----:B------:R-:W-:Y:S01]  /*55900*/  STL [R1+0x900], R12 ;  /* 0x0009000c01007387 */ /* 0x000fe20000100800 */
[----:B----4-:R-:W-:-:S03]  /*55910*/  LOP3.LUT R5, R21, 0xffff, RZ, 0xc0, !PT ;  /* 0x0000ffff15057812 */ /* 0x010fc600078ec0ff */
[----:B------:R0:W-:Y:S01]  /*55920*/  STL [R1+0x8d8], R4 ;  /* 0x0008d80401007387 */ /* 0x0001e20000100800 */
[----:B------:R-:W-:Y:S02]  /*55930*/  PRMT R10, R15, 0x3340, R9 ;  /* 0x000033400f0a7816 */ /* 0x000fe40000000009 */
[----:B-1----:R-:W-:Y:S01]  /*55940*/  LOP3.LUT R3, R14, 0xffff, RZ, 0xc0, !PT ;  /* 0x0000ffff0e037812 */ /* 0x002fe200078ec0ff */
[----:B------:R1:W-:Y:S01]  /*55950*/  STL [R1+0x8fc], R5 ;  /* 0x0008fc0501007387 */ /* 0x0003e20000100800 */
[----:B0-----:R-:W-:Y:S02]  /*55960*/  PRMT R4, R4, 0x3340, R0 ;  /* 0x0000334004047816 */ /* 0x001fe40000000000 */
[----:B------:R-:W-:Y:S02]  /*55970*/  LOP3.LUT R7, R20, 0xffff, RZ, 0xc0, !PT ;  /* 0x0000ffff14077812 */ /* 0x000fe400078ec0ff */
[----:B------:R-:W-:Y:S02]  /*55980*/  PRMT R11, R11, 0x3340, R12 ;  /* 0x000033400b0b7816 */ /* 0x000fe4000000000c */
[----:B------:R-:W-:-:S02]  /*55990*/  PRMT R4, R10, 0x5410, R4 ;  /* 0x000054100a047816 */ /* 0x000fc40000000004 */
[----:B-1----:R-:W-:Y:S02]  /*559a0*/  PRMT R5, R5, 0x3340, R0 ;  /* 0x0000334005057816 */ /* 0x002fe40000000000 */
[----:B------:R-:W-:Y:S02]  /*559b0*/  LOP3.LUT R8, R24, 0xffff, RZ, 0xc0, !PT ;  /* 0x0000ffff18087812 */ /* 0x000fe400078ec0ff */
[----:B------:R-:W2:Y:S04]  /*559c0*/  LDL.LU R24, [R1+0x114] ;  /* 0x0001140001187983 */ /* 0x000ea80000300800 */
[----:B------:R-:W3:Y:S04]  /*559d0*/  LDL.LU R21, [R1+0xcc] ;  /* 0x0000cc0001157983 */ /* 0x000ee80000300800 */
[----:B------:R-:W4:Y:S04]  /*559e0*/  LDL.LU R14, [R1+0xc8] ;  /* 0x0000c800010e7983 */ /* 0x000f280000300800 */
[----:B------:R-:W2:Y:S04]  /*559f0*/  LDL.LU R20, [R1+0xc4] ;  /* 0x0000c40001147983 */ /* 0x000ea80000300800 */
[----:B------:R-:W2:Y:S04]  /*55a00*/  LDL.LU R10, [R1+0x94] ;  /* 0x00009400010a7983 */ /* 0x000ea80000300800 */
[----:B------:R0:W-:Y:S01]  /*55a10*/  STL [R1+0xa30], R4 ;  /* 0x000a300401007387 */ /* 0x0001e20000100800 */
[----:B------:R-:W-:-:S03]  /*55a20*/  PRMT R11, R11, 0x5410, R5 ;  /* 0x000054100b0b7816 */ /* 0x000fc60000000005 */
[----:B0-----:R-:W2:Y:S04]  /*55a30*/  LDL.LU R4, [R1+0xb0] ;  /* 0x0000b00001047983 */ /* 0x001ea80000300800 */
[----:B------:R-:W3:Y:S01]  /*55a40*/  LDL.LU R5, [R1+0xb4] ;  /* 0x0000b40001057983 */ /* 0x000ee20000300800 */
[----:B------:R-:W-:Y:S02]  /*55a50*/  PRMT R6, R3, 0x3340, R0 ;  /* 0x0000334003067816 */ /* 0x000fe40000000000 */
[----:B------:R-:W-:Y:S01]  /*55a60*/  PRMT R12, R8, 0x3340, R7 ;  /* 0x00003340080c7816 */ /* 0x000fe20000000007 */
[----:B------:R0:W-:Y:S03]  /*55a70*/  STL [R1+0xa04], R11 ;  /* 0x000a040b01007387 */ /* 0x0001e60000100800 */
[----:B0-----:R-:W-:-:S05]  /*55a80*/  PRMT R11, R12, 0x5410, R6 ;  /* 0x000054100c0b7816 */ /* 0x001fca0000000006 */
[----:B------:R2:W-:Y:S04]  /*55a90*/  STL [R1+0xa60], R11 ;  /* 0x000a600b01007387 */ /* 0x0005e80000100800 */
[----:B------:R-:W4:Y:S01]  /*55aa0*/  LDL.LU R12, [R1+0xec] ;  /* 0x0000ec00010c7983 */ /* 0x000f220000300800 */
[----:B--2---:R-:W-:Y:S02]  /*55ab0*/  SHF.R.U32.HI R11, RZ, 0x8, R4 ;  /* 0x00000008ff0b7819 */ /* 0x004fe40000011604 */
[----:B---3--:R-:W-:Y:S02]  /*55ac0*/  SHF.R.U32.HI R6, RZ, 0x8, R5 ;  /* 0x00000008ff067819 */ /* 0x008fe40000011605 */
[----:B------:R-:W-:Y:S02]  /*55ad0*/  SHF.R.U32.HI R5, RZ, 0x8, R10 ;  /* 0x00000008ff057819 */ /* 0x000fe4000001160a */
[----:B------:R-:W-:-:S02]  /*55ae0*/  LOP3.LUT R11, R11, 0xffff, RZ, 0xc0, !PT ;  /* 0x0000ffff0b0b7812 */ /* 0x000fc400078ec0ff */
[----:B------:R-:W-:Y:S02]  /*55af0*/  LOP3.LUT R6, R6, 0xffff, RZ, 0xc0, !PT ;  /* 0x0000ffff06067812 */ /* 0x000fe400078ec0ff */
[----:B------:R-:W-:Y:S02]  /*55b00*/  SHF.R.U32.HI R10, RZ, 0x8, R25 ;  /* 0x00000008ff0a7819 */ /* 0x000fe40000011619 */
[----:B------:R-:W-:Y:S01]  /*55b10*/  SHF.R.U32.HI R4, RZ, 0x8, R26 ;  /* 0x00000008ff047819 */ /* 0x000fe2000001161a */
[----:B------:R-:W2:Y:S01]  /*55b20*/  LDL.LU R25, [R1+0x138] ;  /* 0x0001380001197983 */ /* 0x000ea20000300800 */
[----:B------:R-:W-:-:S03]  /*55b30*/  PRMT R6, R6, 0x3340, R11 ;  /* 0x0000334006067816 */ /* 0x000fc6000000000b */
[----:B------:R-:W3:Y:S01]  /*55b40*/  LDL.LU R26, [R1+0x13c] ;  /* 0x00013c00011a7983 */ /* 0x000ee20000300800 */
[----:B------:R-:W-:Y:S02]  /*55b50*/  LOP3.LUT R5, R5, 0xffff, RZ, 0xc0, !PT ;  /* 0x0000ffff05057812 */ /* 0x000fe400078ec0ff */
[----:B------:R-:W-:Y:S02]  /*55b60*/  LOP3.LUT R10, R10, 0xffff, RZ, 0xc0, !PT ;  /* 0x0000ffff0a0a7812 */ /* 0x000fe400078ec0ff */
[----:B------:R-:W-:Y:S01]  /*55b70*/  LOP3.LUT R4, R4, 0xffff, RZ, 0xc0, !PT ;  /* 0x0000ffff04047812 */ /* 0x000fe200078ec0ff */
[----:B------:R-:W2:Y:S04]  /*55b80*/  LDL.LU R11, [R1+0xbc] ;  /* 0x0000bc00010b7983 */ /* 0x000ea80000300800 */
[----:B------:R0:W-:Y:S01]  /*55b90*/  STL [R1+0x67c], R6 ;  /* 0x00067c0601007387 */ /* 0x0001e20000100800 */
[----:B------:R-:W-:-:S02]  /*55ba0*/  PRMT R5, R5, 0x3340, R10 ;  /* 0x0000334005057816 */ /* 0x000fc4000000000a */
[----:B------:R-:W-:Y:S02]  /*55bb0*/  PRMT R4, R4, 0x3340, R0 ;  /* 0x0000334004047816 */ /* 0x000fe40000000000 */
[----:B0-----:R-:W-:Y:S01]  /*55bc0*/  SHF.R.U32.HI R6, RZ, 0x8, R24 ;  /* 0x00000008ff067819 */ /* 0x001fe20000011618 */
[----:B------:R0:W-:Y:S03]  /*55bd0*/  STL [R1+0x660], R5 ;  /* 0x0006600501007387 */ /* 0x0001e60000100800 */
[----:B------:R-:W-:Y:S01]  /*55be0*/  LOP3.LUT R6, R6, 0xffff, RZ, 0xc0, !PT ;  /* 0x0000ffff06067812 */ /* 0x000fe200078ec0ff */
[----:B------:R1:W-:Y:S01]  /*55bf0*/  STL [R1+0x388], R4 ;  /* 0x0003880401007387 */ /* 0x0003e20000100800 */
[----:B----4-:R-:W-:-:S03]  /*55c00*/  SHF.R.U32.HI R10, RZ, 0x8, R14 ;  /* 0x00000008ff0a7819 */ /* 0x010fc6000001160e */
[----:B------:R-:W4:Y:S01]  /*55c10*/  LDL.LU R24, [R1+0x9c] ;  /* 0x00009c0001187983 */ /* 0x000f220000300800 */
[----:B------:R-:W-:Y:S02]  /*55c20*/  PRMT R14, R6, 0x3340, R0 ;  /* 0x00003340060e7816 */ /* 0x000fe40000000000 */
[----:B0-----:R-:W-:Y:S02]  /*55c30*/  SHF.R.U32.HI R5, RZ, 0x8, R21 ;  /* 0x00000008ff057819 */ /* 0x001fe40000011615 */
[----:B------:R-:W4:Y:S04]  /*55c40*/  LDL.LU R21, [R1+0xb8] ;  /* 0x0000b80001157983 */ /* 0x000f280000300800 */
[----:B------:R-:W4:Y:S01]  /*55c50*/  LDL.LU R6, [R1+0xe8] ;  /* 0x0000e80001067983 */ /* 0x000f220000300800 */
[----:B-1----:R-:W-:-:S02]  /*55c60*/  SHF.R.U32.HI R4, RZ, 0x8, R20 ;  /* 0x00000008ff047819 */ /* 0x002fc40000011614 */
[----:B------:R-:W-:Y:S02]  /*55c70*/  LOP3.LUT R10, R10, 0xffff, RZ, 0xc0, !PT ;  /* 0x0000ffff0a0a7812 */ /* 0x000fe400078ec0ff */
[----:B------:R-:W-:Y:S01]  /*55c80*/  LOP3.LUT R5, R5, 0xffff, RZ, 0xc0, !PT ;  /* 0x0000ffff05057812 */ /* 0x000fe200078ec0ff */
[----:B------:R-:W4:Y:S01]  /*55c90*/  LDL.LU R20, [R1+0x7c] ;  /* 0x00007c0001147983 */ /* 0x000f220000300800 */
[----:B------:R-:W-:-:S03]  /*55ca0*/  LOP3.LUT R4, R4, 0xffff, RZ, 0xc0, !PT ;  /* 0x0000ffff04047812 */ /* 0x000fc600078ec0ff */
[----:B------:R0:W-:Y:S01]  /*55cb0*/  STL [R1+0x36c], R14 ;  /* 0x00036c0e01007387 */ /* 0x0001e20000100800 */
[----:B------:R-:W-:Y:S01]  /*55cc0*/  PRMT R4, R5, 0x3340, R4 ;  /* 0x0000334005047816 */ /* 0x000fe20000000004 */
[----:B0-----:R-:W0:Y:S01]  /*55cd0*/  LDC R14, c[0x0][0x3b4] ;  /* 0x0000ed00ff0e7b82 */ /* 0x001e220000000800 */
[----:B--2---:R-:W-:-:S04]  /*55ce0*/  SHF.R.U32.HI R11, RZ, 0x8, R11 ;  /* 0x00000008ff0b7819 */ /* 0x004fc8000001160b */
[----:B------:R-:W-:-:S04]  /*55cf0*/  LOP3.LUT R11, R11, 0xffff, RZ, 0xc0, !PT ;  /* 0x0000ffff0b0b7812 */ /* 0x000fc800078ec0ff */
[----:B------:R-:W-:Y:S02]  /*55d00*/  PRMT R10, R11, 0x3340, R10 ;  /* 0x000033400b0a7816 */ /* 0x000fe4000000000a */
[----:B---3--:R-:W-:-:S03]  /*55d10*/  SHF.R.U32.HI R5, RZ, 0x8, R26 ;  /* 0x00000008ff057819 */ /* 0x008fc6000001161a */
[----:B------:R1:W-:Y:S04]  /*55d20*/  STL [R1+0x684], R10 ;  /* 0x0006840a01007387 */ /* 0x0003e80000100800 */
[----:B------:R2:W-:Y:S01]  /*55d30*/  STL [R1+0x678], R4 ;  /* 0x0006780401007387 */ /* 0x0005e20000100800 */
[----:B------:R-:W-:Y:S02]  /*55d40*/  LOP3.LUT R5, R5, 0xffff, RZ, 0xc0, !PT ;  /* 0x0000ffff05057812 */ /* 0x000fe400078ec0ff */
[----:B-1----:R-:W-:Y:S02]  /*55d50*/  SHF.R.U32.HI R10, RZ, 0x8, R12 ;  /* 0x00000008ff0a7819 */ /* 0x002fe4000001160c */
[----:B----4-:R-:W-:Y:S02]  /*55d60*/  SHF.R.U32.HI R6, RZ, 0x8, R6 ;  /* 0x00000008ff067819 */ /* 0x010fe40000011606 */
[----:B--2---:R-:W-:-:S02]  /*55d70*/  SHF.R.U32.HI R4, RZ, 0x8, R25 ;  /* 0x00000008ff047819 */ /* 0x004fc40000011619 */
[----:B------:R-:W-:Y:S01]  /*55d80*/  LOP3.LUT R10, R10, 0xffff, RZ, 0xc0, !PT ;  /* 0x0000ffff0a0a7812 */ /* 0x000fe200078ec0ff */
[----:B------:R-:W2:Y:S01]  /*55d90*/  LDL R12, [R1+0x10a4] ;  /* 0x0010a400010c7983 */ /* 0x000ea20000100800 */
[----:B------:R-:W-:Y:S02]  /*55da0*/  LOP3.LUT R6, R6, 0xffff, RZ, 0xc0, !PT ;  /* 0x0000ffff06067812 */ /* 0x000fe400078ec0ff */
[----:B------:R-:W-:Y:S01]  /*55db0*/  LOP3.LUT R4, R4, 0xffff, RZ, 0xc0, !PT ;  /* 0x0000ffff04047812 */ /* 0x000fe200078ec0ff */
[----:B------:R-:W3:Y:S01]  /*55dc0*/  LDL.LU R26, [R1+0x134] ;  /* 0x00013400011a7983 */ /* 0x000ee20000300800 */
[--C-:B------:R-:W-:Y:S02]  /*55dd0*/  PRMT R11, R6, 0x3340, R0.reuse ;  /* 0x00003340060b7816 */ /* 0x100fe40000000000 */
[----:B------:R-:W-:Y:S02]  /*55de0*/  PRMT R6, R10, 0x3340, R0 ;  /* 0x000033400a067816 */ /* 0x000fe40000000000 */
[----:B------:R-:W-:Y:S01]  /*55df0*/  PRMT R4, R4, 0x3340, R5 ;  /* 0x0000334004047816 */ /* 0x000fe20000000005 */
[----:B------:R-:W-:Y:S01]  /*55e00*/  IMAD.MOV.U32 R25, RZ, RZ, R18 ;  /* 0x000000ffff197224 */ /* 0x000fe200078e0012 */
[----:B------:R1:W-:Y:S04]  /*55e10*/  STL [R1+0x358], R11 ;  /* 0x0003580b01007387 */ /* 0x0003e80000100800 */
[----:B------:R-:W4:Y:S04]  /*55e20*/  LDL.LU R18, [R1+0x128] ;  /* 0x0001280001127983 */ /* 0x000f280000300800 */
[----:B------:R-:W-:Y:S04]  /*55e30*/  STL [R1+0x354], R6 ;  /* 0x0003540601007387 */ /* 0x000fe80000100800 */
[----:B------:R0:W-:Y:S01]  /*55e40*/  STL [R1+0x6b8], R4 ;  /* 0x0006b80401007387 */ /* 0x0001e20000100800 */
[----:B------:R-:W-:-:S02]  /*55e50*/  SHF.R.U32.HI R5, RZ, 0x8, R24 ;  /* 0x00000008ff057819 */ /* 0x000fc40000011618 */
[----:B------:R-:W-:Y:S01]  /*55e60*/  SHF.R.U32.HI R10, RZ, 0x8, R20 ;  /* 0x00000008ff0a7819 */ /* 0x000fe20000011614 */
[----:B-1----:R-:W1:Y:S01]  /*55e70*/  LDC R11, c[0x0][0x3b4] ;  /* 0x0000ed00ff0b7b82 */ /* 0x002e620000000800 */
[----:B0-----:R-:W-:Y:S02]  /*55e80*/  SHF.R.U32.HI R4, RZ, 0x8, R13 ;  /* 0x00000008ff047819 */ /* 0x001fe4000001160d */
[----:B------:R-:W3:Y:S01]  /*55e90*/  LDL.LU R13, [R1+0x23f0] ;  /* 0x0023f000010d7983 */ /* 0x000ee20000300800 */
[----:B------:R-:W-:Y:S02]  /*55ea0*/  SHF.R.U32.HI R6, RZ, 0x8, R21 ;  /* 0x00000008ff067819 */ /* 0x000fe40000011615 */
[----:B------:R-:W-:Y:S02]  /*55eb0*/  LOP3.LUT R5, R5, 0xffff, RZ, 0xc0, !PT ;  /* 0x0000ffff05057812 */ /* 0x000fe400078ec0ff */
[----:B------:R-:W-:Y:S02]  /*55ec0*/  LOP3.LUT R6, R6, 0xffff, RZ, 0xc0, !PT ;  /* 0x0000ffff06067812 */ /* 0x000fe400078ec0ff */
[----:B------:R-:W-:-:S02]  /*55ed0*/  LOP3.LUT R10, R10, 0xffff, RZ, 0xc0, !PT ;  /* 0x0000ffff0a0a7812 */ /* 0x000fc400078ec0ff */
[----:B------:R-:W-:Y:S02]  /*55ee0*/  PRMT R5, R5, 0x3340, R6 ;  /* 0x0000334005057816 */ /* 0x000fe40000000006 */
[----:B------:R-:W-:-:S03]  /*55ef0*/  LOP3.LUT R4, R4, 0xffff, RZ, 0xc0, !PT ;  /* 0x0000ffff04047812 */ /* 0x000fc600078ec0ff */
[----:B------:R0:W-:Y:S01]  /*55f00*/  STL [R1+0x680], R5 ;  /* 0x0006800501007387 */ /* 0x0001e20000100800 */
[--C-:B------:R-:W-:Y:S02]  /*55f10*/  PRMT R4, R4, 0x3340, R0.reuse ;  /* 0x0000334004047816 */ /* 0x100fe40000000000 */
[----:B0-----:R-:W-:Y:S02]  /*55f20*/  PRMT R5, R10, 0x3340, R0 ;  /* 0x000033400a057816 */ /* 0x001fe40000000000 */
[----:B------:R-:W4:Y:S04]  /*55f30*/  LDL.LU R10, [R1+0xe0] ;  /* 0x0000e000010a7983 */ /* 0x000f280000300800 */
[----:B------:R0:W-:Y:S01]  /*55f40*/  STL [R1+0x350], R5 ;  /* 0x0003500501007387 */ /* 0x0001e20000100800 */
[----:B--2---:R-:W-:Y:S01]  /*55f50*/  IMAD R20, R12, UR25, RZ ;  /* 0x000000190c147c24 */ /* 0x004fe2000f8e02ff */
[----:B------:R-:W-:-:S02]  /*55f60*/  SHF.R.U32.HI R8, RZ, 0x8, R8 ;  /* 0x00000008ff087819 */ /* 0x000fc40000011608 */
[----:B------:R-:W2:Y:S01]  /*55f70*/  LDL.LU R12, [R1+0xc0] ;  /* 0x0000c000010c7983 */ /* 0x000ea20000300800 */
[----:B---3--:R-:W-:Y:S01]  /*55f80*/  IMAD R24, R13, UR77, RZ ;  /* 0x0000004d0d187c24 */ /* 0x008fe2000f8e02ff */
[----:B------:R-:W-:Y:S01]  /*55f90*/  IADD3 R21, P1, PT, R20, UR42, RZ ;  /* 0x0000002a14157c10 */ /* 0x000fe2000ff3e0ff */
[----:B------:R-:W-:Y:S01]  /*55fa0*/  IMAD R14, R14, 0x40, R20 ;  /* 0x000000400e0e7824 */ /* 0x000fe200078e0214 */
[----:B------:R3:W-:Y:S01]  /*55fb0*/  STL [R1+0x34c], R4 ;  /* 0x00034c0401007387 */ /* 0x0007e20000100800 */
[----:B0-----:R-:W-:Y:S02]  /*55fc0*/  SHF.R.U32.HI R5, RZ, 0x8, R26 ;  /* 0x00000008ff057819 */ /* 0x001fe4000001161a */
[----:B------:R-:W-:Y:S01]  /*55fd0*/  LEA.HI.X.SX32 R20, R20, UR43, 0x1, P1 ;  /* 0x0000002b14147c11 */ /* 0x000fe200088f0eff */
[----:B------:R-:W-:Y:S01]  /*55fe0*/  STL [R1+0x688], R24 ;  /* 0x0006881801007387 */ /* 0x000fe20000100800 */
[----:B----4-:R-:W-:Y:S02]  /*55ff0*/  SHF.R.U32.HI R6, RZ, 0x8, R18 ;  /* 0x00000008ff067819 */ /* 0x010fe40000011612 */
[----:B------:R-:W-:-:S02]  /*56000*/  SHF.R.U32.HI R7, RZ, 0x8, R7 ;  /* 0x00000008ff077819 */ /* 0x000fc40000011607 */
[----:B------:R-:W-:Y:S02]  /*56010*/  SHF.R.U32.HI R3, RZ, 0x8, R3 ;  /* 0x00000008ff037819 */ /* 0x000fe40000011603 */
[----:B------:R-:W-:Y:S02]  /*56020*/  LOP3.LUT R8, R8, 0xffff, RZ, 0xc0, !PT ;  /* 0x0000ffff08087812 */ /* 0x000fe400078ec0ff */
[----:B------:R-:W-:Y:S02]  /*56030*/  SHF.R.U32.HI R15, RZ, 0x8, R15 ;  /* 0x00000008ff0f7819 */ /* 0x000fe4000001160f */
[----:B------:R-:W-:Y:S02]  /*56040*/  SHF.R.U32.HI R9, RZ, 0x8, R9 ;  /* 0x00000008ff097819 */ /* 0x000fe40000011609 */
[----:B---3--:R-:W-:Y:S02]  /*56050*/  SHF.R.U32.HI R4, RZ, 0x8, R19 ;  /* 0x00000008ff047819 */ /* 0x008fe40000011613 */
[----:B------:R-:W-:-:S02]  /*56060*/  IADD3 R19, P1, PT, R14, UR36, RZ ;  /* 0x000000240e137c10 */ /* 0x000fc4000ff3e0ff */
[----:B------:R-:W-:Y:S02]  /*56070*/  LOP3.LUT R5, R5, 0xffff, RZ, 0xc0, !PT ;  /* 0x0000ffff05057812 */ /* 0x000fe400078ec0ff */
[----:B------:R-:W-:Y:S02]  /*56080*/  LOP3.LUT R6, R6, 0xffff, RZ, 0xc0, !PT ;  /* 0x0000ffff06067812 */ /* 0x000fe400078ec0ff */
[----:B------:R-:W-:Y:S01]  /*56090*/  LOP3.LUT R4, R4, 0xffff, RZ, 0xc0, !PT ;  /* 0x0000ffff04047812 */ /* 0x000fe200078ec0ff */
[----:B------:R-:W-:Y:S01]  /*560a0*/  VIADD R26, R24, UR52 ;  /* 0x00000034181a7c36 */ /* 0x000fe20008000000 */
[----:B------:R0:W-:Y:S01]  /*560b0*/  STL [R1+0x23b4], R19 ;  /* 0x0023b41301007387 */ /* 0x0001e20000100800 */
[----:B------:R-:W-:Y:S02]  /*560c0*/  LEA.HI.X.SX32 R18, R14, UR37, 0x1, P1 ;  /* 0x000000250e127c11 */ /* 0x000fe400088f0eff */
[----:B------:R-:W-:Y:S02]  /*560d0*/  PRMT R5, R5, 0x3340, R6 ;  /* 0x0000334005057816 */ /* 0x000fe40000000006 */
[----:B------:R-:W-:Y:S01]  /*560e0*/  PRMT R4, R4, 0x3340, R0 ;  /* 0x0000334004047816 */ /* 0x000fe20000000000 */
[----:B------:R-:W3:Y:S01]  /*560f0*/  LDCU.64 UR42, c[0x0][0x390] ;  /* 0x00007200ff2a77ac */ /* 0x000ee20008000a00 */
[----:B------:R-:W-:-:S02]  /*56100*/  LOP3.LUT R7, R7, 0xffff, RZ, 0xc0, !PT ;  /* 0x0000ffff07077812 */ /* 0x000fc400078ec0ff */
[----:B------:R-:W-:Y:S02]  /*56110*/  LOP3.LUT R3, R3, 0xffff, RZ, 0xc0, !PT ;  /* 0x0000ffff03037812 */ /* 0x000fe400078ec0ff */
[----:B------:R-:W-:Y:S02]  /*56120*/  LOP3.LUT R15, R15, 0xffff, RZ, 0xc0, !PT ;  /* 0x0000ffff0f0f7812 */ /* 0x000fe400078ec0ff */
[----:B------:R-:W-:Y:S02]  /*56130*/  LOP3.LUT R9, R9, 0xffff, RZ, 0xc0, !PT ;  /* 0x0000ffff09097812 */ /* 0x000fe400078ec0ff */
[----:B------:R-:W-:Y:S01]  /*56140*/  SHF.R.U32.HI R23, RZ, 0x8, R23 ;  /* 0x00000008ff177819 */ /* 0x000fe20000011617 */
[----:B0-----:R-:W4:Y:S04]  /*56150*/  LDL.LU R19, [R1+0xe4] ;  /* 0x0000e40001137983 */ /* 0x001f280000300800 */
[----:B------:R0:W-:Y:S04]  /*56160*/  STL [R1+0x23b8], R18 ;  /* 0x0023b81201007387 */ /* 0x0001e80000100800 */
[----:B------:R2:W-:Y:S04]  /*56170*/  STL [R1+0x6b4], R5 ;  /* 0x0006b40501007387 */ /* 0x0005e80000100800 */
[----:B------:R4:W-:Y:S01]  /*56180*/  STL [R1+0x348], R4 ;  /* 0x0003480401007387 */ /* 0x0009e20000100800 */
[----:B------:R-:W-:Y:S01]  /*56190*/  SHF.R.U32.HI R6, RZ, 0x8, R10 ;  /* 0x00000008ff067819 */ /* 0x000fe2000001160a */
[----:B------:R-:W-:-:S02]  /*561a0*/  IMAD.MOV.U32 R10, RZ, RZ, R28 ;  /* 0x000000ffff0a7224 */ /* 0x000fc400078e001c */
[----:B------:R-:W-:Y:S01]  /*561b0*/  VIADD R28, R26, UR50 ;  /* 0x000000321a1c7c36 */ /* 0x000fe20008000000 */
[----:B------:R-:W-:Y:S01]  /*561c0*/  STL [R1+0x628], R26 ;  /* 0x0006281a01007387 */ /* 0x000fe20000100800 */
[----:B------:R-:W-:Y:S01]  /*561d0*/  LOP3.LUT R6, R6, 0xffff, RZ, 0xc0, !PT ;  /* 0x0000ffff06067812 */ /* 0x000fe200078ec0ff */
[----:B-1----:R-:W-:Y:S01]  /*561e0*/  IMAD R14, R11, 0x40, R14 ;  /* 0x000000400b0e7824 */ /* 0x002fe200078e020e */
[----:B------:R-:W-:Y:S01]  /*561f0*/  PRMT R7, R8, 0x3340, R7 ;  /* 0x0000334008077816 */ /* 0x000fe20000000007 */
[----:B0-----:R-:W3:Y:S01]  /*56200*/  LDL.LU R18, [R1+0x174] ;  /* 0x0001740001127983 */ /* 0x001ee20000300800 */
[----:B------:R-:W-:Y:S01]  /*56210*/  VIADD R11, R28, UR29 ;  /* 0x0000001d1c0b7c36 */ /* 0x000fe20008000000 */
[----:B------:R-:W-:Y:S02]  /*56220*/  PRMT R3, R3, 0x3340, R0 ;  /* 0x0000334003037816 */ /* 0x000fe40000000000 */
[----:B------:R-:W-:Y:S02]  /*56230*/  SHF.R.U32.HI R22, RZ, 0x8, R22 ;  /* 0x00000008ff167819 */ /* 0x000fe40000011616 */
[----:B------:R-:W-:Y:S01]  /*56240*/  LOP3.LUT R23, R23, 0xffff, RZ, 0xc0, !PT ;  /* 0x0000ffff17177812 */ /* 0x000fe200078ec0ff */
[----:B------:R-:W0:Y:S01]  /*56250*/  LDCU UR25, c[0x0][0x398] ;  /* 0x00007300ff1977ac */ /* 0x000e220008000800 */
[----:B------:R-:W1:Y:S01]  /*56260*/  LDCU UR36, c[0x0][0x398] ;  /* 0x00007300ff2477ac */ /* 0x000e620008000800 */
[----:B------:R-:W0:Y:S01]  /*56270*/  LDCU UR37, c[0x0][0x398] ;  /* 0x00007300ff2577ac */ /* 0x000e220008000800 */
[----:B------:R-:W0:Y:S01]  /*56280*/  LDCU UR52, c[0x0][0x398] ;  /* 0x00007300ff3477ac */ /* 0x000e220008000800 */
[----:B------:R-:W0:Y:S01]  /*56290*/  LDCU UR77, c[0x0][0x398] ;  /* 0x00007300ff4d77ac */ /* 0x000e220008000800 */
[----:B--2---:R-:W-:Y:S01]  /*562a0*/  SHF.R.U32.HI R5, RZ, 0x8, R12 ;  /* 0x00000008ff057819 */ /* 0x004fe2000001160c */
[----:B------:R-:W-:-:S02]  /*562b0*/  IMAD.MOV.U32 R12, RZ, RZ, R27 ;  /* 0x000000ffff0c7224 */ /* 0x000fc400078e001b */
[----:B------:R-:W-:Y:S01]  /*562c0*/  IMAD.MOV.U32 R27, RZ, RZ, R2 ;  /* 0x000000ffff1b7224 */ /* 0x000fe200078e0002 */
[----:B------:R-:W2:Y:S01]  /*562d0*/  LDCU UR50, c[0x0][0x398] ;  /* 0x00007300ff3277ac */ /* 0x000ea20008000800 */
[----:B------:R-:W-:Y:S02]  /*562e0*/  LOP3.LUT R5, R5, 0xffff, RZ, 0xc0, !PT ;  /* 0x0000ffff05057812 */ /* 0x000fe400078ec0ff */
[----:B----4-:R-:W-:Y:S01]  /*562f0*/  SHF.R.U32.HI R4, RZ, 0x8, R19 ;  /* 0x00000008ff047819 */ /* 0x010fe20000011613 */
[----:B------:R-:W4:Y:S01]  /*56300*/  LDCU UR29, c[0x0][0x398] ;  /* 0x00007300ff1d77ac */ /* 0x000f220008000800 */
[----:B------:R-:W2:Y:S02]  /*56310*/  LDL.LU R19, [R1+0x150] ;  /* 0x0001500001137983 */ /* 0x000ea40000300800 */
[----:B------:R-:W-:Y:S02]  /*56320*/  LOP3.LUT R4, R4, 0xffff, RZ, 0xc0, !PT ;  /* 0x0000ffff04047812 */ /* 0x000fe400078ec0ff */
[----:B------:R-:W-:Y:S02]  /*56330*/  STL [R1+0x604], R28 ;  /* 0x0006041c01007387 */ /* 0x000fe40000100800 */
[----:B------:R-:W-:-:S02]  /*56340*/  PRMT R2, R4, 0x3340, R6 ;  /* 0x0000334004027816 */ /* 0x000fc40000000006 */
[----:B------:R-:W2:Y:S04]  /*56350*/  LDL.LU R4, [R1+0x130] ;  /* 0x0001300001047983 */ /* 0x000ea80000300800 */
[----:B------:R-:W4:Y:S04]  /*56360*/  LDL.LU R6, [R1+0x118] ;  /* 0x0001180001067983 */ /* 0x000f280000300800 */
[----:B------:R0:W-:Y:S04]  /*56370*/  STL [R1+0x6ac], R2 ;  /* 0x0006ac0201007387 */ /* 0x0001e80000100800 */
[----:B------:R-:W-:Y:S01]  /*56380*/  STL [R1+0x5fc], R11 ;  /* 0x0005fc0b01007387 */ /* 0x000fe20000100800 */
[----:B0-----:R-:W-:Y:S01]  /*56390*/  IMAD.MOV.U32 R2, RZ, RZ, R17 ;  /* 0x000000ffff027224 */ /* 0x001fe200078e0011 */
[----:B------:R-:W-:-:S02]  /*563a0*/  PRMT R17, R5, 0x3340, R0 ;  /* 0x0000334005117816 */ /* 0x000fc40000000000 */
[----:B------:R-:W4:Y:S04]  /*563b0*/  LDL.LU R5, [R1+0x110] ;  /* 0x0001100001057983 */ /* 0x000f280000300800 */
[----:B------:R3:W-:Y:S02]  /*563c0*/  STL [R1+0x344], R17 ;  /* 0x0003441101007387 */ /* 0x0007e40000100800 */
[----:B---3--:R-:W-:Y:S01]  /*563d0*/  IADD3 R17, P1, PT, R14, UR42, RZ ;  /* 0x0000002a0e117c10 */ /* 0x008fe2000ff3e0ff */
[----:B------:R-:W-:Y:S01]  /*563e0*/  VIADD R11, R11, UR67 ;  /* 0x000000430b0b7c36 */ /* 0x000fe20008000000 */
[----:B------:R-:W-:Y:S01]  /*563f0*/  LOP3.LUT R22, R22, 0xffff, RZ, 0xc0, !PT ;  /* 0x0000ffff16167812 */ /* 0x000fe200078ec0ff */
[----:B------:R-:W0:Y:S01]  /*56400*/  LDCU UR42, c[0x0][0x398] ;  /* 0x00007300ff2a77ac */ /* 0x000e220008000800 */
[----:B------:R-:W3:Y:S01]  /*56410*/  LDCU UR67, c[0x0][0x398] ;  /* 0x00007300ff4377ac */ /* 0x000ee20008000800 */
[----:B------:R1:W-:Y:S04]  /*56420*/  STL [R1+0x23bc], R17 ;  /* 0x0023bc1101007387 */ /* 0x0003e80000100800 */
[----:B-1----:R-:W3:Y:S04]  /*56430*/  LDL.LU R17, [R1+0x170] ;  /* 0x0001700001117983 */ /* 0x002ee80000300800 */
[----:B------:R1:W-:Y:S02]  /*56440*/  STL [R1+0x5d8], R11 ;  /* 0x0005d80b01007387 */ /* 0x0003e40000100800 */
[----:B-1----:R-:W-:Y:S01]  /*56450*/  VIADD R11, R11, UR15 ;  /* 0x0000000f0b0b7c36 */ /* 0x002fe20008000000 */
[----:B------:R-:W1:Y:S04]  /*56460*/  LDCU UR15, c[0x0][0x398] ;  /* 0x00007300ff0f77ac */ /* 0x000e680008000800 */
[----:B------:R0:W-:Y:S02]  /*56470*/  STL [R1+0x5d0], R11 ;  /* 0x0005d00b01007387 */ /* 0x0001e40000100800 */
[----:B0-----:R-:W-:Y:S01]  /*56480*/  VIADD R11, R11, UR16 ;  /* 0x000000100b0b7c36 */ /* 0x001fe20008000000 */
[----:B------:R-:W0:Y:S01]  /*56490*/  LDCU UR16, c[0x0][0x398] ;  /* 0x00007300ff1077ac */ /* 0x000e220008000800 */
[----:B--2---:R-:W-:-:S02]  /*564a0*/  SHF.R.U32.HI R4, RZ, 0x8, R4 ;  /* 0x00000008ff047819 */ /* 0x004fc40000011604 */
[----:B----4-:R-:W-:Y:S02]  /*564b0*/  SHF.R.U32.HI R6, RZ, 0x8, R6 ;  /* 0x00000008ff067819 */ /* 0x010fe40000011606 */
[----:B------:R-:W-:Y:S02]  /*564c0*/  LOP3.LUT R4, R4, 0xffff, RZ, 0xc0, !PT ;  /* 0x0000ffff04047812 */ /* 0x000fe400078ec0ff */
[----:B------:R-:W-:Y:S02]  /*564d0*/  LOP3.LUT R6, R6, 0xffff, RZ, 0xc0, !PT ;  /* 0x0000ffff06067812 */ /* 0x000fe400078ec0ff */
[----:B------:R-:W-:Y:S02]  /*564e0*/  SHF.R.U32.HI R5, RZ, 0x8, R5 ;  /* 0x00000008ff057819 */ /* 0x000fe40000011605 */
[----:B------:R-:W-:Y:S02]  /*564f0*/  PRMT R6, R4, 0x3340, R6 ;  /* 0x0000334004067816 */ /* 0x000fe40000000006 */
[----:B------:R-:W-:-:S04]  /*56500*/  LOP3.LUT R5, R5, 0xffff, RZ, 0xc0, !PT ;  /* 0x0000ffff05057812 */ /* 0x000fc800078ec0ff */
[----:B------:R-:W-:Y:S01]  /*56510*/  PRMT R4, R5, 0x3340, R0 ;  /* 0x0000334005047816 */ /* 0x000fe20000000000 */
[----:B------:R2:W-:Y:S01]  /*56520*/  STL [R1+0x6a8], R6 ;  /* 0x0006a80601007387 */ /* 0x0005e20000100800 */
[----:B------:R-:W-:-:S03]  /*56530*/  SHF.R.U32.HI R5, RZ, 0x8, R19 ;  /* 0x00000008ff057819 */ /* 0x000fc60000011613 */
[----:B------:R-:W-:Y:S04]  /*56540*/  STL [R1+0x340], R4 ;  /* 0x0003400401007387 */ /* 0x000fe80000100800 */
[----:B------:R4:W-:Y:S01]  /*56550*/  STL [R1+0x5c8], R11 ;  /* 0x0005c80b01007387 */ /* 0x0009e20000100800 */
[----:B--2---:R-:W-:Y:S01]  /*56560*/  SHF.R.U32.HI R6, RZ, 0x8, R18 ;  /* 0x00000008ff067819 */ /* 0x004fe20000011612 */
[----:B----4-:R-:W-:Y:S01]  /*56570*/  VIADD R11, R11, UR9 ;  /* 0x000000090b0b7c36 */ /* 0x010fe20008000000 */
[----:B---3--:R-:W-:Y:S02]  /*56580*/  SHF.R.U32.HI R4, RZ, 0x8, R17 ;  /* 0x00000008ff047819 */ /* 0x008fe40000011611 */
[----:B------:R-:W-:Y:S01]  /*56590*/  LOP3.LUT R6, R6, 0xffff, RZ, 0xc0, !PT ;  /* 0x0000ffff06067812 */ /* 0x000fe200078ec0ff */
[----:B------:R-:W2:Y:S01]  /*565a0*/  LDL.LU R17, [R1+0x158] ;  /* 0x0001580001117983 */ /* 0x000ea20000300800 */
[----:B------:R-:W-:-:S02]  /*565b0*/  LOP3.LUT R5, R5, 0xffff, RZ, 0xc0, !PT ;  /* 0x0000ffff05057812 */ /* 0x000fc400078ec0ff */
[----:B------:R-:W-:Y:S01]  /*565c0*/  LOP3.LUT R4, R4, 0xffff, RZ, 0xc0, !PT ;  /* 0x0000ffff04047812 */ /* 0x000fe200078ec0ff */
[----:B------:R3:W-:Y:S04]  /*565d0*/  STL [R1+0x5cc], R11 ;  /* 0x0005cc0b01007387 */ /* 0x0007e80000100800 */
[----:B------:R-:W4:Y:S04]  /*565e0*/  LDL.LU R18, [R1+0x15c] ;  /* 0x00015c0001127983 */ /* 0x000f280000300800 */
[----:B------:R-:W2:Y:S01]  /*565f0*/  LDL.LU R19, [R1+0x4c] ;  /* 0x00004c0001137983 */ /* 0x000ea20000300800 */
[----:B------:R-:W-:-:S02]  /*56600*/  PRMT R6, R4, 0x3340, R6 ;  /* 0x0000334004067816 */ /* 0x000fc40000000006 */
[----:B------:R-:W-:Y:S01]  /*56610*/  PRMT R5, R5, 0x3340, R0 ;  /* 0x0000334005057816 */ /* 0x000fe20000000000 */
[----:B------:R-:W2:Y:S01]  /*56620*/  LDL.LU R4, [R1+0x11c] ;  /* 0x00011c0001047983 */ /* 0x000ea20000300800 */
[----:B------:R-:W0:Y:S01]  /*56630*/  LDCU UR9, c[0x0][0x398] ;  /* 0x00007300ff0977ac */ /* 0x000e220008000800 */
[----:B---3--:R-:W-:Y:S01]  /*56640*/  VIADD R11, R11, UR54 ;  /* 0x000000360b0b7c36 */ /* 0x008fe20008000000 */
[----:B------:R-:W3:Y:S04]  /*56650*/  LDCU UR54, c[0x0][0x398] ;  /* 0x00007300ff3677ac */ /* 0x000ee80008000800 */
[----:B------:R-:W-:Y:S04]  /*56660*/  STL [R1+0x5c4], R11 ;  /* 0x0005c40b01007387 */ /* 0x000fe80000100800 */
[----:B------:R0:W-:Y:S04]  /*56670*/  STL [R1+0x624], R6 ;  /* 0x0006240601007387 */ /* 0x0001e80000100800 */
[----:B0-----:R-:W3:Y:S04]  /*56680*/  LDL.LU R6, [R1+0x12c] ;  /* 0x00012c0001067983 */ /* 0x001ee80000300800 */
[----:B------:R0:W-:Y:S04]  /*56690*/  STL [R1+0x31c], R5 ;  /* 0x00031c0501007387 */ /* 0x0001e80000100800 */
[----:B0-----:R-:W4:Y:S01]  /*566a0*/  LDL.LU R5, [R1+0xa0] ;  /* 0x0000a00001057983 */ /* 0x001f220000300800 */
[----:B------:R-:W-:Y:S01]  /*566b0*/  VIADD R11, R11, UR64 ;  /* 0x000000400b0b7c36 */ /* 0x000fe20008000000 */
[----:B------:R-:W0:Y:S04]  /*566c0*/  LDCU UR64, c[0x0][0x398] ;  /* 0x00007300ff4077ac */ /* 0x000e280008000800 */
[----:B------:R1:W-:Y:S02]  /*566d0*/  STL [R1+0x5b8], R11 ;  /* 0x0005b80b01007387 */ /* 0x0003e40000100800 */
[----:B-1----:R-:W-:Y:S01]  /*566e0*/  VIADD R11, R11, UR62 ;  /* 0x0000003e0b0b7c36 */ /* 0x002fe20008000000 */
[----:B------:R-:W1:Y:S04]  /*566f0*/  LDCU UR62, c[0x0][0x3b8] ;  /* 0x00007700ff3e77ac */ /* 0x000e680008000800 */
[----:B------:R0:W-:Y:S02]  /*56700*/  STL [R1+0x5bc], R11 ;  /* 0x0005bc0b01007387 */ /* 0x0001e40000100800 */
[----:B0-----:R-:W-:Y:S01]  /*56710*/  VIADD R11, R11, UR27 ;  /* 0x0000001b0b0b7c36 */ /* 0x001fe20008000000 */
[----:B------:R-:W0:Y:S04]  /*56720*/  LDCU UR27, c[0x0][0x398] ;  /* 0x00007300ff1b77ac */ /* 0x000e280008000800 */
[----:B------:R1:W-:Y:S02]  /*56730*/  STL [R1+0x5b4], R11 ;  /* 0x0005b40b01007387 */ /* 0x0003e40000100800 */
[----:B-1----:R-:W-:Y:S01]  /*56740*/  VIADD R11, R11, UR31 ;  /* 0x0000001f0b0b7c36 */ /* 0x002fe20008000000 */
[----:B------:R-:W1:Y:S01]  /*56750*/  LDCU UR31, c[0x0][0x3b8] ;  /* 0x00007700ff1f77ac */ /* 0x000e620008000800 */
[----:B--2---:R-:W-:-:S04]  /*56760*/  SHF.R.U32.HI R4, RZ, 0x8, R4 ;  /* 0x00000008ff047819 */ /* 0x004fc80000011604 */
[----:B------:R-:W-:Y:S02]  /*56770*/  LOP3.LUT R4, R4, 0xffff, RZ, 0xc0, !PT ;  /* 0x0000ffff04047812 */ /* 0x000fe400078ec0ff */
[----:B---3--:R-:W-:-:S04]  /*56780*/  SHF.R.U32.HI R6, RZ, 0x8, R6 ;  /* 0x00000008ff067819 */ /* 0x008fc80000011606 */
[----:B------:R-:W-:Y:S02]  /*56790*/  LOP3.LUT R6, R6, 0xffff, RZ, 0xc0, !PT ;  /* 0x0000ffff06067812 */ /* 0x000fe400078ec0ff */
[----:B----4-:R-:W-:Y:S02]  /*567a0*/  SHF.R.U32.HI R5, RZ, 0x8, R5 ;  /* 0x00000008ff057819 */ /* 0x010fe40000011605 */
[----:B------:R-:W-:Y:S02]  /*567b0*/  PRMT R6, R4, 0x3340, R6 ;  /* 0x0000334004067816 */ /* 0x000fe40000000006 */
[----:B------:R-:W-:-:S04]  /*567c0*/  LOP3.LUT R5, R5, 0xffff, RZ, 0xc0, !PT ;  /* 0x0000ffff05057812 */ /* 0x000fc800078ec0ff */
[----:B------:R-:W-:Y:S01]  /*567d0*/  PRMT R4, R5, 0x3340, R0 ;  /* 0x0000334005047816 */ /* 0x000fe20000000000 */
[----:B------:R2:W-:Y:S04]  /*567e0*/  STL [R1+0x438], R6 ;  /* 0x0004380601007387 */ /* 0x0005e80000100800 */
[----:B------:R3:W-:Y:S04]  /*567f0*/  STL [R1+0x318], R4 ;  /* 0x0003180401007387 */ /* 0x0007e80000100800 */
[----:B------:R4:W-:Y:S01]  /*56800*/  STL [R1+0x5ac], R11 ;  /* 0x0005ac0b01007387 */ /* 0x0009e20000100800 */
[----:B--2---:R-:W-:-:S02]  /*56810*/  SHF.R.U32.HI R6, RZ, 0x8, R18 ;  /* 0x00000008ff067819 */ /* 0x004fc40000011612 */
[----:B---3--:R-:W-:Y:S01]  /*56820*/  SHF.R.U32.HI R4, RZ, 0x8, R17 ;  /* 0x00000008ff047819 */ /* 0x008fe20000011611 */
[----:B----4-:R-:W-:Y:S01]  /*56830*/  VIADD R11, R11, UR26 ;  /* 0x0000001a0b0b7c36 */ /* 0x010fe20008000000 */
[----:B------:R-:W-:Y:S02]  /*56840*/  LOP3.LUT R6, R6, 0xffff, RZ, 0xc0, !PT ;  /* 0x0000ffff06067812 */ /* 0x000fe400078ec0ff */
[----:B------:R-:W-:Y:S02]  /*56850*/  SHF.R.U32.HI R5, RZ, 0x8, R19 ;  /* 0x00000008ff057819 */ /* 0x000fe40000011613 */
[----:B------:R-:W-:Y:S01]  /*56860*/  LOP3.LUT R4, R4, 0xffff, RZ, 0xc0, !PT ;  /* 0x0000ffff04047812 */ /* 0x000fe200078ec0ff */
[----:B------:R-:W2:Y:S01]  /*56870*/  LDCU UR26, c[0x0][0x398] ;  /* 0x00007300ff1a77ac */ /* 0x000ea20008000800 */
[----:B------:R3:W-:Y:S01]  /*56880*/  STL [R1+0x5b0], R11 ;  /* 0x0005b00b01007387 */ /* 0x0007e20000100800 */
[----:B------:R-:W-:Y:S02]  /*56890*/  LOP3.LUT R5, R5, 0xffff, RZ, 0xc0, !PT ;  /* 0x0000ffff05057812 */ /* 0x000fe400078ec0ff */
[----:B------:R-:W-:Y:S01]  /*568a0*/  PRMT R18, R4, 0x3340, R6 ;  /* 0x0000334004127816 */ /* 0x000fe20000000006 */
[----:B------:R-:W4:Y:S04]  /*568b0*/  LDL.LU R17, [R1+0x198] ;  /* 0x0001980001117983 */ /* 0x000f280000300800 */
[----:B------:R-:W2:Y:S04]  /*568c0*/  LDL.LU R6, [R1+0x17c] ;  /* 0x00017c0001067983 */ /* 0x000ea80000300800 */
[----:B------:R-:W4:Y:S04]  /*568d0*/  LDL.LU R4, [R1+0x19c] ;  /* 0x00019c0001047983 */ /* 0x000f280000300800 */
[----:B------:R0:W-:Y:S01]  /*568e0*/  STL [R1+0x434], R18 ;  /* 0x0004341201007387 */ /* 0x0001e20000100800 */
[----:B---3--:R-:W-:Y:S01]  /*568f0*/  VIADD R11, R11, UR22 ;  /* 0x000000160b0b7c36 */ /* 0x008fe20008000000 */
[----:B------:R-:W3:Y:S04]  /*56900*/  LDCU UR22, c[0x0][0x398] ;  /* 0x00007300ff1677ac */ /* 0x000ee80008000800 */
[----:B------:R1:W-:Y:S01]  /*56910*/  STL [R1+0x5a8], R11 ;  /* 0x0005a80b01007387 */ /* 0x0003e20000100800 */
[----:B0-----:R-:W-:-:S03]  /*56920*/  PRMT R18, R5, 0x3340, R0 ;  /* 0x0000334005127816 */ /* 0x001fc60000000000 */
[----:B------:R-:W3:Y:S04]  /*56930*/  LDL.LU R5, [R1+0x194] ;  /* 0x0001940001057983 */ /* 0x000ee80000300800 */
[----:B------:R0:W-:Y:S01]  /*56940*/  STL [R1+0x314], R18 ;  /* 0x0003141201007387 */ /* 0x0001e20000100800 */
[----:B-1----:R-:W-:-:S05]  /*56950*/  VIADD R11, R11, UR47 ;  /* 0x0000002f0b0b7c36 */ /* 0x002fca0008000000 */
[----:B------:R1:W-:Y:S04]  /*56960*/  STL [R1+0x5a4], R11 ;  /* 0x0005a40b01007387 */ /* 0x0003e80000100800 */
[----:B0-----:R-:W3:Y:S04]  /*56970*/  LDL.LU R18, [R1+0x1b0] ;  /* 0x0001b00001127983 */ /* 0x001ee80000300800 */
[----:B------:R-:W3:Y:S01]  /*56980*/  LDL.LU R19, [R1+0x1a0] ;  /* 0x0001a00001137983 */ /* 0x000ee20000300800 */
[----:B-1----:R-:W-:Y:S01]  /*56990*/  VIADD R11, R11, UR23 ;  /* 0x000000170b0b7c36 */ /* 0x002fe20008000000 */
[----:B------:R-:W0:Y:S04]  /*569a0*/  LDCU UR23, c[0x0][0x398] ;  /* 0x00007300ff1777ac */ /* 0x000e280008000800 */
[----:B------:R1:W-:Y:S02]  /*569b0*/  STL [R1+0x5a0], R11 ;  /* 0x0005a00b01007387 */ /* 0x0003e40000100800 */
[----:B-1----:R-:W-:-:S05]  /*569c0*/  VIADD R11, R11, UR31 ;  /* 0x0000001f0b0b7c36 */ /* 0x002fca0008000000 */
[----:B------:R1:W-:Y:S04]  /*569d0*/  STL [R1+0x59c], R11 ;  /* 0x00059c0b01007387 */ /* 0x0003e80000100800 */
[----:B------:R0:W-:Y:S04]  /*569e0*/  STL [R1+0x430], R7 ;  /* 0x0004300701007387 */ /* 0x0001e80000100800 */
[----:B------:R-:W-:Y:S01]  /*569f0*/  STL [R1+0x310], R3 ;  /* 0x0003100301007387 */ /* 0x000fe20000100800 */
[----:B-1----:R-:W-:Y:S01]  /*56a00*/  VIADD R11, R11, UR5 ;  /* 0x000000050b0b7c36 */ /* 0x002fe20008000000 */
[----:B------:R-:W1:Y:S04]  /*56a10*/  LDCU UR5, c[0x0][0x398] ;  /* 0x00007300ff0577ac */ /* 0x000e680008000800 */
[----:B------:R0:W-:Y:S04]  /*56a20*/  STL [R1+0x68c], R11 ;  /* 0x00068c0b01007387 */ /* 0x0001e80000100800 */
[----:B------:R-:W3:Y:S04]  /*56a30*/  LDL.LU R8, [R1+0xa8] ;  /* 0x0000a80001087983 */ /* 0x000ee80000300800 */
[----:B0-----:R-:W3:Y:S01]  /*56a40*/  LDL.LU R7, [R1+0x190] ;  /* 0x0001900001077983 */ /* 0x001ee20000300800 */
[----:B------:R-:W-:Y:S01]  /*56a50*/  VIADD R11, R11, UR65 ;  /* 0x000000410b0b7c36 */ /* 0x000fe20008000000 */
[----:B------:R-:W0:Y:S01]  /*56a60*/  LDCU UR65, c[0x0][0x3b8] ;  /* 0x00007700ff4177ac */ /* 0x000e220008000800 */
[----:B--2---:R-:W-:-:S02]  /*56a70*/  SHF.R.U32.HI R6, RZ, 0x8, R6 ;  /* 0x00000008ff067819 */ /* 0x004fc40000011606 */
[----:B----4-:R-:W-:Y:S02]  /*56a80*/  SHF.R.U32.HI R3, RZ, 0x8, R4 ;  /* 0x00000008ff037819 */ /* 0x010fe40000011604 */
[----:B------:R-:W-:Y:S02]  /*56a90*/  LOP3.LUT R6, R6, 0xffff, RZ, 0xc0, !PT ;  /* 0x0000ffff06067812 */ /* 0x000fe400078ec0ff */
[----:B------:R-:W-:Y:S02]  /*56aa0*/  SHF.R.U32.HI R4, RZ, 0x8, R17 ;  /* 0x00000008ff047819 */ /* 0x000fe40000011611 */
[----:B------:R-:W2:Y:S01]  /*56ab0*/  LDL.LU R17, [R1+0x18c] ;  /* 0x00018c0001117983 */ /* 0x000ea20000300800 */
[----:B---3--:R-:W-:-:S04]  /*56ac0*/  SHF.R.U32.HI R5, RZ, 0x8, R5 ;  /* 0x00000008ff057819 */ /* 0x008fc80000011605 */
[----:B------:R-:W-:Y:S01]  /*56ad0*/  LOP3.LUT R5, R5, 0xffff, RZ, 0xc0, !PT ;  /* 0x0000ffff05057812 */ /* 0x000fe200078ec0ff */
[----:B------:R-:W-:Y:S03]  /*56ae0*/  STL [R1+0x62c], R11 ;  /* 0x00062c0b01007387 */ /* 0x000fe60000100800 */
[----:B------:R-:W-:Y:S02]  /*56af0*/  PRMT R5, R5, 0x3340, R6 ;  /* 0x0000334005057816 */ /* 0x000fe40000000006 */
[----:B------:R-:W3:Y:S01]  /*56b00*/  LDL.LU R6, [R1+0x178] ;  /* 0x0001780001067983 */ /* 0x000ee20000300800 */
[----:B------:R-:W-:Y:S02]  /*56b10*/  LOP3.LUT R3, R3, 0xffff, RZ, 0xc0, !PT ;  /* 0x0000ffff03037812 */ /* 0x000fe400078ec0ff */
[----:B------:R-:W-:Y:S01]  /*56b20*/  LOP3.LUT R4, R4, 0xffff, RZ, 0xc0, !PT ;  /* 0x0000ffff04047812 */ /* 0x000fe200078ec0ff */
[----:B------:R4:W-:Y:S03]  /*56b30*/  STL [R1+0x620], R5 ;  /* 0x0006200501007387 */ /* 0x0009e60000100800 */
[----:B------:R-:W-:Y:S01]  /*56b40*/  PRMT R3, R3, 0x3340, R4 ;  /* 0x0000334003037816 */ /* 0x000fe20000000004 */
[----:B----4-:R-:W-:-:S04]  /*56b50*/  VIADD R5, R11, UR46 ;  /* 0x0000002e0b057c36 */ /* 0x010fc80008000000 */
[----:B------:R4:W-:Y:S01]  /*56b60*/  STL [R1+0x43c], R3 ;  /* 0x00043c0301007387 */ /* 0x0009e20000100800 */
[----:B------:R-:W-:Y:S01]  /*56b70*/  SHF.R.U32.HI R4, RZ, 0x8, R18 ;  /* 0x00000008ff047819 */ /* 0x000fe20000011612 */
[----:B------:R-:W0:Y:S02]  /*56b80*/  LDCU.64 UR46, c[0x0][0x398] ;  /* 0x00007300ff2e77ac */ /* 0x000e240008000a00 */
[----:B------:R1:W-:Y:S01]  /*56b90*/  STL [R1+0x600], R5 ;  /* 0x0006000501007387 */ /* 0x0003e20000100800 */
[----:B----4-:R-:W-:-:S03]  /*56ba0*/  SHF.R.U32.HI R3, RZ, 0x8, R19 ;  /* 0x00000008ff037819 */ /* 0x010fc60000011613 */
[----:B------:R-:W4:Y:S01]  /*56bb0*/  LDL.LU R19, [R1+0x1b8] ;  /* 0x0001b80001137983 */ /* 0x000f220000300800 */
[----:B-1----:R-:W-:Y:S01]  /*56bc0*/  VIADD R5, R5, UR72 ;  /* 0x0000004805057c36 */ /* 0x002fe20008000000 */
[----:B------:R-:W-:Y:S02]  /*56bd0*/  LOP3.LUT R4, R4, 0xffff, RZ, 0xc0, !PT ;  /* 0x0000ffff04047812 */ /* 0x000fe400078ec0ff */
[----:B------:R-:W-:Y:S01]  /*56be0*/  LOP3.LUT R3, R3, 0xffff, RZ, 0xc0, !PT ;  /* 0x0000ffff03037812 */ /* 0x000fe200078ec0ff */
[----:B------:R-:W1:Y:S01]  /*56bf0*/  LDCU UR72, c[0x0][0x398] ;  /* 0x00007300ff4877ac */ /* 0x000e620008000800 */
[----:B------:R0:W-:Y:S04]  /*56c00*/  STL [R1+0x5f8], R5 ;  /* 0x0005f80501007387 */ /* 0x0001e80000100800 */
[----:B------:R-:W4:Y:S01]  /*56c10*/  LDL.LU R11, [R1+0x1b4] ;  /* 0x0001b400010b7983 */ /* 0x000f220000300800 */
[----:B------:R-:W-:-:S02]  /*56c20*/  PRMT R4, R4, 0x3340, R0 ;  /* 0x0000334004047816 */ /* 0x000fc40000000000 */
[----:B------:R-:W-:Y:S01]  /*56c30*/  PRMT R3, R3, 0x3340, R0 ;  /* 0x0000334003037816 */ /* 0x000fe20000000000 */
[----:B0-----:R-:W-:Y:S01]  /*56c40*/  VIADD R5, R5, UR58 ;  /* 0x0000003a05057c36 */ /* 0x001fe20008000000 */
[----:B------:R-:W0:Y:S03]  /*56c50*/  LDCU UR58, c[0x0][0x398] ;  /* 0x00007300ff3a77ac */ /* 0x000e260008000800 */
[----:B------:R-:W-:Y:S01]  /*56c60*/  VIADD R18, R5, UR20 ;  /* 0x0000001405127c36 */ /* 0x000fe20008000000 */
[----:B------:R-:W-:Y:S04]  /*56c70*/  STL [R1+0x5d4], R5 ;  /* 0x0005d40501007387 */ /* 0x000fe80000100800 */
[----:B------:R-:W-:Y:S04]  /*56c80*/  STL [R1+0x304], R4 ;  /* 0x0003040401007387 */ /* 0x000fe80000100800 */
[----:B------:R0:W-:Y:S04]  /*56c90*/  STL [R1+0x300], R3 ;  /* 0x0003000301007387 */ /* 0x0001e80000100800 */
[----:B------:R1:W-:Y:S01]  /*56ca0*/  STL [R1+0x594], R18 ;  /* 0x0005941201007387 */ /* 0x0003e20000100800 */
[----:B0-----:R-:W-:-:S04]  /*56cb0*/  SHF.R.U32.HI R3, RZ, 0x8, R7 ;  /* 0x00000008ff037819 */ /* 0x001fc80000011607 */
[----:B------:R-:W-:Y:S01]  /*56cc0*/  LOP3.LUT R3, R3, 0xffff, RZ, 0xc0, !PT ;  /* 0x0000ffff03037812 */ /* 0x000fe200078ec0ff */
[----:B-1----:R-:W-:Y:S01]  /*56cd0*/  VIADD R18, R18, UR24 ;  /* 0x0000001812127c36 */ /* 0x002fe20008000000 */
[----:B--2---:R-:W-:Y:S02]  /*56ce0*/  SHF.R.U32.HI R4, RZ, 0x8, R17 ;  /* 0x00000008ff047819 */ /* 0x004fe40000011611 */
[----:B---3--:R-:W-:Y:S02]  /*56cf0*/  SHF.R.U32.HI R5, RZ, 0x8, R6 ;  /* 0x00000008ff057819 */ /* 0x008fe40000011606 */
[----:B------:R-:W-:Y:S02]  /*56d00*/  SHF.R.U32.HI R6, RZ, 0x8, R8 ;  /* 0x00000008ff067819 */ /* 0x000fe40000011608 */
[----:B------:R-:W2:Y:S01]  /*56d10*/  LDL.LU R8, [R1+0x1d0] ;  /* 0x0001d00001087983 */ /* 0x000ea20000300800 */
[----:B------:R-:W-:Y:S02]  /*56d20*/  LOP3.LUT R5, R5, 0xffff, RZ, 0xc0, !PT ;  /* 0x0000ffff05057812 */ /* 0x000fe400078ec0ff */
[----:B------:R-:W-:Y:S01]  /*56d30*/  LOP3.LUT R6, R6, 0xffff, RZ, 0xc0, !PT ;  /* 0x0000ffff06067812 */ /* 0x000fe200078ec0ff */
[----:B------:R-:W3:Y:S04]  /*56d40*/  LDL.LU R7, [R1+0x1d8] ;  /* 0x0001d80001077983 */ /* 0x000ee80000300800 */
[----:B------:R-:W2:Y:S01]  /*56d50*/  LDL.LU R17, [R1+0x1d4] ;  /* 0x0001d40001117983 */ /* 0x000ea20000300800 */
[----:B------:R-:W-:-:S03]  /*56d60*/  PRMT R5, R5, 0x3340, R6 ;  /* 0x0000334005057816 */ /* 0x000fc60000000006 */
[----:B------:R-:W2:Y:S01]  /*56d70*/  LDL.LU R6, [R1+0x1bc] ;  /* 0x0001bc0001067983 */ /* 0x000ea20000300800 */
[----:B------:R-:W-:-:S03]  /*56d80*/  LOP3.LUT R4, R4, 0xffff, RZ, 0xc0, !PT ;  /* 0x0000ffff04047812 */ /* 0x000fc600078ec0ff */
[----:B------:R0:W-:Y:S01]  /*56d90*/  STL [R1+0x410], R5 ;  /* 0x0004100501007387 */ /* 0x0001e20000100800 */
[----:B------:R-:W-:-:S03]  /*56da0*/  PRMT R3, R3, 0x3340, R4 ;  /* 0x0000334003037816 */ /* 0x000fc60000000004 */
[----:B------:R1:W-:Y:S04]  /*56db0*/  STL [R1+0x590], R18 ;  /* 0x0005901201007387 */ /* 0x0003e80000100800 */
[----:B------:R4:W-:Y:S01]  /*56dc0*/  STL [R1+0x40c], R3 ;  /* 0x00040c0301007387 */ /* 0x0009e20000100800 */
[----:B0-----:R-:W-:Y:S01]  /*56dd0*/  VIADD R5, R18, UR17 ;  /* 0x0000001112057c36 */ /* 0x001fe20008000000 */
[----:B------:R-:W0:Y:S02]  /*56de0*/  LDCU UR17, c[0x0][0x398] ;  /* 0x00007300ff1177ac */ /* 0x000e240008000800 */
[----:B-1----:R-:W2:Y:S01]  /*56df0*/  LDL.LU R18, [R1+0x1cc] ;  /* 0x0001cc0001127983 */ /* 0x002ea20000300800 */
[----:B----4-:R-:W-:-:S03]  /*56e00*/  SHF.R.U32.HI R4, RZ, 0x8, R19 ;  /* 0x00000008ff047819 */ /* 0x010fc60000011613 */
[----:B------:R-:W4:Y:S04]  /*56e10*/  LDL.LU R19, [R1+0x1e0] ;  /* 0x0001e00001137983 */ /* 0x000f280000300800 */
[----:B------:R1:W-:Y:S01]  /*56e20*/  STL [R1+0x588], R5 ;  /* 0x0005880501007387 */ /* 0x0003e20000100800 */
[----:B------:R-:W-:Y:S02]  /*56e30*/  LOP3.LUT R4, R4, 0xffff, RZ, 0xc0, !PT ;  /* 0x0000ffff04047812 */ /* 0x000fe400078ec0ff */
[----:B------:R-:W-:Y:S01]  /*56e40*/  SHF.R.U32.HI R3, RZ, 0x8, R11 ;  /* 0x00000008ff037819 */ /* 0x000fe2000001160b */
[----:B-1----:R-:W-:Y:S01]  /*56e50*/  VIADD R5, R5, UR70 ;  /* 0x0000004605057c36 */ /* 0x002fe20008000000 */
[--C-:B------:R-:W-:Y:S02]  /*56e60*/  PRMT R4, R4, 0x3340, R0.reuse ;  /* 0x0000334004047816 */ /* 0x100fe40000000000 */
[----:B------:R-:W-:Y:S01]  /*56e70*/  LOP3.LUT R3, R3, 0xffff, RZ, 0xc0, !PT ;  /* 0x0000ffff03037812 */ /* 0x000fe200078ec0ff */
[----:B------:R-:W1:Y:S01]  /*56e80*/  LDCU UR70, c[0x0][0x398] ;  /* 0x00007300ff4677ac */ /* 0x000e620008000800 */
[----:B------:R0:W-:Y:S04]  /*56e90*/  STL [R1+0x58c], R5 ;  /* 0x00058c0501007387 */ /* 0x0001e80000100800 */
[----:B------:R-:W-:Y:S01]  /*56ea0*/  STL [R1+0x2ec], R4 ;  /* 0x0002ec0401007387 */ /* 0x000fe20000100800 */
[----:B------:R-:W-:Y:S01]  /*56eb0*/  PRMT R3, R3, 0x3340, R0 ;  /* 0x0000334003037816 */ /* 0x000fe20000000000 */
[----:B0-----:R-:W-:-:S04]  /*56ec0*/  VIADD R5, R5, UR34 ;  /* 0x0000002205057c36 */ /* 0x001fc80008000000 */
[----:B------:R-:W-:Y:S01]  /*56ed0*/  VIADD R11, R5, UR28 ;  /* 0x0000001c050b7c36 */ /* 0x000fe20008000000 */
[----:B------:R-:W-:Y:S04]  /*56ee0*/  STL [R1+0x584], R5 ;  /* 0x0005840501007387 */ /* 0x000fe80000100800 */
[----:B------:R-:W-:Y:S04]  /*56ef0*/  STL [R1+0x2e8], R3 ;  /* 0x0002e80301007387 */ /* 0x000fe80000100800 */
[----:B------:R0:W-:Y:S02]  /*56f00*/  STL [R1+0x580], R11 ;  /* 0x0005800b01007387 */ /* 0x0001e40000100800 */
[----:B0-----:R-:W-:Y:S01]  /*56f10*/  VIADD R11, R11, UR60 ;  /* 0x0000003c0b0b7c36 */ /* 0x001fe20008000000 */
[----:B------:R-:W0:Y:S01]  /*56f20*/  LDCU UR60, c[0x0][0x398] ;  /* 0x00007300ff3c77ac */ /* 0x000e220008000800 */
[----:B---3--:R-:W-:-:S02]  /*56f30*/  SHF.R.U32.HI R3, RZ, 0x8, R7 ;  /* 0x00000008ff037819 */ /* 0x008fc40000011607 */
[----:B--2---:R-:W-:Y:S02]  /*56f40*/  SHF.R.U32.HI R5, RZ, 0x8, R6 ;  /* 0x00000008ff057819 */ /* 0x004fe40000011606 */
[----:B------:R-:W-:Y:S02]  /*56f50*/  SHF.R.U32.HI R6, RZ, 0x8, R8 ;  /* 0x00000008ff067819 */ /* 0x000fe40000011608 */
[----:B------:R-:W-:Y:S01]  /*56f60*/  SHF.R.U32.HI R4, RZ, 0x8, R17 ;  /* 0x00000008ff047819 */ /* 0x000fe20000011611 */
[----:B------:R-:W2:Y:S01]  /*56f70*/  LDL.LU R8, [R1+0xdc] ;  /* 0x0000dc0001087983 */ /* 0x000ea20000300800 */
[----:B------:R-:W-:Y:S02]  /*56f80*/  LOP3.LUT R5, R5, 0xffff, RZ, 0xc0, !PT ;  /* 0x0000ffff05057812 */ /* 0x000fe400078ec0ff */
[----:B------:R-:W-:Y:S01]  /*56f90*/  LOP3.LUT R6, R6, 0xffff, RZ, 0xc0, !PT ;  /* 0x0000ffff06067812 */ /* 0x000fe200078ec0ff */
[----:B------:R-:W3:Y:S01]  /*56fa0*/  LDL.LU R7, [R1+0xd8] ;  /* 0x0000d80001077983 */ /* 0x000ee20000300800 */
[----:B------:R-:W-:-:S02]  /*56fb0*/  LOP3.LUT R3, R3, 0xffff, RZ, 0xc0, !PT ;  /* 0x0000ffff03037812 */ /* 0x000fc400078ec0ff */
[----:B------:R-:W-:Y:S02]  /*56fc0*/  LOP3.LUT R4, R4, 0xffff, RZ, 0xc0, !PT ;  /* 0x0000ffff04047812 */ /* 0x000fe400078ec0ff */
[----:B------:R-:W-:Y:S01]  /*56fd0*/  PRMT R5, R5, 0x3340, R6 ;  /* 0x0000334005057816 */ /* 0x000fe20000000006 */
[----:B------:R-:W-:Y:S01]  /*56fe0*/  STL [R1+0x57c], R11 ;  /* 0x00057c0b01007387 */ /* 0x000fe20000100800 */
[----:B------:R-:W-:-:S03]  /*56ff0*/  PRMT R3, R3, 0x3340, R4 ;  /* 0x0000334003037816 */ /* 0x000fc60000000004 */
[----:B------:R0:W-:Y:S04]  /*57000*/  STL [R1+0x408], R5 ;  /* 0x0004080501007387 */ /* 0x0001e80000100800 */
[----:B------:R4:W-:Y:S04]  /*57010*/  STL [R1+0x404], R3 ;  /* 0x0004040301007387 */ /* 0x0009e80000100800 */
[----:B------:R-:W3:Y:S01]  /*57020*/  LDL.LU R17, [R1+0x1dc] ;  /* 0x0001dc0001117983 */ /* 0x000ee20000300800 */
[----:B------:R-:W-:Y:S01]  /*57030*/  SHF.R.U32.HI R4, RZ, 0x8, R18 ;  /* 0x00000008ff047819 */ /* 0x000fe20000011612 */
[----:B0-----:R-:W-:-:S03]  /*57040*/  VIADD R5, R11, UR10 ;  /* 0x0000000a0b057c36 */ /* 0x001fc60008000000 */
[----:B------:R-:W-:Y:S02]  /*57050*/  LOP3.LUT R4, R4, 0xffff, RZ, 0xc0, !PT ;  /* 0x0000ffff04047812 */ /* 0x000fe400078ec0ff */
[----:B----4-:R-:W-:Y:S02]  /*57060*/  SHF.R.U32.HI R3, RZ, 0x8, R19 ;  /* 0x00000008ff037819 */ /* 0x010fe40000011613 */
[----:B------:R-:W-:Y:S01]  /*57070*/  PRMT R6, R15, 0x3340, R9 ;  /* 0x000033400f067816 */ /* 0x000fe20000000009 */
[----:B------:R-:W0:Y:S01]  /*57080*/  LDCU UR10, c[0x0][0x398] ;  /* 0x00007300ff0a77ac */ /* 0x000e220008000800 */
[----:B------:R4:W-:Y:S04]  /*57090*/  STL [R1+0x574], R5 ;  /* 0x0005740501007387 */ /* 0x0009e80000100800 */
[----:B------:R-:W3:Y:S04]  /*570a0*/  LDL.LU R11, [R1+0x1f4] ;  /* 0x0001f400010b7983 */ /* 0x000ee80000300800 */
[----:B------:R-:W3:Y:S01]  /*570b0*/  LDL.LU R18, [R1+0x1f0] ;  /* 0x0001f00001127983 */ /* 0x000ee20000300800 */
[----:B------:R-:W-:Y:S01]  /*570c0*/  PRMT R4, R4, 0x3340, R0 ;  /* 0x0000334004047816 */ /* 0x000fe20000000000 */
[----:B----4-:R-:W-:-:S05]  /*570d0*/  VIADD R5, R5, UR6 ;  /* 0x0000000605057c36 */ /* 0x010fca0008000000 */
[----:B------:R4:W-:Y:S02]  /*570e0*/  STL [R1+0x578], R5 ;  /* 0x0005780501007387 */ /* 0x0009e40000100800 */
[----:B----4-:R-:W-:Y:S01]  /*570f0*/  VIADD R5, R5, UR68 ;  /* 0x0000004405057c36 */ /* 0x010fe20008000000 */
[----:B------:R-:W-:Y:S01]  /*57100*/  LOP3.LUT R3, R3, 0xffff, RZ, 0xc0, !PT ;  /* 0x0000ffff03037812 */ /* 0x000fe200078ec0ff */
[----:B------:R-:W4:Y:S03]  /*57110*/  LDCU UR68, c[0x0][0x398] ;  /* 0x00007300ff4477ac */ /* 0x000f260008000800 */
[----:B------:R0:W-:Y:S04]  /*57120*/  STL [R1+0x570], R5 ;  /* 0x0005700501007387 */ /* 0x0001e80000100800 */
[----:B------:R-:W-:Y:S04]  /*57130*/  STL [R1+0x2e4], R4 ;  /* 0x0002e40401007387 */ /* 0x000fe80000100800 */
[----:B------:R-:W4:Y:S01]  /*57140*/  LDL.LU R19, [R1+0x1f8] ;  /* 0x0001f80001137983 */ /* 0x000f220000300800 */
[----:B------:R-:W-:Y:S01]  /*57150*/  PRMT R3, R3, 0x3340, R0 ;  /* 0x0000334003037816 */ /* 0x000fe20000000000 */
[----:B0-----:R-:W-:-:S04]  /*57160*/  VIADD R5, R5, UR12 ;  /* 0x0000000c05057c36 */ /* 0x001fc80008000000 */
[----:B------:R-:W-:Y:S04]  /*57170*/  STL [R1+0x2e0], R3 ;  /* 0x0002e00301007387 */ /* 0x000fe80000100800 */
[----:B------:R0:W-:Y:S02]  /*57180*/  STL [R1+0x56c], R5 ;  /* 0x00056c0501007387 */ /* 0x0001e40000100800 */
[----:B0-----:R-:W-:Y:S01]  /*57190*/  VIADD R5, R5, UR49 ;  /* 0x0000003105057c36 */ /* 0x001fe20008000000 */
[----:B------:R-:W0:Y:S04]  /*571a0*/  LDCU UR49, c[0x0][0x398] ;  /* 0x00007300ff3177ac */ /* 0x000e280008000800 */
[----:B------:R1:W-:Y:S04]  /*571b0*/  STL [R1+0x568], R5 ;  /* 0x0005680501007387 */ /* 0x0003e80000100800 */
[----:B------:R0:W-:Y:S01]  /*571c0*/  STL [R1+0x6b0], R6 ;  /* 0x0006b00601007387 */ /* 0x0001e20000100800 */
[----:B-1----:R-:W-:Y:S01]  /*571d0*/  VIADD R5, R5, UR53 ;  /* 0x0000003505057c36 */ /* 0x002fe20008000000 */
[----:B------:R-:W1:Y:S03]  /*571e0*/  LDCU UR53, c[0x0][0x398] ;  /* 0x00007300ff3577ac */ /* 0x000e660008000800 */
[----:B0-----:R-:W-:Y:S01]  /*571f0*/  VIADD R6, R5, UR21 ;  /* 0x0000001505067c36 */ /* 0x001fe20008000000 */
[----:B------:R0:W-:Y:S01]  /*57200*/  STL [R1+0x560], R5 ;  /* 0x0005600501007387 */ /* 0x0001e20000100800 */
[----:B------:R-:W0:Y:S01]  /*57210*/  LDCU.64 UR20, c[0x0][0x398] ;  /* 0x00007300ff1477ac */ /* 0x000e220008000a00 */
[----:B--2---:R-:W-:-:S02]  /*57220*/  SHF.R.U32.HI R3, RZ, 0x8, R8 ;  /* 0x00000008ff037819 */ /* 0x004fc40000011608 */
[----:B---3--:R-:W-:Y:S02]  /*57230*/  SHF.R.U32.HI R4, RZ, 0x8, R7 ;  /* 0x00000008ff047819 */ /* 0x008fe40000011607 */
[----:B------:R-:W-:Y:S02]  /*57240*/  LOP3.LUT R3, R3, 0xffff, RZ, 0xc0, !PT ;  /* 0x0000ffff03037812 */ /* 0x000fe400078ec0ff */
[----:B------:R-:W-:-:S04]  /*57250*/  LOP3.LUT R4, R4, 0xffff, RZ, 0xc0, !PT ;  /* 0x0000ffff04047812 */ /* 0x000fc800078ec0ff */
[----:B------:R-:W-:Y:S02]  /*57260*/  PRMT R4, R3, 0x3340, R4 ;  /* 0x0000334003047816 */ /* 0x000fe40000000004 */
[----:B------:R-:W-:-:S03]  /*57270*/  SHF.R.U32.HI R3, RZ, 0x8, R17 ;  /* 0x00000008ff037819 */ /* 0x000fc60000011611 */
[----:B------:R2:W-:Y:S04]  /*57280*/  STL [R1+0x3fc], R4 ;  /* 0x0003fc0401007387 */ /* 0x0005e80000100800 */
[----:B------:R-:W3:Y:S04]  /*57290*/  LDL.LU R7, [R1+0x20c] ;  /* 0x00020c0001077983 */ /* 0x000ee80000300800 */
[----:B------:R1:W-:Y:S01]  /*572a0*/  STL [R1+0x55c], R6 ;  /* 0x00055c0601007387 */ /* 0x0003e20000100800 */
[----:B------:R-:W-:Y:S02]  /*572b0*/  LOP3.LUT R3, R3, 0xffff, RZ, 0xc0, !PT ;  /* 0x0000ffff03037812 */ /* 0x000fe400078ec0ff */
[----:B0-----:R-:W-:-:S02]  /*572c0*/  SHF.R.U32.HI R5, RZ, 0x8, R11 ;  /* 0x00000008ff057819 */ /* 0x001fc4000001160b */
[----:B--2---:R-:W-:Y:S01]  /*572d0*/  SHF.R.U32.HI R4, RZ, 0x8, R18 ;  /* 0x00000008ff047819 */ /* 0x004fe20000011612 */
[----:B-1----:R-:W-:Y:S01]  /*572e0*/  VIADD R6, R6, UR48 ;  /* 0x0000003006067c36 */ /* 0x002fe20008000000 */
[----:B------:R-:W2:Y:S01]  /*572f0*/  LDL.LU R18, [R1+0x1fc] ;  /* 0x0001fc0001127983 */ /* 0x000ea20000300800 */
[----:B------:R-:W-:Y:S02]  /*57300*/  LOP3.LUT R5, R5, 0xffff, RZ, 0xc0, !PT ;  /* 0x0000ffff05057812 */ /* 0x000fe400078ec0ff */
[----:B------:R-:W-:Y:S02]  /*57310*/  LOP3.LUT R4, R4, 0xffff, RZ, 0xc0, !PT ;  /* 0x0000ffff04047812 */ /* 0x000fe400078ec0ff */
[----:B------:R-:W-:Y:S01]  /*57320*/  PRMT R3, R3, 0x3340, R0 ;  /* 0x0000334003037816 */ /* 0x000fe20000000000 */
[----:B------:R0:W-:Y:S01]  /*57330*/  STL [R1+0x558], R6 ;  /* 0x0005580601007387 */ /* 0x0001e20000100800 */
[----:B------:R-:W1:Y:S01]  /*57340*/  LDCU UR48, c[0x0][0x398] ;  /* 0x00007300ff3077ac */ /* 0x000e620008000800 */
[----:B------:R-:W-:-:S02]  /*57350*/  PRMT R4, R5, 0x3340, R4 ;  /* 0x0000334005047816 */ /* 0x000fc40000000004 */
[----:B------:R-:W-:Y:S01]  /*57360*/  STL [R1+0x2dc], R3 ;  /* 0x0002dc0301007387 */ /* 0x000fe20000100800 */
[----:B0-----:R-:W-:Y:S01]  /*57370*/  VIADD R6, R6, UR71 ;  /* 0x0000004706067c36 */ /* 0x001fe20008000000 */
[----:B------:R-:W-:Y:S01]  /*57380*/  PRMT R5, R23, 0x3340, R22 ;  /* 0x0000334017057816 */ /* 0x000fe20000000016 */
[----:B------:R-:W0:Y:S03]  /*57390*/  LDCU UR71, c[0x0][0x398] ;  /* 0x00007300ff4777ac */ /* 0x000e260008000800 */
[----:B------:R-:W-:Y:S04]  /*573a0*/  STL [R1+0x554], R6 ;  /* 0x0005540601007387 */ /* 0x000fe80000100800 */
[----:B------:R1:W-:Y:S02]  /*573b0*/  STL [R1+0x3f8], R4 ;  /* 0x0003f80401007387 */ /* 0x0003e40000100800 */
[----:B-1----:R-:W-:Y:S01]  /*573c0*/  VIADD R4, R6, UR35 ;  /* 0x0000002306047c36 */ /* 0x002fe20008000000 */
[----:B----4-:R-:W-:Y:S01]  /*573d0*/  SHF.R.U32.HI R3, RZ, 0x8, R19 ;  /* 0x00000008ff037819 */ /* 0x010fe20000011613 */
[----:B------:R-:W1:Y:S03]  /*573e0*/  LDCU.64 UR34, c[0x0][0x398] ;  /* 0x00007300ff2277ac */ /* 0x000e660008000a00 */
[----:B------:R4:W-:Y:S04]  /*573f0*/  STL [R1+0x550], R4 ;  /* 0x0005500401007387 */ /* 0x0009e80000100800 */
[----:B------:R-:W2:Y:S04]  /*57400*/  LDL.LU R17, [R1+0x218] ;  /* 0x0002180001117983 */ /* 0x000ea80000300800 */
[----:B------:R-:W2:Y:S04]  /*57410*/  LDL.LU R11, [R1+0x210] ;  /* 0x00021000010b7983 */ /* 0x000ea80000300800 */
[----:B------:R-:W2:Y:S01]  /*57420*/  LDL.LU R19, [R1+0x214] ;  /* 0x0002140001137983 */ /* 0x000ea20000300800 */
[----:B------:R-:W-:Y:S01]  /*57430*/  LOP3.LUT R3, R3, 0xffff, RZ, 0xc0, !PT ;  /* 0x0000ffff03037812 */ /* 0x000fe200078ec0ff */
[----:B----4-:R-:W-:-:S03]  /*57440*/  VIADD R4, R4, UR66 ;  /* 0x0000004204047c36 */ /* 0x010fc60008000000 */
[----:B------:R-:W-:Y:S01]  /*57450*/  PRMT R3, R3, 0x3340, R0 ;  /* 0x0000334003037816 */ /* 0x000fe20000000000 */
[----:B------:R-:W4:Y:S01]  /*57460*/  LDCU UR66, c[0x0][0x398] ;  /* 0x00007300ff4277ac */ /* 0x000f220008000800 */
[----:B------:R0:W-:Y:S04]  /*57470*/  STL [R1+0x54c], R4 ;  /* 0x00054c0401007387 */ /* 0x0001e80000100800 */
[----:B------:R1:W-:Y:S01]  /*57480*/  STL [R1+0x2d8], R3 ;  /* 0x0002d80301007387 */ /* 0x0003e20000100800 */
[----:B0-----:R-:W-:Y:S01]  /*57490*/  VIADD R4, R4, UR61 ;  /* 0x0000003d04047c36 */ /* 0x001fe20008000000 */
[----:B-1----:R-:W-:Y:S01]  /*574a0*/  SHF.R.U32.HI R3, RZ, 0x8, R16 ;  /* 0x00000008ff037819 */ /* 0x002fe20000011610 */
[----:B------:R-:W0:Y:S02]  /*574b0*/  LDCU UR61, c[0x0][0x398] ;  /* 0x00007300ff3d77ac */ /* 0x000e240008000800 */
[----:B------:R-:W-:Y:S01]  /*574c0*/  VIADD R6, R4, UR7 ;  /* 0x0000000704067c36 */ /* 0x000fe20008000000 */
[----:B------:R-:W-:Y:S04]  /*574d0*/  STL [R1+0x548], R4 ;  /* 0x0005480401007387 */ /* 0x000fe80000100800 */
[----:B------:R-:W-:Y:S01]  /*574e0*/  STL [R1+0x3f4], R5 ;  /* 0x0003f40501007387 */ /* 0x000fe20000100800 */
[----:B------:R-:W-:-:S02]  /*574f0*/  LOP3.LUT R3, R3, 0xffff, RZ, 0xc0, !PT ;  /* 0x0000ffff03037812 */ /* 0x000fc400078ec0ff */
[----:B------:R-:W-:Y:S01]  /*57500*/  LEA.HI.X.SX32 R16, R14, UR43, 0x1, P1 ;  /* 0x0000002b0e107c11 */ /* 0x000fe200088f0eff */
[----:B------:R1:W-:Y:S04]  /*57510*/  STL [R1+0x544], R6 ;  /* 0x0005440601007387 */ /* 0x0003e80000100800 */
[----:B------:R-:W4:Y:S01]  /*57520*/  LDL.LU R9, [R1+0x21c] ;  /* 0x00021c0001097983 */ /* 0x000f220000300800 */
[----:B------:R-:W-:Y:S01]  /*57530*/  PRMT R3, R3, 0x3340, R0 ;  /* 0x0000334003037816 */ /* 0x000fe20000000000 */
[----:B------:R-:W0:Y:S01]  /*57540*/  LDCU.64 UR6, c[0x0][0x390] ;  /* 0x00007200ff0677ac */ /* 0x000e220008000a00 */
[----:B-1----:R-:W-:Y:S01]  /*57550*/  VIADD R6, R6, UR13 ;  /* 0x0000000d06067c36 */ /* 0x002fe20008000000 */
[----:B------:R-:W1:Y:S04]  /*57560*/  LDCU.64 UR12, c[0x0][0x398] ;  /* 0x00007300ff0c77ac */ /* 0x000e680008000a00 */
[----:B------:R-:W-:Y:S04]  /*57570*/  STL [R1+0x540], R6 ;  /* 0x0005400601007387 */ /* 0x000fe80000100800 */
[----:B------:R-:W4:Y:S01]  /*57580*/  LDL.LU R8, [R1+0x204] ;  /* 0x0002040001087983 */ /* 0x000f220000300800 */
[----:B---3--:R-:W-:-:S02]  /*57590*/  SHF.R.U32.HI R5, RZ, 0x8, R7 ;  /* 0x00000008ff057819 */ /* 0x008fc40000011607 */
[----:B------:R-:W3:Y:S02]  /*575a0*/  LDC R7, c[0x0][0x3b4] ;  /* 0x0000ed00ff077b82 */ /* 0x000ee40000000800 */
[----:B------:R-:W-:Y:S02]  /*575b0*/  LOP3.LUT R5, R5, 0xffff, RZ, 0xc0, !PT ;  /* 0x0000ffff05057812 */ /* 0x000fe400078ec0ff */
[----:B--2---:R-:W-:Y:S02]  /*575c0*/  SHF.R.U32.HI R4, RZ, 0x8, R18 ;  /* 0x00000008ff047819 */ /* 0x004fe40000011612 */
[----:B------:R-:W2:Y:S04]  /*575d0*/  LDL.LU R18, [R1+0x104] ;  /* 0x0001040001127983 */ /* 0x000ea80000300800 */
[----:B------:R0:W-:Y:S01]  /*575e0*/  STL [R1+0x2d4], R3 ;  /* 0x0002d40301007387 */ /* 0x0001e20000100800 */
[----:B------:R-:W-:-:S04]  /*575f0*/  LOP3.LUT R4, R4, 0xffff, RZ, 0xc0, !PT ;  /* 0x0000ffff04047812 */ /* 0x000fc800078ec0ff */
[----:B------:R-:W-:Y:S01]  /*57600*/  PRMT R4, R5, 0x3340, R4 ;  /* 0x0000334005047816 */ /* 0x000fe20000000004 */
[----:B0-----:R-:W-:Y:S02]  /*57610*/  VIADD R3, R6, UR57 ;  /* 0x0000003906037c36 */ /* 0x001fe40008000000 */
[----:B---3--:R-:W-:Y:S01]  /*57620*/  IMAD R14, R7, 0x40, R14 ;  /* 0x00000040070e7824 */ /* 0x008fe200078e020e */
[----:B------:R-:W0:Y:S01]  /*57630*/  LDCU UR57, c[0x0][0x398] ;  /* 0x00007300ff3977ac */ /* 0x000e220008000800 */
[----:B------:R-:W-:Y:S01]  /*57640*/  VIADD R6, R3, UR69 ;  /* 0x0000004503067c36 */ /* 0x000fe20008000000 */
[----:B------:R-:W-:Y:S04]  /*57650*/  STL [R1+0x53c], R3 ;  /* 0x00053c0301007387 */ /* 0x000fe80000100800 */
[----:B------:R-:W-:Y:S01]  /*57660*/  STL [R1+0x3f0], R4 ;  /* 0x0003f00401007387 */ /* 0x000fe20000100800 */
[----:B------:R-:W3:Y:S03]  /*57670*/  LDCU UR69, c[0x0][0x398] ;  /* 0x00007300ff4577ac */ /* 0x000ee60008000800 */
[----:B------:R0:W-:Y:S02]  /*57680*/  STL [R1+0x534], R6 ;  /* 0x0005340601007387 */ /* 0x0001e40000100800 */
[----:B0-----:R-:W-:Y:S01]  /*57690*/  VIADD R6, R6, UR14 ;  /* 0x0000000e06067c36 */ /* 0x001fe20008000000 */
[----:B------:R-:W0:Y:S01]  /*576a0*/  LDCU UR14, c[0x0][0x398] ;  /* 0x00007300ff0e77ac */ /* 0x000e220008000800 */
[----:B------:R-:W-:-:S03]  /*576b0*/  SHF.R.U32.HI R5, RZ, 0x8, R17 ;  /* 0x00000008ff057819 */ /* 0x000fc60000011611 */
[----:B------:R0:W-:Y:S01]  /*576c0*/  STL [R1+0x538], R6 ;  /* 0x0005380601007387 */ /* 0x0001e20000100800 */
[----:B------:R-:W-:-:S03]  /*576d0*/  SHF.R.U32.HI R3, RZ, 0x8, R11 ;  /* 0x00000008ff037819 */ /* 0x000fc6000001160b */
[----:B------:R-:W3:Y:S04]  /*576e0*/  LDL.LU R17, [R1+0x234] ;  /* 0x0002340001117983 */ /* 0x000ee80000300800 */
[----:B------:R-:W3:Y:S01]  /*576f0*/  LDL.LU R11, [R1+0x10c] ;  /* 0x00010c00010b7983 */ /* 0x000ee20000300800 */
[----:B------:R-:W-:-:S03]  /*57700*/  SHF.R.U32.HI R4, RZ, 0x8, R19 ;  /* 0x00000008ff047819 */ /* 0x000fc60000011613 */
[----:B------:R-:W3:Y:S01]  /*57710*/  LDL.LU R19, [R1+0x230] ;  /* 0x0002300001137983 */ /* 0x000ee20000300800 */
[----:B------:R-:W-:Y:S02]  /*57720*/  LOP3.LUT R3, R3, 0xffff, RZ, 0xc0, !PT ;  /* 0x0000ffff03037812 */ /* 0x000fe400078ec0ff */
[----:B------:R-:W-:Y:S02]  /*57730*/  LOP3.LUT R5, R5, 0xffff, RZ, 0xc0, !PT ;  /* 0x0000ffff05057812 */ /* 0x000fe400078ec0ff */
[----:B------:R-:W-:Y:S01]  /*57740*/  LOP3.LUT R4, R4, 0xffff, RZ, 0xc0, !PT ;  /* 0x0000ffff04047812 */ /* 0x000fe200078ec0ff */
[----:B0-----:R-:W-:Y:S01]  /*57750*/  VIADD R6, R6, UR51 ;  /* 0x0000003306067c36 */ /* 0x001fe20008000000 */
[----:B------:R-:W-:Y:S01]  /*57760*/  PRMT R15, R3, 0x3340, R0 ;  /* 0x00003340030f7816 */ /* 0x000fe20000000000 */
[----:B------:R-:W0:Y:S01]  /*57770*/  LDCU UR51, c[0x0][0x398] ;  /* 0x00007300ff3377ac */ /* 0x000e220008000800 */
[----:B------:R-:W-:Y:S02]  /*57780*/  PRMT R3, R5, 0x3340, R4 ;  /* 0x0000334005037816 */ /* 0x000fe40000000004 */
[----:B------:R1:W-:Y:S04]  /*57790*/  STL [R1+0x530], R6 ;  /* 0x0005300601007387 */ /* 0x0003e80000100800 */
[----:B------:R-:W-:Y:S04]  /*577a0*/  STL [R1+0x2d0], R15 ;  /* 0x0002d00f01007387 */ /* 0x000fe80000100800 */
[----:B------:R-:W-:Y:S04]  /*577b0*/  STL [R1+0x23c0], R16 ;  /* 0x0023c01001007387 */ /* 0x000fe80000100800 */
[----:B------:R4:W-:Y:S01]  /*577c0*/  STL [R1+0x3ec], R3 ;  /* 0x0003ec0301007387 */ /* 0x0009e20000100800 */
[----:B-1----:R-:W-:Y:S01]  /*577d0*/  VIADD R6, R6, UR18 ;  /* 0x0000001206067c36 */ /* 0x002fe20008000000 */
[----:B----4-:R-:W-:-:S04]  /*577e0*/  SHF.R.U32.HI R3, RZ, 0x8, R9 ;  /* 0x00000008ff037819 */ /* 0x010fc80000011609 */
[----:B------:R1:W-:Y:S01]  /*577f0*/  STL [R1+0x52c], R6 ;  /* 0x00052c0601007387 */ /* 0x0003e20000100800 */
[----:B------:R-:W-:-:S04]  /*57800*/  LOP3.LUT R3, R3, 0xffff, RZ, 0xc0, !PT ;  /* 0x0000ffff03037812 */ /* 0x000fc800078ec0ff */
[----:B------:R-:W-:Y:S01]  /*57810*/  PRMT R3, R3, 0x3340, R0 ;  /* 0x0000334003037816 */ /* 0x000fe20000000000 */
[----:B-1----:R-:W-:Y:S01]  /*57820*/  VIADD R6, R6, UR74 ;  /* 0x0000004a06067c36 */ /* 0x002fe20008000000 */
[----:B------:R-:W-:-:S04]  /*57830*/  SHF.R.U32.HI R5, RZ, 0x8, R8 ;  /* 0x00000008ff057819 */ /* 0x000fc80000011608 */
[----:B------:R1:W-:Y:S01]  /*57840*/  STL [R1+0x528], R6 ;  /* 0x0005280601007387 */ /* 0x0003e20000100800 */
[----:B------:R-:W-:Y:S01]  /*57850*/  IADD3 R15, P1, PT, R14, UR6, RZ ;  /* 0x000000060e0f7c10 */ /* 0x000fe2000ff3e0ff */
[----:B------:R-:W4:Y:S01]  /*57860*/  LDCU UR74, c[0x0][0x3b8] ;  /* 0x00007700ff4a77ac */ /* 0x000f220008000800 */
[----:B------:R-:W-:Y:S01]  /*57870*/  LOP3.LUT R5, R5, 0xffff, RZ, 0xc0, !PT ;  /* 0x0000ffff05057812 */ /* 0x000fe200078ec0ff */
[----:B------:R0:W-:Y:S04]  /*57880*/  STL [R1+0x2cc], R3 ;  /* 0x0002cc0301007387 */ /* 0x0001e80000100800 */
[----:B------:R-:W4:Y:S01]  /*57890*/  LDL.LU R22, [R1+0x23c] ;  /* 0x00023c0001167983 */ /* 0x000f220000300800 */
[----:B-1----:R-:W-:Y:S01]  /*578a0*/  VIADD R6, R6, UR39 ;  /* 0x0000002706067c36 */ /* 0x002fe20008000000 */
[----:B--2---:R-:W-:-:S02]  /*578b0*/  SHF.R.U32.HI R4, RZ, 0x8, R18 ;  /* 0x00000008ff047819 */ /* 0x004fc40000011612 */
[----:B------:R-:W-:Y:S02]  /*578c0*/  LEA.HI.X.SX32 R14, R14, UR7, 0x1, P1 ;  /* 0x000000070e0e7c11 */ /* 0x000fe400088f0eff */
[----:B------:R1:W-:Y:S01]  /*578d0*/  STL [R1+0x524], R6 ;  /* 0x0005240601007387 */ /* 0x0003e20000100800 */
[----:B------:R-:W2:Y:S01]  /*578e0*/  LDCU.64 UR6, c[0x0][0x398] ;  /* 0x00007300ff0677ac */ /* 0x000ea20008000a00 */
[----:B------:R-:W-:Y:S01]  /*578f0*/  LOP3.LUT R4, R4, 0xffff, RZ, 0xc0, !PT ;  /* 0x0000ffff04047812 */ /* 0x000fe200078ec0ff */
[----:B------:R-:W2:Y:S03]  /*57900*/  LDCU UR39, c[0x0][0x398] ;  /* 0x00007300ff2777ac */ /* 0x000ea60008000800 */
[----:B0-----:R-:W-:-:S05]  /*57910*/  PRMT R3, R5, 0x3340, R4 ;  /* 0x0000334005037816 */ /* 0x001fca0000000004 */
[----:B------:R-:W-:Y:S04]  /*57920*/  STL [R1+0x3e8], R3 ;  /* 0x0003e80301007387 */ /* 0x000fe80000100800 */
[----:B------:R-:W2:Y:S04]  /*57930*/  LDL.LU R9, [R1+0x70] ;  /* 0x0000700001097983 */ /* 0x000ea80000300800 */
[----:B------:R-:W2:Y:S01]  /*57940*/  LDL.LU R18, [R1+0x238] ;  /* 0x0002380001127983 */ /* 0x000ea20000300800 */
[----:B-1----:R-:W-:Y:S01]  /*57950*/  VIADD R6, R6, UR63 ;  /* 0x0000003f06067c36 */ /* 0x002fe20008000000 */
[----:B------:R-:W0:Y:S04]  /*57960*/  LDCU UR63, c[0x0][0x398] ;  /* 0x00007300ff3f77ac */ /* 0x000e280008000800 */
[----:B------:R1:W-:Y:S02]  /*57970*/  STL [R1+0x51c], R6 ;  /* 0x00051c0601007387 */ /* 0x0003e40000100800 */
[----:B-1----:R-:W-:Y:S01]  /*57980*/  VIADD R6, R6, UR73 ;  /* 0x0000004906067c36 */ /* 0x002fe20008000000 */
[----:B------:R-:W1:Y:S01]  /*57990*/  LDCU UR73, c[0x0][0x398] ;  /* 0x00007300ff4977ac */ /* 0x000e620008000800 */
[----:B---3--:R-:W-:-:S02]  /*579a0*/  SHF.R.U32.HI R5, RZ, 0x8, R11 ;  /* 0x00000008ff057819 */ /* 0x008fc4000001160b */
[----:B------:R-:W-:Y:S02]  /*579b0*/  SHF.R.U32.HI R3, RZ, 0x8, R17 ;  /* 0x00000008ff037819 */ /* 0x000fe40000011611 */
[----:B------:R-:W-:Y:S02]  /*579c0*/  SHF.R.U32.HI R4, RZ, 0x8, R19 ;  /* 0x00000008ff047819 */ /* 0x000fe40000011613 */
[----:B------:R-:W-:Y:S01]  /*579d0*/  LOP3.LUT R5, R5, 0xffff, RZ, 0xc0, !PT ;  /* 0x0000ffff05057812 */ /* 0x000fe200078ec0ff */
[----:B------:R3:W-:Y:S01]  /*579e0*/  STL [R1+0x520], R6 ;  /* 0x0005200601007387 */ /* 0x0007e20000100800 */
[----:B------:R-:W-:Y:S02]  /*579f0*/  LOP3.LUT R3, R3, 0xffff, RZ, 0xc0, !PT ;  /* 0x0000ffff03037812 */ /* 0x000fe400078ec0ff */
[----:B------:R-:W-:Y:S02]  /*57a00*/  LOP3.LUT R4, R4, 0xffff, RZ, 0xc0, !PT ;  /* 0x0000ffff04047812 */ /* 0x000fe400078ec0ff */
[----:B------:R-:W-:Y:S01]  /*57a10*/  PRMT R5, R5, 0x3340, R0 ;  /* 0x0000334005057816 */ /* 0x000fe20000000000 */
[----:B------:R-:W-:Y:S01]  /*57a20*/  STL [R1+0x23c4], R15 ;  /* 0x0023c40f01007387 */ /* 0x000fe20000100800 */
[----:B------:R-:W-:Y:S01]  /*57a30*/  PRMT R3, R3, 0x3340, R4 ;  /* 0x0000334003037816 */ /* 0x000fe20000000004 */
[----:B---3--:R-:W-:-:S02]  /*57a40*/  VIADD R6, R6, UR32 ;  /* 0x0000002006067c36 */ /* 0x008fc40008000000 */
[----:B------:R-:W-:Y:S02]  /*57a50*/  IMAD.MOV.U32 R17, RZ, RZ, R25 ;  /* 0x000000ffff117224 */ /* 0x000fe400078e0019 */
[----:B------:R-:W-:Y:S01]  /*57a60*/  IMAD.MOV.U32 R11, RZ, RZ, R10 ;  /* 0x000000ffff0b7224 */ /* 0x000fe200078e000a */
[----:B------:R3:W-:Y:S04]  /*57a70*/  STL [R1+0x518], R6 ;  /* 0x0005180601007387 */ /* 0x0007e80000100800 */
[----:B------:R-:W2:Y:S04]  /*57a80*/  LDL.LU R8, [R1+0x274] ;  /* 0x0002740001087983 */ /* 0x000ea80000300800 */
[----:B------:R-:W-:Y:S04]  /*57a90*/  STL [R1+0x2c8], R5 ;  /* 0x0002c80501007387 */ /* 0x000fe80000100800 */
[----:B------:R-:W2:Y:S01]  /*57aa0*/  LDL.LU R25, [R1+0x25c] ;  /* 0x00025c0001197983 */ /* 0x000ea20000300800 */
[----:B------:R-:W-:-:S03]  /*57ab0*/  IMAD.MOV.U32 R10, RZ, RZ, R29 ;  /* 0x000000ffff0a7224 */ /* 0x000fc600078e001d */
[----:B------:R-:W-:Y:S04]  /*57ac0*/  STL [R1+0x3cc], R3 ;  /* 0x0003cc0301007387 */ /* 0x000fe80000100800 */
[----:B------:R-:W2:Y:S04]  /*57ad0*/  LDL.LU R29, [R1+0x250] ;  /* 0x00025000011d7983 */ /* 0x000ea80000300800 */
[----:B------:R-:W2:Y:S01]  /*57ae0*/  LDL R19, [R1+0x10a8] ;  /* 0x0010a80001137983 */ /* 0x000ea20000100800 */
[----:B---3--:R-:W-:Y:S01]  /*57af0*/  VIADD R6, R6, UR59 ;  /* 0x0000003b06067c36 */ /* 0x008fe20008000000 */
[----:B------:R-:W3:Y:S04]  /*57b00*/  LDCU UR59, c[0x0][0x398] ;  /* 0x00007300ff3b77ac */ /* 0x000ee80008000800 */
[----:B------:R0:W-:Y:S04]  /*57b10*/  STL [R1+0x510], R6 ;  /* 0x0005100601007387 */ /* 0x0001e80000100800 */
[----:B------:R-:W3:Y:S04]  /*57b20*/  LDL.LU R16, [R1+0x28] ;  /* 0x0000280001107983 */ /* 0x000ee80000300800 */
[----:B------:R-:W3:Y:S01]  /*57b30*/  LDL R15, [R1+0x10ac] ;  /* 0x0010ac00010f7983 */ /* 0x000ee20000100800 */
[----:B0-----:R-:W-:Y:S01]  /*57b40*/  VIADD R6, R6, UR55 ;  /* 0x0000003706067c36 */ /* 0x001fe20008000000 */
[----:B------:R-:W0:Y:S01]  /*57b50*/  LDCU UR55, c[0x0][0x398] ;  /* 0x00007300ff3777ac */ /* 0x000e220008000800 */
[----:B----4-:R-:W-:-:S04]  /*57b60*/  SHF.R.U32.HI R3, RZ, 0x8, R22 ;  /* 0x00000008ff037819 */ /* 0x010fc80000011616 */
[----:B------:R-:W-:Y:S02]  /*57b70*/  LOP3.LUT R3, R3, 0xffff, RZ, 0xc0, !PT ;  /* 0x0000ffff03037812 */ /* 0x000fe400078ec0ff */
[----:B--2---:R-:W-:Y:S02]  /*57b80*/  SHF.R.U32.HI R5, RZ, 0x8, R9 ;  /* 0x00000008ff057819 */ /* 0x004fe40000011609 */
[----:B------:R-:W-:Y:S02]  /*57b90*/  SHF.R.U32.HI R4, RZ, 0x8, R18 ;  /* 0x00000008ff047819 */ /* 0x000fe40000011612 */
[----:B------:R-:W2:Y:S01]  /*57ba0*/  LDL R18, [R1+0x10a4] ;  /* 0x0010a40001127983 */ /* 0x000ea20000100800 */
[----:B------:R-:W-:Y:S02]  /*57bb0*/  LOP3.LUT R5, R5, 0xffff, RZ, 0xc0, !PT ;  /* 0x0000ffff05057812 */ /* 0x000fe400078ec0ff */
[----:B------:R-:W-:Y:S01]  /*57bc0*/  LOP3.LUT R4, R4, 0xffff, RZ, 0xc0, !PT ;  /* 0x0000ffff04047812 */ /* 0x000fe200078ec0ff */
[----:B------:R4:W-:Y:S01]  /*57bd0*/  STL [R1+0x514], R6 ;  /* 0x0005140601007387 */ /* 0x0009e20000100800 */
[----:B------:R-:W-:-:S02]  /*57be0*/  PRMT R5, R5, 0x3340, R0 ;  /* 0x0000334005057816 */ /* 0x000fc40000000000 */
[----:B------:R-:W-:Y:S01]  /*57bf0*/  PRMT R3, R3, 0x3340, R4 ;  /* 0x0000334003037816 */ /* 0x000fe20000000004 */
[----:B----4-:R-:W-:Y:S02]  /*57c00*/  VIADD R6, R6, UR56 ;  /* 0x0000003806067c36 */ /* 0x010fe40008000000 */
[----:B------:R-:W-:Y:S01]  /*57c10*/  IMAD.MOV.U32 R9, RZ, RZ, R17 ;  /* 0x000000ffff097224 */ /* 0x000fe200078e0011 */
[----:B------:R-:W-:Y:S02]  /*57c20*/  ISETP.LT.AND P1, PT, R19, UR46, !P3 ;  /* 0x0000002e13007c0c */ /* 0x000fe4000df21270 */
[----:B------:R-:W-:Y:S04]  /*57c30*/  STL [R1+0x50c], R6 ;  /* 0x00050c0601007387 */ /* 0x000fe80000100800 */
[----:B------:R4:W-:Y:S04]  /*57c40*/  STL [R1+0x2c4], R5 ;  /* 0x0002c40501007387 */ /* 0x0009e80000100800 */
[----:B------:R0:W-:Y:S04]  /*57c50*/  STL [R1+0x41c], R3 ;  /* 0x00041c0301007387 */ /* 0x0001e80000100800 */
[----:B------:R-:W2:Y:S01]  /*57c60*/  LDL R17, [R1+0x10b0] ;  /* 0x0010b00001117983 */ /* 0x000ea20000100800 */
[----:B------:R-:W-:Y:S01]  /*57c70*/  SHF.R.U32.HI R4, RZ, 0x8, R29 ;  /* 0x00000008ff047819 */ /* 0x000fe2000001161d */
[----:B------:R-:W-:Y:S01]  /*57c80*/  VIADD R23, R6, UR41 ;  /* 0x0000002906177c36 */ /* 0x000fe20008000000 */
[----:B---3--:R-:W-:Y:S01]  /*57c90*/  LOP3.LUT R16, R16, 0xefffffff, RZ, 0xc0, !PT ;  /* 0xefffffff10107812 */ /* 0x008fe200078ec0ff */
[----:B------:R-:W-:Y:S01]  /*57ca0*/  IMAD.MOV.U32 R22, RZ, RZ, R10 ;  /* 0x000000ffff167224 */ /* 0x000fe200078e000a */
[----:B------:R-:W3:Y:S01]  /*57cb0*/  LDCU UR56, c[0x0][0x3b8] ;  /* 0x00007700ff3877ac */ /* 0x000ee20008000800 */
[----:B----4-:R-:W-:-:S02]  /*57cc0*/  SHF.R.U32.HI R5, RZ, 0x8, R8 ;  /* 0x00000008ff057819 */ /* 0x010fc40000011608 */
[----:B0-----:R-:W-:Y:S02]  /*57cd0*/  SHF.R.U32.HI R3, RZ, 0x8, R25 ;  /* 0x00000008ff037819 */ /* 0x001fe40000011619 */
[----:B------:R-:W-:Y:S02]  /*57ce0*/  LOP3.LUT R4, R4, 0xffff, RZ, 0xc0, !PT ;  /* 0x0000ffff04047812 */ /* 0x000fe400078ec0ff */
[----:B------:R-:W-:Y:S02]  /*57cf0*/  SHF.R.S32.HI R29, RZ, 0x1f, R24 ;  /* 0x0000001fff1d7819 */ /* 0x000fe40000011418 */
[----:B------:R-:W-:Y:S02]  /*57d00*/  LOP3.LUT R5, R5, 0xffff, RZ, 0xc0, !PT ;  /* 0x0000ffff05057812 */ /* 0x000fe400078ec0ff */
[----:B------:R-:W-:Y:S02]  /*57d10*/  LOP3.LUT R3, R3, 0xffff, RZ, 0xc0, !PT ;  /* 0x0000ffff03037812 */ /* 0x000fe400078ec0ff */
[----:B------:R-:W-:Y:S01]  /*57d20*/  PRMT R4, R4, 0x3340, R0 ;  /* 0x0000334004047816 */ /* 0x000fe20000000000 */
[----:B------:R-:W0:Y:S01]  /*57d30*/  LDCU UR41, c[0x0][0x398] ;  /* 0x00007300ff2977ac */ /* 0x000e220008000800 */
[----:B------:R-:W-:Y:S01]  /*57d40*/  PRMT R3, R5, 0x3340, R3 ;  /* 0x0000334005037816 */ /* 0x000fe20000000003 */
[----:B------:R-:W-:Y:S04]  /*57d50*/  STL [R1+0x508], R23 ;  /* 0x0005081701007387 */ /* 0x000fe80000100800 */
[----:B------:R-:W4:Y:S04]  /*57d60*/  LDL.LU R6, [R1+0x258] ;  /* 0x0002580001067983 */ /* 0x000f280000300800 */
[----:B------:R0:W-:Y:S04]  /*57d70*/  STL [R1+0x3c8], R3 ;  /* 0x0003c80301007387 */ /* 0x0001e80000100800 */
[----:B0-----:R-:W3:Y:S04]  /*57d80*/  LDL.LU R3, [R1+0x254] ;  /* 0x0002540001037983 */ /* 0x001ee80000300800 */
[----:B------:R0:W-:Y:S04]  /*57d90*/  STL [R1+0x2c0], R4 ;  /* 0x0002c00401007387 */ /* 0x0001e80000100800 */
[----:B------:R-:W3:Y:S04]  /*57da0*/  LDL.LU R5, [R1+0x248] ;  /* 0x0002480001057983 */ /* 0x000ee80000300800 */
[----:B------:R-:W-:Y:S04]  /*57db0*/  STL [R1+0x690], R29 ;  /* 0x0006901d01007387 */ /* 0x000fe80000100800 */
[----:B------:R-:W3:Y:S04]  /*57dc0*/  LDL.LU R7, [R1+0x244] ;  /* 0x0002440001077983 */ /* 0x000ee80000300800 */
[----:B------:R-:W3:Y:S01]  /*57dd0*/  LDL.LU R8, [R1+0x6c] ;  /* 0x00006c0001087983 */ /* 0x000ee20000300800 */
[----:B------:R-:W-:-:S02]  /*57de0*/  @P1 LOP3.LUT R16, R16, 0x10000000, RZ, 0xfc, !PT ;  /* 0x1000000010101812 */ /* 0x000fc400078efcff */
[----:B------:R-:W-:Y:S01]  /*57df0*/  ISETP.LT.AND P1, PT, R15, UR6, !P3 ;  /* 0x000000060f007c0c */ /* 0x000fe2000df21270 */
[----:B------:R-:W-:Y:S02]  /*57e00*/  IMAD.MOV.U32 R10, RZ, RZ, R27 ;  /* 0x000000ffff0a7224 */ /* 0x000fe400078e001b */
[----:B------:R-:W-:Y:S01]  /*57e10*/  VIADD R23, R23, UR33 ;  /* 0x0000002117177c36 */ /* 0x000fe20008000000 */
[----:B------:R-:W-:Y:S02]  /*57e20*/  LOP3.LUT R16, R16, 0xf7ffffff, RZ, 0xc0, !PT ;  /* 0xf7ffffff10107812 */ /* 0x000fe400078ec0ff */
[----:B0-----:R-:W-:Y:S01]  /*57e30*/  SHF.R.S32.HI R4, RZ, 0x1f, R26 ;  /* 0x0000001fff047819 */ /* 0x001fe2000001141a */
[----:B------:R-:W0:Y:S01]  /*57e40*/  LDCU.64 UR32, c[0x0][0x398] ;  /* 0x00007300ff2077ac */ /* 0x000e220008000a00 */
[----:B------:R-:W0:Y:S05]  /*57e50*/  LDCU UR6, c[0x0][0x398] ;  /* 0x00007300ff0677ac */ /* 0x000e2a0008000800 */
[----:B------:R-:W-:-:S02]  /*57e60*/  @P1 LOP3.LUT R16, R16, 0x8000000, RZ, 0xfc, !PT ;  /* 0x0800000010101812 */ /* 0x000fc400078efcff */
[----:B------:R-:W-:Y:S02]  /*57e70*/  IADD3 R24, P1, PT, R24, R21, RZ ;  /* 0x0000001518187210 */ /* 0x000fe40007f3e0ff */
[----:B------:R-:W-:-:S03]  /*57e80*/  LOP3.LUT R16, R16, 0xfbffffff, RZ, 0xc0, !PT ;  /* 0xfbffffff10107812 */ /* 0x000fc600078ec0ff */
[----:B------:R-:W-:-:S05]  /*57e90*/  IMAD.X R25, R29, 0x1, R20, P1 ;  /* 0x000000011d197824 */ /* 0x000fca00008e0614 */
[----:B------:R0:W-:Y:S04]  /*57ea0*/  STL.64 [R1+0x630], R24 ;  /* 0x0006301801007387 */ /* 0x0001e80000100a00 */
[----:B0-----:R-:W3:Y:S04]  /*57eb0*/  LDL.LU.64 R24, [R1+0x23e8] ;  /* 0x0023e80001187983 */ /* 0x001ee80000300a00 */
[----:B------:R0:W-:Y:S01]  /*57ec0*/  STL [R1+0x658], R4 ;  /* 0x0006580401007387 */ /* 0x0001e20000100800 */
[----:B--2---:R-:W-:Y:S01]  /*57ed0*/  ISETP.LT.AND P2, PT, R17, UR11, !P3 ;  /* 0x0000000b11007c0c */ /* 0x004fe2000df41270 */
[----:B------:R-:W2:-:S12]  /*57ee0*/  LDCU UR11, c[0x0][0x398] ;  /* 0x00007300ff0b77ac */ /* 0x000e980008000800 */
[----:B------:R-:W-:Y:S02]  /*57ef0*/  @P2 LOP3.LUT R16, R16, 0x4000000, RZ, 0xfc, !PT ;  /* 0x0400000010102812 */ /* 0x000fe400078efcff */
[----:B------:R-:W-:-:S05]  /*57f00*/  IADD3 R26, P2, PT, R26, R21, RZ ;  /* 0x000000151a1a7210 */ /* 0x000fca0007f5e0ff */
[----:B------:R-:W-:Y:S01]  /*57f10*/  IMAD.X R27, R4, 0x1, R20, P2 ;  /* 0x00000001041b7824 */ /* 0x000fe200010e0614 */
[----:B0-----:R-:W-:Y:S02]  /*57f20*/  SHF.R.S32.HI R4, RZ, 0x1f, R28 ;  /* 0x0000001fff047819 */ /* 0x001fe4000001141c */
[----:B------:R-:W-:Y:S02]  /*57f30*/  IADD3 R28, P1, PT, R28, R21, RZ ;  /* 0x000000151c1c7210 */ /* 0x000fe40007f3e0ff */
[----:B----4-:R-:W-:Y:S01]  /*57f40*/  SHF.R.U32.HI R6, RZ, 0x8, R6 ;  /* 0x00000008ff067819 */ /* 0x010fe20000011606 */
[----:B------:R0:W-:Y:S02]  /*57f50*/  STL.64 [R1+0x638], R26 ;  /* 0x0006381a01007387 */ /* 0x0001e40000100a00 */
[----:B------:R-:W-:Y:S01]  /*57f60*/  IMAD.X R29, R4, 0x1, R20, P1 ;  /* 0x00000001041d7824 */ /* 0x000fe200008e0614 */
[----:B------:R-:W-:Y:S02]  /*57f70*/  LOP3.LUT R6, R6, 0xffff, RZ, 0xc0, !PT ;  /* 0x0000ffff06067812 */ /* 0x000fe400078ec0ff */
[----:B---3--:R-:W-:-:S02]  /*57f80*/  SHF.R.U32.HI R5, RZ, 0x8, R5 ;  /* 0x00000008ff057819 */ /* 0x008fc40000011605 */
[----:B------:R-:W-:Y:S01]  /*57f90*/  SHF.R.U32.HI R3, RZ, 0x8, R3 ;  /* 0x00000008ff037819 */ /* 0x000fe20000011603 */
[----:B0-----:R-:W3:Y:S04]  /*57fa0*/  LDL.LU.64 R26, [R1+0x23e0] ;  /* 0x0023e000011a7983 */ /* 0x001ee80000300a00 */
[----:B------:R0:W-:Y:S01]  /*57fb0*/  STL [R1+0x614], R4 ;  /* 0x0006140401007387 */ /* 0x0001e20000100800 */
[----:B------:R-:W-:Y:S02]  /*57fc0*/  LOP3.LUT R5, R5, 0xffff, RZ, 0xc0, !PT ;  /* 0x0000ffff05057812 */ /* 0x000fe400078ec0ff */
[----:B------:R-:W-:Y:S01]  /*57fd0*/  SHF.R.U32.HI R8, RZ, 0x8, R8 ;  /* 0x00000008ff087819 */ /* 0x000fe20000011608 */
[----:B------:R-:W-:Y:S04]  /*57fe0*/  STL [R1+0x500], R23 ;  /* 0x0005001701007387 */ /* 0x000fe80000100800 */
[----:B------:R4:W-:Y:S01]  /*57ff0*/  STL.64 [R1+0x648], R28 ;  /* 0x0006481c01007387 */ /* 0x0009e20000100a00 */
[----:B------:R-:W-:-:S02]  /*58000*/  PRMT R6, R6, 0x3340, R5 ;  /* 0x0000334006067816 */ /* 0x000fc40000000005 */
[----:B0-----:R-:W-:Y:S02]  /*58010*/  SHF.R.U32.HI R4, RZ, 0x8, R7 ;  /* 0x00000008ff047819 */ /* 0x001fe40000011607 */
[----:B------:R-:W-:Y:S02]  /*58020*/  LOP3.LUT R7, R3, 0xffff, RZ, 0xc0, !PT ;  /* 0x0000ffff03077812 */ /* 0x000fe400078ec0ff */
[----:B------:R-:W-:Y:S02]  /*58030*/  LOP3.LUT R3, R4, 0xffff, RZ, 0xc0, !PT ;  /* 0x0000ffff04037812 */ /* 0x000fe400078ec0ff */
[----:B------:R-:W-:Y:S01]  /*58040*/  LOP3.LUT R4, R8, 0xffff, RZ, 0xc0, !PT ;  /* 0x0000ffff08047812 */ /* 0x000fe200078ec0ff */
[----:B----4-:R-:W4:Y:S04]  /*58050*/  LDL.LU.64 R28, [R1+0x23d8] ;  /* 0x0023d800011c7983 */ /* 0x010f280000300a00 */
[----:B------:R-:W2:Y:S04]  /*58060*/  LDL.LU R8, [R1+0x284] ;  /* 0x0002840001087983 */ /* 0x000ea80000300800 */
[----:B------:R-:W3:Y:S04]  /*58070*/  LDL.LU R5, [R1+0x270] ;  /* 0x0002700001057983 */ /* 0x000ee80000300800 */
[----:B------:R0:W-:Y:S02]  /*58080*/  STL [R1+0x3c4], R6 ;  /* 0x0003c40601007387 */ /* 0x0001e40000100800 */
[----:B0-----:R-:W-:-:S02]  /*58090*/  PRMT R6, R7, 0x3340, R3 ;  /* 0x0000334007067816 */ /* 0x001fc40000000003 */
[----:B------:R-:W4:Y:S01]  /*580a0*/  LDL.LU R7, [R1+0x280] ;  /* 0x0002800001077983 */ /* 0x000f220000300800 */
[----:B------:R-:W-:-:S03]  /*580b0*/  PRMT R3, R4, 0x3340, R0 ;  /* 0x0000334004037816 */ /* 0x000fc60000000000 */
[----:B------:R0:W-:Y:S04]  /*580c0*/  STL [R1+0x3c0], R6 ;  /* 0x0003c00601007387 */ /* 0x0001e80000100800 */
[----:B------:R2:W-:Y:S04]  /*580d0*/  STL [R1+0x2bc], R3 ;  /* 0x0002bc0301007387 */ /* 0x0005e80000100800 */
[----:B0-----:R-:W4:Y:S01]  /*580e0*/  LDL.LU R6, [R1+0x24c] ;  /* 0x00024c0001067983 */ /* 0x001f220000300800 */
[----:B------:R-:W-:Y:S02]  /*580f0*/  ISETP.LT.AND P3, PT, R18, UR34, !P3 ;  /* 0x0000002212007c0c */ /* 0x000fe4000df61270 */
[----:B------:R-:W-:-:S02]  /*58100*/  ISETP.LT.AND P2, PT, R19, UR30, !P0 ;  /* 0x0000001e13007c0c */ /* 0x000fc4000c741270 */
[----:B------:R-:W-:Y:S02]  /*58110*/  LOP3.LUT R16, R16, 0xfdffffff, RZ, 0xc0, !PT ;  /* 0xfdffffff10107812 */ /* 0x000fe400078ec0ff */
[----:B------:R-:W-:Y:S01]  /*58120*/  ISETP.LT.AND P1, PT, R15, UR19, !P0 ;  /* 0x000000130f007c0c */ /* 0x000fe2000c721270 */
[----:B------:R-:W0:Y:S01]  /*58130*/  LDCU.64 UR18, c[0x0][0x398] ;  /* 0x00007300ff1277ac */ /* 0x000e220008000a00 */
[----:B------:R-:W0:Y:S05]  /*58140*/  LDCU.64 UR30, c[0x0][0x398] ;  /* 0x00007300ff1e77ac */ /* 0x000e2a0008000a00 */
[----:B------:R-:W-:-:S04]  /*58150*/  @P3 LOP3.LUT R16, R16, 0x2000000, RZ, 0xfc, !PT ;  /* 0x0200000010103812 */ /* 0x000fc800078efcff */
[----:B------:R-:W-:-:S04]  /*58160*/  LOP3.LUT R16, R16, 0xfeffffff, RZ, 0xc0, !PT ;  /* 0xfeffffff10107812 */ /* 0x000fc800078ec0ff */
[----:B------:R-:W-:-:S04]  /*58170*/  @P2 LOP3.LUT R16, R16, 0x1000000, RZ, 0xfc, !PT ;  /* 0x0100000010102812 */ /* 0x000fc800078efcff */
[----:B------:R-:W-:Y:S02]  /*58180*/  LOP3.LUT R16, R16, 0xff7fffff, RZ, 0xc0, !PT ;  /* 0xff7fffff10107812 */ /* 0x000fe400078ec0ff */
[----:B--2---:R-:W-:Y:S02]  /*58190*/  SHF.R.U32.HI R3, RZ, 0x8, R8 ;  /* 0x00000008ff037819 */ /* 0x004fe40000011608 */
[----:B---3--:R-:W-:Y:S01]  /*581a0*/  SHF.R.U32.HI R5, RZ, 0x8, R5 ;  /* 0x00000008ff057819 */ /* 0x008fe20000011605 */
[----:B------:R-:W2:Y:S01]  /*581b0*/  LDL.LU R8, [R1+0x240] ;  /* 0x0002400001087983 */ /* 0x000ea20000300800 */
[----:B------:R-:W-:Y:S02]  /*581c0*/  LOP3.LUT R3, R3, 0xffff, RZ, 0xc0, !PT ;  /* 0x0000ffff03037812 */ /* 0x000fe400078ec0ff */
[----:B------:R-:W-:Y:S02]  /*581d0*/  LOP3.LUT R5, R5, 0xffff, RZ, 0xc0, !PT ;  /* 0x0000ffff05057812 */ /* 0x000fe400078ec0ff */
[----:B----4-:R-:W-:-:S02]  /*581e0*/  SHF.R.U32.HI R4, RZ, 0x8, R7 ;  /* 0x00000008ff047819 */ /* 0x010fc40000011607 */
[----:B------:R-:W-:Y:S02]  /*581f0*/  PRMT R5, R5, 0x3340, R0 ;  /* 0x0000334005057816 */ /* 0x000fe40000000000 */
[----:B------:R-:W-:-:S04]  /*58200*/  LOP3.LUT R4, R4, 0xffff, RZ, 0xc0, !PT ;  /* 0x0000ffff04047812 */ /* 0x000fc800078ec0ff */
[----:B------:R-:W-:Y:S01]  /*58210*/  PRMT R3, R3, 0x3340, R4 ;  /* 0x0000334003037816 */ /* 0x000fe20000000004 */
[----:B------:R-:W-:Y:S01]  /*58220*/  STL [R1+0x2b4], R5 ;  /* 0x0002b40501007387 */ /* 0x000fe20000100800 */
[----:B------:R-:W-:Y:S01]  /*58230*/  VIADD R7, R23, UR75 ;  /* 0x0000004b17077c36 */ /* 0x000fe20008000000 */
[----:B------:R-:W-:Y:S02]  /*58240*/  @P1 LOP3.LUT R16, R16, 0x800000, RZ, 0xfc, !PT ;  /* 0x0080000010101812 */ /* 0x000fe400078efcff */
[----:B------:R3:W-:Y:S04]  /*58250*/  STL [R1+0x3bc], R3 ;  /* 0x0003bc0301007387 */ /* 0x0007e80000100800 */
[----:B------:R-:W4:Y:S01]  /*58260*/  LDL.LU R23, [R1+0x168] ;  /* 0x0001680001177983 */ /* 0x000f220000300800 */
[----:B------:R-:W-:-:S02]  /*58270*/  ISETP.LT.AND P1, PT, R17, UR25, !P0 ;  /* 0x0000001911007c0c */ /* 0x000fc4000c721270 */
[----:B------:R-:W-:Y:S02]  /*58280*/  ISETP.LT.AND P0, PT, R18, UR12, !P0 ;  /* 0x0000000c12007c0c */ /* 0x000fe4000c701270 */
[----:B------:R-:W-:Y:S01]  /*58290*/  LOP3.LUT R16, R16, 0xffbfffff, RZ, 0xc0, !PT ;  /* 0xffbfffff10107812 */ /* 0x000fe200078ec0ff */
[----:B------:R-:W0:Y:S01]  /*582a0*/  LDCU UR75, c[0x0][0x398] ;  /* 0x00007300ff4b77ac */ /* 0x000e220008000800 */
[----:B---3--:R-:W-:Y:S01]  /*582b0*/  VIADD R3, R13, 0xa9 ;  /* 0x000000a90d037836 */ /* 0x008fe20000000000 */
[----:B------:R-:W-:Y:S01]  /*582c0*/  SHF.R.U32.HI R5, RZ, 0x8, R6 ;  /* 0x00000008ff057819 */ /* 0x000fe20000011606 */
[----:B------:R3:W-:Y:S04]  /*582d0*/  STL [R1+0x4fc], R7 ;  /* 0x0004fc0701007387 */ /* 0x0007e80000100800 */
[----:B------:R-:W4:Y:S01]  /*582e0*/  LDL.LU R6, [R1+0x27c] ;  /* 0x00027c0001067983 */ /* 0x000f220000300800 */
[----:B------:R-:W0:Y:S01]  /*582f0*/  LDCU.64 UR24, c[0x0][0x398] ;  /* 0x00007300ff1877ac */ /* 0x000e220008000a00 */
[----:B------:R-:W-:Y:S01]  /*58300*/  @P1 LOP3.LUT R16, R16, 0x400000, RZ, 0xfc, !PT ;  /* 0x0040000010101812 */ /* 0x000fe200078efcff */
[----:B------:R-:W0:Y:S03]  /*58310*/  LDCU UR12, c[0x0][0x398] ;  /* 0x00007300ff0c77ac */ /* 0x000e260008000800 */
[----:B------:R-:W-:-:S04]  /*58320*/  LOP3.LUT R16, R16, 0xffdfffff, RZ, 0xc0, !PT ;  /* 0xffdfffff10107812 */ /* 0x000fc800078ec0ff */
[----:B------:R-:W-:Y:S02]  /*58330*/  @P0 LOP3.LUT R16, R16, 0x200000, RZ, 0xfc, !PT ;  /* 0x0020000010100812 */ /* 0x000fe400078efcff */
[----:B------:R-:W-:Y:S02]  /*58340*/  ISETP.GE.AND P0, PT, R3, UR47, PT ;  /* 0x0000002f03007c0c */ /* 0x000fe4000bf06270 */
[----:B------:R-:W-:Y:S02]  /*58350*/  LOP3.LUT R16, R16, 0xffefffff, RZ, 0xc0, !PT ;  /* 0xffefffff10107812 */ /* 0x000fe400078ec0ff */
[----:B------:R-:W-:Y:S02]  /*58360*/  ISETP.LT.AND P3, PT, R19, UR76, !P0 ;  /* 0x0000004c13007c0c */ /* 0x000fe4000c761270 */
[----:B------:R-:W-:Y:S02]  /*58370*/  ISETP.LT.AND P2, PT, R15, UR36, !P0 ;  /* 0x000000240f007c0c */ /* 0x000fe4000c741270 */
[----:B------:R-:W-:-:S02]  /*58380*/  ISETP.LT.AND P1, PT, R17, UR37, !P0 ;  /* 0x0000002511007c0c */ /* 0x000fc4000c721270 */
[----:B------:R-:W-:Y:S01]  /*58390*/  LOP3.LUT R5, R5, 0xffff, RZ, 0xc0, !PT ;  /* 0x0000ffff05057812 */ /* 0x000fe200078ec0ff */
[----:B------:R-:W-:Y:S01]  /*583a0*/  VIADD R3, R13, 0xa8 ;  /* 0x000000a80d037836 */ /* 0x000fe20000000000 */
[----:B--2---:R-:W-:-:S05]  /*583b0*/  SHF.R.U32.HI R4, RZ, 0x8, R8 ;  /* 0x00000008ff047819 */ /* 0x004fca0000011608 */
[----:B------:R-:W-:Y:S02]  /*583c0*/  @P3 LOP3.LUT R16, R16, 0x100000, RZ, 0xfc, !PT ;  /* 0x0010000010103812 */ /* 0x000fe400078efcff */
[----:B------:R-:W-:Y:S01]  /*583d0*/  ISETP.LT.AND P0, PT, R18, UR20, !P0 ;  /* 0x0000001412007c0c */ /* 0x000fe2000c701270 */
[----:B------:R-:W2:Y:S01]  /*583e0*/  LDL.LU R8, [R1+0x288] ;  /* 0x0002880001087983 */ /* 0x000ea20000300800 */
[----:B------:R-:W-:Y:S02]  /*583f0*/  LOP3.LUT R4, R4, 0xffff, RZ, 0xc0, !PT ;  /* 0x0000ffff04047812 */ /* 0x000fe400078ec0ff */
[----:B------:R-:W-:Y:S01]  /*58400*/  LOP3.LUT R16, R16, 0xfff7ffff, RZ, 0xc0, !PT ;  /* 0xfff7ffff10107812 */ /* 0x000fe200078ec0ff */
[----:B---3--:R-:W-:Y:S01]  /*58410*/  VIADD R7, R7, UR62 ;  /* 0x0000003e07077c36 */ /* 0x008fe20008000000 */
[----:B------:R-:W3:Y:S01]  /*58420*/  LDCU.64 UR46, c[0x0][0x398] ;  /* 0x00007300ff2e77ac */ /* 0x000ee20008000a00 */
[----:B------:R-:W-:Y:S02]  /*58430*/  PRMT R4, R5, 0x3340, R4 ;  /* 0x0000334005047816 */ /* 0x000fe40000000004 */
[----:B------:R-:W-:Y:S01]  /*58440*/  @P2 LOP3.LUT R16, R16, 0x80000, RZ, 0xfc, !PT ;  /* 0x0008000010102812 */ /* 0x000fe200078efcff */
[----:B------:R-:W0:Y:S01]  /*58450*/  LDCU.64 UR36, c[0x0][0x398] ;  /* 0x00007300ff2477ac */ /* 0x000e220008000a00 */
[----:B------:R-:W0:Y:S01]  /*58460*/  LDCU UR62, c[0x0][0x398] ;  /* 0x00007300ff3e77ac */ /* 0x000e220008000800 */
[----:B------:R-:W0:Y:S01]  /*58470*/  LDCU UR76, c[0x0][0x398] ;  /* 0x00007300ff4c77ac */ /* 0x000e220008000800 */
[----:B------:R-:W-:Y:S01]  /*58480*/  LOP3.LUT R16, R16, 0xfffbffff, RZ, 0xc0, !PT ;  /* 0xfffbffff10107812 */ /* 0x000fe200078ec0ff */
[----:B------:R-:W0:Y:S03]  /*58490*/  LDCU UR20, c[0x0][0x398] ;  /* 0x00007300ff1477ac */ /* 0x000e260008000800 */
[----:B------:R-:W-:-:S04]  /*584a0*/  @P1 LOP3.LUT R16, R16, 0x40000, RZ, 0xfc, !PT ;  /* 0x0004000010101812 */ /* 0x000fc800078efcff */
[----:B------:R-:W-:Y:S01]  /*584b0*/  LOP3.LUT R16, R16, 0xfffdffff, RZ, 0xc0, !PT ;  /* 0xfffdffff10107812 */ /* 0x000fe200078ec0ff */
[----:B------:R0:W-:Y:S03]  /*584c0*/  STL [R1+0x3b8], R4 ;  /* 0x0003b80401007387 */ /* 0x0001e60000100800 */
[----:B------:R-:W-:Y:S02]  /*584d0*/  @P0 LOP3.LUT R16, R16, 0x20000, RZ, 0xfc, !PT ;  /* 0x0002000010100812 */ /* 0x000fe400078efcff */
[----:B------:R-:W-:Y:S02]  /*584e0*/  ISETP.GE.AND P0, PT, R3, UR7, PT ;  /* 0x0000000703007c0c */ /* 0x000fe4000bf06270 */
[----:B----4-:R-:W-:Y:S01]  /*584f0*/  SHF.R.U32.HI R3, RZ, 0x8, R23 ;  /* 0x00000008ff037819 */ /* 0x010fe20000011617 */
[----:B------:R-:W4:Y:S01]  /*58500*/  LDCU UR7, c[0x0][0x398] ;  /* 0x00007300ff0777ac */ /* 0x000f220008000800 */
[----:B------:R-:W3:Y:S01]  /*58510*/  LDL.LU R23, [R1+0x278] ;  /* 0x0002780001177983 */ /* 0x000ee20000300800 */
[----:B------:R-:W-:-:S02]  /*58520*/  ISETP.LT.AND P3, PT, R19, UR50, !P0 ;  /* 0x0000003213007c0c */ /* 0x000fc4000c761270 */
[----:B------:R-:W-:Y:S02]  /*58530*/  ISETP.LT.AND P2, PT, R15, UR29, !P0 ;  /* 0x0000001d0f007c0c */ /* 0x000fe4000c741270 */
[----:B------:R-:W-:Y:S02]  /*58540*/  LOP3.LUT R16, R16, 0xfffeffff, RZ, 0xc0, !PT ;  /* 0xfffeffff10107812 */ /* 0x000fe400078ec0ff */
[----:B------:R-:W-:Y:S01]  /*58550*/  ISETP.LT.AND P1, PT, R17, UR42, !P0 ;  /* 0x0000002a11007c0c */ /* 0x000fe2000c721270 */
[----:B0-----:R-:W-:Y:S01]  /*58560*/  VIADD R4, R13, 0xa7 ;  /* 0x000000a70d047836 */ /* 0x001fe20000000000 */
[----:B------:R-:W-:Y:S01]  /*58570*/  LOP3.LUT R3, R3, 0xffff, RZ, 0xc0, !PT ;  /* 0x0000ffff03037812 */ /* 0x000fe200078ec0ff */
[----:B------:R-:W0:Y:S01]  /*58580*/  LDCU.64 UR28, c[0x0][0x398] ;  /* 0x00007300ff1c77ac */ /* 0x000e220008000a00 */
[----:B------:R-:W0:Y:S03]  /*58590*/  LDCU UR50, c[0x0][0x398] ;  /* 0x00007300ff3277ac */ /* 0x000e260008000800 */
[----:B------:R-:W-:-:S02]  /*585a0*/  @P3 LOP3.LUT R16, R16, 0x10000, RZ, 0xfc, !PT ;  /* 0x0001000010103812 */ /* 0x000fc400078efcff */
[----:B------:R-:W-:Y:S01]  /*585b0*/  SHF.R.U32.HI R5, RZ, 0x8, R6 ;  /* 0x00000008ff057819 */ /* 0x000fe20000011606 */
[----:B------:R-:W0:Y:S01]  /*585c0*/  LDCU.64 UR42, c[0x0][0x398] ;  /* 0x00007300ff2a77ac */ /* 0x000e220008000a00 */
[----:B------:R-:W-:Y:S02]  /*585d0*/  LOP3.LUT R16, R16, 0xffff7fff, RZ, 0xc0, !PT ;  /* 0xffff7fff10107812 */ /* 0x000fe400078ec0ff */
[----:B------:R-:W-:Y:S02]  /*585e0*/  ISETP.LT.AND P0, PT, R18, UR18, !P0 ;  /* 0x0000001212007c0c */ /* 0x000fe4000c701270 */
[----:B------:R-:W-:Y:S02]  /*585f0*/  PRMT R3, R3, 0x3340, R0 ;  /* 0x0000334003037816 */ /* 0x000fe40000000000 */
[----:B------:R-:W-:Y:S02]  /*58600*/  LOP3.LUT R5, R5, 0xffff, RZ, 0xc0, !PT ;  /* 0x0000ffff05057812 */ /* 0x000fe400078ec0ff */
[----:B------:R-:W-:Y:S01]  /*58610*/  @P2 LOP3.LUT R16, R16, 0x8000, RZ, 0xfc, !PT ;  /* 0x0000800010102812 */ /* 0x000fe200078efcff */
[----:B------:R-:W0:Y:S03]  /*58620*/  LDCU UR18, c[0x0][0x398] ;  /* 0x00007300ff1277ac */ /* 0x000e260008000800 */
[----:B------:R-:W-:-:S04]  /*58630*/  LOP3.LUT R16, R16, 0xffffbfff, RZ, 0xc0, !PT ;  /* 0xffffbfff10107812 */ /* 0x000fc800078ec0ff */
[----:B------:R-:W-:-:S04]  /*58640*/  @P1 LOP3.LUT R16, R16, 0x4000, RZ, 0xfc, !PT ;  /* 0x0000400010101812 */ /* 0x000fc800078efcff */
[----:B------:R-:W-:-:S04]  /*58650*/  LOP3.LUT R16, R16, 0xffffdfff, RZ, 0xc0, !PT ;  /* 0xffffdfff10107812 */ /* 0x000fc800078ec0ff */
[----:B------:R-:W-:Y:S02]  /*58660*/  @P0 LOP3.LUT R16, R16, 0x2000, RZ, 0xfc, !PT ;  /* 0x0000200010100812 */ /* 0x000fe400078efcff */
[----:B------:R-:W-:Y:S02]  /*58670*/  ISETP.GE.AND P0, PT, R4, UR35, PT ;  /* 0x0000002304007c0c */ /* 0x000fe4000bf06270 */
[----:B------:R-:W-:Y:S02]  /*58680*/  LOP3.LUT R16, R16, 0xffffefff, RZ, 0xc0, !PT ;  /* 0xffffefff10107812 */ /* 0x000fe400078ec0ff */
[----:B------:R-:W-:Y:S02]  /*58690*/  ISETP.LT.AND P3, PT, R19, UR52, !P0 ;  /* 0x0000003413007c0c */ /* 0x000fe4000c761270 */
[----:B------:R-:W-:Y:S02]  /*586a0*/  ISETP.LT.AND P2, PT, R15, UR15, !P0 ;  /* 0x0000000f0f007c0c */ /* 0x000fe4000c741270 */
[----:B------:R-:W-:Y:S01]  /*586b0*/  ISETP.LT.AND P1, PT, R17, UR16, !P0 ;  /* 0x0000001011007c0c */ /* 0x000fe2000c721270 */
[----:B------:R-:W-:Y:S01]  /*586c0*/  VIADD R4, R13, 0xa6 ;  /* 0x000000a60d047836 */ /* 0x000fe20000000000 */
[----:B------:R0:W-:Y:S01]  /*586d0*/  STL [R1+0x2b0], R3 ;  /* 0x0002b00301007387 */ /* 0x0001e20000100800 */
[----:B------:R-:W1:Y:S01]  /*586e0*/  LDCU.64 UR34, c[0x0][0x398] ;  /* 0x00007300ff2277ac */ /* 0x000e620008000a00 */
[----:B------:R-:W1:Y:S05]  /*586f0*/  LDCU UR52, c[0x0][0x398] ;  /* 0x00007300ff3477ac */ /* 0x000e6a0008000800 */
[----:B------:R-:W-:Y:S01]  /*58700*/  @P3 LOP3.LUT R16, R16, 0x1000, RZ, 0xfc, !PT ;  /* 0x0000100010103812 */ /* 0x000fe200078efcff */
[----:B------:R-:W1:Y:S01]  /*58710*/  LDCU UR15, c[0x0][0x398] ;  /* 0x00007300ff0f77ac */ /* 0x000e620008000800 */
[----:B------:R-:W1:Y:S02]  /*58720*/  LDCU UR16, c[0x0][0x398] ;  /* 0x00007300ff1077ac */ /* 0x000e640008000800 */
[----:B------:R-:W-:-:S02]  /*58730*/  LOP3.LUT R16, R16, 0xfffff7ff, RZ, 0xc0, !PT ;  /* 0xfffff7ff10107812 */ /* 0x000fc400078ec0ff */
[----:B------:R-:W-:Y:S01]  /*58740*/  ISETP.LT.AND P0, PT, R18, UR30, !P0 ;  /* 0x0000001e12007c0c */ /* 0x000fe2000c701270 */
[----:B0-----:R-:W-:Y:S01]  /*58750*/  VIADD R3, R13, 0xa5 ;  /* 0x000000a50d037836 */ /* 0x001fe20000000000 */
[----:B------:R-:W-:Y:S01]  /*58760*/  STL [R1+0x4f0], R7 ;  /* 0x0004f00701007387 */ /* 0x000fe20000100800 */
[----:B------:R-:W-:Y:S01]  /*58770*/  @P2 LOP3.LUT R16, R16, 0x800, RZ, 0xfc, !PT ;  /* 0x0000080010102812 */ /* 0x000fe200078efcff */
[----:B------:R-:W0:Y:S03]  /*58780*/  LDCU UR30, c[0x0][0x398] ;  /* 0x00007300ff1e77ac */ /* 0x000e260008000800 */
[----:B------:R-:W-:-:S04]  /*58790*/  LOP3.LUT R16, R16, 0xfffffbff, RZ, 0xc0, !PT ;  /* 0xfffffbff10107812 */ /* 0x000fc800078ec0ff */
[----:B------:R-:W-:-:S04]  /*587a0*/  @P1 LOP3.LUT R16, R16, 0x400, RZ, 0xfc, !PT ;  /* 0x0000040010101812 */ /* 0x000fc800078efcff */
[----:B------:R-:W-:-:S04]  /*587b0*/  LOP3.LUT R16, R16, 0xfffffdff, RZ, 0xc0, !PT ;  /* 0xfffffdff10107812 */ /* 0x000fc800078ec0ff */
[----:B------:R-:W-:Y:S02]  /*587c0*/  @P0 LOP3.LUT R16, R16, 0x200, RZ, 0xfc, !PT ;  /* 0x0000020010100812 */ /* 0x000fe400078efcff */
[----:B------:R-:W-:Y:S01]  /*587d0*/  ISETP.GE.AND P0, PT, R4, UR13, PT ;  /* 0x0000000d04007c0c */ /* 0x000fe2000bf06270 */
[----:B------:R-:W0:Y:S03]  /*587e0*/  LDCU UR13, c[0x0][0x3b8] ;  /* 0x00007700ff0d77ac */ /* 0x000e260008000800 */
[----:B------:R-:W-:Y:S02]  /*587f0*/  ISETP.LT.AND P3, PT, R19, UR9, !P0 ;  /* 0x0000000913007c0c */ /* 0x000fe4000c761270 */
[----:B------:R-:W-:Y:S02]  /*58800*/  ISETP.LT.AND P2, PT, R15, UR54, !P0 ;  /* 0x000000360f007c0c */ /* 0x000fe4000c741270 */
[----:B------:R-:W-:-:S02]  /*58810*/  LOP3.LUT R16, R16, 0xfffffeff, RZ, 0xc0, !PT ;  /* 0xfffffeff10107812 */ /* 0x000fc400078ec0ff */
[----:B------:R-:W-:Y:S01]  /*58820*/  ISETP.LT.AND P1, PT, R17, UR64, !P0 ;  /* 0x0000004011007c0c */ /* 0x000fe2000c721270 */
[----:B------:R-:W0:Y:S01]  /*58830*/  LDCU UR9, c[0x0][0x398] ;  /* 0x00007300ff0977ac */ /* 0x000e220008000800 */
[----:B------:R-:W0:Y:S05]  /*58840*/  LDCU UR54, c[0x0][0x398] ;  /* 0x00007300ff3677ac */ /* 0x000e2a0008000800 */
[----:B------:R-:W-:Y:S01]  /*58850*/  @P3 LOP3.LUT R16, R16, 0x100, RZ, 0xfc, !PT ;  /* 0x0000010010103812 */ /* 0x000fe200078efcff */
[----:B------:R-:W0:Y:S03]  /*58860*/  LDCU UR64, c[0x0][0x398] ;  /* 0x00007300ff4077ac */ /* 0x000e260008000800 */
[----:B------:R-:W-:-:S02]  /*58870*/  LOP3.LUT R16, R16, 0xffffff7f, RZ, 0xc0, !PT ;  /* 0xffffff7f10107812 */ /* 0x000fc400078ec0ff */
[----:B------:R-:W-:Y:S01]  /*58880*/  ISETP.LT.AND P0, PT, R18, UR24, !P0 ;  /* 0x0000001812007c0c */ /* 0x000fe2000c701270 */
[----:B------:R-:W0:Y:S01]  /*58890*/  LDCU UR24, c[0x0][0x398] ;  /* 0x00007300ff1877ac */ /* 0x000e220008000800 */
[----:B------:R-:W-:-:S04]  /*588a0*/  @P2 LOP3.LUT R16, R16, 0x80, RZ, 0xfc, !PT ;  /* 0x0000008010102812 */ /* 0x000fc800078efcff */
        /* <DEDUP_REMOVED lines=21> */
[----:B------:R-:W-:-:S04]  /*58a00*/  @P0 LOP3.LUT R16, R16, 0x2, RZ, 0xfc, !PT ;  /* 0x0000000210100812 */ /* 0x000fc800078efcff */
[----:B------:R-:W-:Y:S02]  /*58a10*/  LOP3.LUT R16, R16, 0xfffffffe, RZ, 0xc0, !PT ;  /* 0xfffffffe10107812 */ /* 0x000fe400078ec0ff */
[----:B--2---:R-:W-:Y:S02]  /*58a20*/  SHF.R.U32.HI R6, RZ, 0x8, R8 ;  /* 0x00000008ff067819 */ /* 0x004fe40000011608 */
[----:B---3--:R-:W-:Y:S01]  /*58a30*/  SHF.R.U32.HI R4, RZ, 0x8, R23 ;  /* 0x00000008ff047819 */ /* 0x008fe20000011617 */
[----:B------:R-:W-:Y:S02]  /*58a40*/  IMAD.MOV.U32 R23, RZ, RZ, R2 ;  /* 0x000000ffff177224 */ /* 0x000fe400078e0002 */
[----:B------:R-:W2:Y:S01]  /*58a50*/  LDL.LU R2, [R1+0x24] ;  /* 0x0000240001027983 */ /* 0x000ea20000300800 */
[----:B------:R-:W-:-:S04]  /*58a60*/  LOP3.LUT R6, R6, 0xffff, RZ, 0xc0, !PT ;  /* 0x0000ffff06067812 */ /* 0x000fc800078ec0ff */
[----:B------:R-:W-:-:S05]  /*58a70*/  PRMT R3, R6, 0x3340, R0 ;  /* 0x0000334006037816 */ /* 0x000fca0000000000 */
[----:B------:R3:W-:Y:S02]  /*58a80*/  STL [R1+0x2ac], R3 ;  /* 0x0002ac0301007387 */ /* 0x0007e40000100800 */
[----:B---3--:R-:W-:-:S05]  /*58a90*/  VIADD R3, R13, 0xa4 ;  /* 0x000000a40d037836 */ /* 0x008fca0000000000 */
[----:B------:R-:W-:Y:S02]  /*58aa0*/  ISETP.GE.AND P0, PT, R3, UR19, PT ;  /* 0x0000001303007c0c */ /* 0x000fe4000bf06270 */
[----:B------:R-:W-:Y:S01]  /*58ab0*/  LOP3.LUT R4, R4, 0xffff, RZ, 0xc0, !PT ;  /* 0x0000ffff04047812 */ /* 0x000fe200078ec0ff */
[----:B------:R-:W-:Y:S01]  /*58ac0*/  VIADD R3, R13, 0xa3 ;  /* 0x000000a30d037836 */ /* 0x000fe20000000000 */
[----:B------:R-:W3:Y:S01]  /*58ad0*/  LDCU UR19, c[0x0][0x398] ;  /* 0x00007300ff1377ac */ /* 0x000ee20008000800 */
[----:B------:R-:W-:Y:S02]  /*58ae0*/  ISETP.LT.AND P3, PT, R19, UR49, !P0 ;  /* 0x0000003113007c0c */ /* 0x000fe4000c761270 */
[----:B------:R-:W-:Y:S02]  /*58af0*/  PRMT R4, R5, 0x3340, R4 ;  /* 0x0000334005047816 */ /* 0x000fe40000000004 */
[----:B------:R-:W-:Y:S02]  /*58b00*/  ISETP.LT.AND P2, PT, R15, UR77, !P0 ;  /* 0x0000004d0f007c0c */ /* 0x000fe4000c741270 */
[----:B------:R-:W-:Y:S01]  /*58b10*/  ISETP.LT.AND P1, PT, R17, UR22, !P0 ;  /* 0x0000001611007c0c */ /* 0x000fe2000c721270 */
[----:B------:R-:W0:Y:S01]  /*58b20*/  LDCU UR49, c[0x0][0x398] ;  /* 0x00007300ff3177ac */ /* 0x000e220008000800 */
[----:B------:R-:W-:Y:S05]  /*58b30*/  STL [R1+0x3b0], R4 ;  /* 0x0003b00401007387 */ /* 0x000fea0000100800 */
[----:B------:R-:W-:-:S02]  /*58b40*/  @P3 LOP3.LUT R16, R16, 0x1, RZ, 0xfc, !PT ;  /* 0x0000000110103812 */ /* 0x000fc400078efcff */
[----:B------:R-:W-:Y:S01]  /*58b50*/  SHF.R.U32.HI R5, RZ, 0x8, R24 ;  /* 0x00000008ff057819 */ /* 0x000fe20000011618 */
[----:B------:R-:W0:Y:S01]  /*58b60*/  LDCU UR77, c[0x0][0x398] ;  /* 0x00007300ff4d77ac */ /* 0x000e220008000800 */
[----:B------:R-:W0:Y:S01]  /*58b70*/  LDCU UR22, c[0x0][0x398] ;  /* 0x00007300ff1677ac */ /* 0x000e220008000800 */
[----:B------:R1:W-:Y:S04]  /*58b80*/  STL [R1+0x28], R16 ;  /* 0x0000281001007387 */ /* 0x0003e80000100800 */
[----:B-1----:R-:W3:Y:S01]  /*58b90*/  LDL.LU R16, [R1+0x88] ;  /* 0x0000880001107983 */ /* 0x002ee20000300800 */
[----:B------:R-:W-:Y:S02]  /*58ba0*/  ISETP.LT.AND P0, PT, R18, UR46, !P0 ;  /* 0x0000002e12007c0c */ /* 0x000fe4000c701270 */
[----:B------:R-:W-:-:S02]  /*58bb0*/  SHF.R.U32.HI R4, RZ, 0x8, R25 ;  /* 0x00000008ff047819 */ /* 0x000fc40000011619 */
[----:B------:R-:W-:Y:S02]  /*58bc0*/  LOP3.LUT R5, R5, 0xffff, RZ, 0xc0, !PT ;  /* 0x0000ffff05057812 */ /* 0x000fe400078ec0ff */
[----:B------:R-:W-:Y:S02]  /*58bd0*/  LOP3.LUT R4, R4, 0xffff, RZ, 0xc0, !PT ;  /* 0x0000ffff04047812 */ /* 0x000fe400078ec0ff */
[----:B--2---:R-:W-:-:S04]  /*58be0*/  LOP3.LUT R2, R2, 0x7fffffff, RZ, 0xc0, !PT ;  /* 0x7fffffff02027812 */ /* 0x004fc800078ec0ff */
[----:B------:R-:W-:-:S04]  /*58bf0*/  @P2 LOP3.LUT R2, R2, 0x80000000, RZ, 0xfc, !PT ;  /* 0x8000000002022812 */ /* 0x000fc800078efcff */
[----:B------:R-:W-:-:S04]  /*58c00*/  LOP3.LUT R2, R2, 0xbfffffff, RZ, 0xc0, !PT ;  /* 0xbfffffff02027812 */ /* 0x000fc800078ec0ff */
[----:B------:R-:W-:-:S04]  /*58c10*/  @P1 LOP3.LUT R2, R2, 0x40000000, RZ, 0xfc, !PT ;  /* 0x4000000002021812 */ /* 0x000fc800078efcff */
[----:B------:R-:W-:-:S04]  /*58c20*/  LOP3.LUT R2, R2, 0xdfffffff, RZ, 0xc0, !PT ;  /* 0xdfffffff02027812 */ /* 0x000fc800078ec0ff */
[----:B------:R-:W-:Y:S02]  /*58c30*/  @P0 LOP3.LUT R2, R2, 0x20000000, RZ, 0xfc, !PT ;  /* 0x2000000002020812 */ /* 0x000fe400078efcff */
[----:B------:R-:W-:Y:S02]  /*58c40*/  ISETP.GE.AND P0, PT, R3, UR31, PT ;  /* 0x0000001f03007c0c */ /* 0x000fe4000bf06270 */
[----:B------:R-:W-:Y:S02]  /*58c50*/  LOP3.LUT R2, R2, 0xefffffff, RZ, 0xc0, !PT ;  /* 0xefffffff02027812 */ /* 0x000fe400078ec0ff */
[----:B------:R-:W-:Y:S02]  /*58c60*/  ISETP.LT.AND P3, PT, R19, UR48, !P0 ;  /* 0x0000003013007c0c */ /* 0x000fe4000c761270 */
[----:B0-----:R-:W-:Y:S02]  /*58c70*/  ISETP.LT.AND P2, PT, R15, UR49, !P0 ;  /* 0x000000310f007c0c */ /* 0x001fe4000c741270 */
[----:B------:R-:W-:-:S02]  /*58c80*/  ISETP.LT.AND P1, PT, R17, UR23, !P0 ;  /* 0x0000001711007c0c */ /* 0x000fc4000c721270 */
[----:B------:R-:W-:Y:S01]  /*58c90*/  PRMT R3, R5, 0x3340, R4 ;  /* 0x0000334005037816 */ /* 0x000fe20000000004 */
[----:B------:R-:W0:Y:S01]  /*58ca0*/  LDCU UR48, c[0x0][0x398] ;  /* 0x00007300ff3077ac */ /* 0x000e220008000800 */
[----:B------:R-:W1:Y:S05]  /*58cb0*/  LDCU UR31, c[0x0][0x398] ;  /* 0x00007300ff1f77ac */ /* 0x000e6a0008000800 */
[----:B------:R-:W-:Y:S01]  /*58cc0*/  @P3 LOP3.LUT R2, R2, 0x10000000, RZ, 0xfc, !PT ;  /* 0x1000000002023812 */ /* 0x000fe200078efcff */
[----:B------:R-:W2:Y:S01]  /*58cd0*/  LDCU UR49, c[0x0][0x398] ;  /* 0x00007300ff3177ac */ /* 0x000ea20008000800 */
[----:B------:R-:W0:Y:S02]  /*58ce0*/  LDCU UR23, c[0x0][0x398] ;  /* 0x00007300ff1777ac */ /* 0x000e240008000800 */
[----:B------:R-:W-:-:S02]  /*58cf0*/  LOP3.LUT R2, R2, 0xf7ffffff, RZ, 0xc0, !PT ;  /* 0xf7ffffff02027812 */ /* 0x000fc400078ec0ff */
[----:B------:R-:W-:Y:S02]  /*58d00*/  ISETP.LT.AND P0, PT, R18, UR34, !P0 ;  /* 0x0000002212007c0c */ /* 0x000fe4000c701270 */
[----:B------:R-:W-:-:S04]  /*58d10*/  @P2 LOP3.LUT R2, R2, 0x8000000, RZ, 0xfc, !PT ;  /* 0x0800000002022812 */ /* 0x000fc800078efcff */
[----:B------:R-:W-:Y:S01]  /*58d20*/  LOP3.LUT R2, R2, 0xfbffffff, RZ, 0xc0, !PT ;  /* 0xfbffffff02027812 */ /* 0x000fe200078ec0ff */
[----:B------:R0:W-:Y:S03]  /*58d30*/  STL [R1+0x3ac], R3 ;  /* 0x0003ac0301007387 */ /* 0x0001e60000100800 */
[----:B------:R-:W-:-:S04]  /*58d40*/  @P1 LOP3.LUT R2, R2, 0x4000000, RZ, 0xfc, !PT ;  /* 0x0400000002021812 */ /* 0x000fc800078efcff */
[----:B------:R-:W-:Y:S01]  /*58d50*/  LOP3.LUT R2, R2, 0xfdffffff, RZ, 0xc0, !PT ;  /* 0xfdffffff02027812 */ /* 0x000fe200078ec0ff */
[----:B0-----:R-:W-:-:S03]  /*58d60*/  VIADD R3, R13, 0xa2 ;  /* 0x000000a20d037836 */ /* 0x001fc60000000000 */
[----:B------:R-:W-:Y:S02]  /*58d70*/  @P0 LOP3.LUT R2, R2, 0x2000000, RZ, 0xfc, !PT ;  /* 0x0200000002020812 */ /* 0x000fe400078efcff */
[----:B------:R-:W-:Y:S02]  /*58d80*/  SHF.R.U32.HI R4, RZ, 0x8, R26 ;  /* 0x00000008ff047819 */ /* 0x000fe4000001161a */
[----:B------:R-:W-:Y:S02]  /*58d90*/  ISETP.GE.AND P0, PT, R3, UR25, PT ;  /* 0x0000001903007c0c */ /* 0x000fe4000bf06270 */
[----:B---3--:R-:W-:Y:S02]  /*58da0*/  SHF.R.U32.HI R3, RZ, 0x8, R16 ;  /* 0x00000008ff037819 */ /* 0x008fe40000011610 */
[----:B------:R-:W-:Y:S01]  /*58db0*/  LOP3.LUT R4, R4, 0xffff, RZ, 0xc0, !PT ;  /* 0x0000ffff04047812 */ /* 0x000fe200078ec0ff */
[----:B------:R-:W-:Y:S01]  /*58dc0*/  VIADD R16, R7, UR65 ;  /* 0x0000004107107c36 */ /* 0x000fe20008000000 */
[----:B--2---:R-:W-:-:S02]  /*58dd0*/  ISETP.LT.AND P3, PT, R19, UR49, !P0 ;  /* 0x0000003113007c0c */ /* 0x004fc4000c761270 */
[----:B------:R-:W-:Y:S02]  /*58de0*/  LOP3.LUT R3, R3, 0xffff, RZ, 0xc0, !PT ;  /* 0x0000ffff03037812 */ /* 0x000fe400078ec0ff */
[--C-:B------:R-:W-:Y:S02]  /*58df0*/  PRMT R5, R4, 0x3340, R0.reuse ;  /* 0x0000334004057816 */ /* 0x100fe40000000000 */
[----:B------:R-:W-:Y:S01]  /*58e00*/  ISETP.LT.AND P2, PT, R15, UR72, !P0 ;  /* 0x000000480f007c0c */ /* 0x000fe2000c741270 */
[----:B------:R-:W-:Y:S01]  /*58e10*/  STL [R1+0x4e0], R16 ;  /* 0x0004e01001007387 */ /* 0x000fe20000100800 */
[----:B------:R-:W-:-:S03]  /*58e20*/  PRMT R3, R3, 0x3340, R0 ;  /* 0x0000334003037816 */ /* 0x000fc60000000000 */
[----:B------:R-:W-:Y:S04]  /*58e30*/  STL [R1+0x2a4], R5 ;  /* 0x0002a40501007387 */ /* 0x000fe80000100800 */
[----:B------:R-:W2:Y:S01]  /*58e40*/  LDL.LU R24, [R1+0x294] ;  /* 0x0002940001187983 */ /* 0x000ea20000300800 */
[----:B------:R-:W-:Y:S02]  /*58e50*/  LOP3.LUT R2, R2, 0xfeffffff, RZ, 0xc0, !PT ;  /* 0xfeffffff02027812 */ /* 0x000fe400078ec0ff */
[----:B------:R-:W-:Y:S01]  /*58e60*/  ISETP.LT.AND P1, PT, R17, UR58, !P0 ;  /* 0x0000003a11007c0c */ /* 0x000fe2000c721270 */
[----:B------:R0:W-:Y:S04]  /*58e70*/  STL [R1+0x2a0], R3 ;  /* 0x0002a00301007387 */ /* 0x0001e80000100800 */
[----:B------:R-:W3:Y:S04]  /*58e80*/  LDL.LU R6, [R1+0x2a8] ;  /* 0x0002a80001067983 */ /* 0x000ee80000300800 */
[----:B------:R-:W2:Y:S01]  /*58e90*/  LDL.LU R7, [R1+0x290] ;  /* 0x0002900001077983 */ /* 0x000ea20000300800 */
[----:B------:R-:W-:-:S02]  /*58ea0*/  @P3 LOP3.LUT R2, R2, 0x1000000, RZ, 0xfc, !PT ;  /* 0x0100000002023812 */ /* 0x000fc400078efcff */
[----:B------:R-:W-:Y:S01]  /*58eb0*/  ISETP.LT.AND P0, PT, R18, UR36, !P0 ;  /* 0x0000002412007c0c */ /* 0x000fe2000c701270 */
[----:B------:R-:W0:Y:S01]  /*58ec0*/  LDCU UR49, c[0x0][0x398] ;  /* 0x00007300ff3177ac */ /* 0x000e220008000800 */
[----:B------:R-:W-:Y:S01]  /*58ed0*/  VIADD R4, R13, 0xa1 ;  /* 0x000000a10d047836 */ /* 0x000fe20000000000 */
[----:B------:R-:W-:Y:S01]  /*58ee0*/  LOP3.LUT R2, R2, 0xff7fffff, RZ, 0xc0, !PT ;  /* 0xff7fffff02027812 */ /* 0x000fe200078ec0ff */
[----:B------:R-:W4:Y:S04]  /*58ef0*/  LDL.LU R8, [R1+0x28c] ;  /* 0x00028c0001087983 */ /* 0x000f280000300800 */
[----:B------:R-:W4:Y:S01]  /*58f00*/  LDL.LU R25, [R1+0x320] ;  /* 0x0003200001197983 */ /* 0x000f220000300800 */
[----:B------:R-:W0:Y:S01]  /*58f10*/  LDCU UR72, c[0x0][0x398] ;  /* 0x00007300ff4877ac */ /* 0x000e220008000800 */
[----:B------:R-:W-:Y:S01]  /*58f20*/  @P2 LOP3.LUT R2, R2, 0x800000, RZ, 0xfc, !PT ;  /* 0x0080000002022812 */ /* 0x000fe200078efcff */
[----:B------:R-:W0:Y:S01]  /*58f30*/  LDCU UR25, c[0x0][0x398] ;  /* 0x00007300ff1977ac */ /* 0x000e220008000800 */
[----:B------:R-:W0:Y:S01]  /*58f40*/  LDCU UR58, c[0x0][0x398] ;  /* 0x00007300ff3a77ac */ /* 0x000e220008000800 */
[----:B------:R-:W0:Y:S01]  /*58f50*/  LDCU UR65, c[0x0][0x398] ;  /* 0x00007300ff4177ac */ /* 0x000e220008000800 */
        /* <DEDUP_REMOVED lines=8> */
[----:B------:R-:W-:Y:S01]  /*58fe0*/  ISETP.LT.AND P1, PT, R17, UR70, !P0 ;  /* 0x0000004611007c0c */ /* 0x000fe2000c721270 */
[----:B------:R-:W0:Y:S01]  /*58ff0*/  LDCU UR48, c[0x0][0x398] ;  /* 0x00007300ff3077ac */ /* 0x000e220008000800 */
[----:B------:R-:W-:-:S02]  /*59000*/  VIADD R4, R13, 0xa0 ;  /* 0x000000a00d047836 */ /* 0x000fc40000000000 */
[----:B------:R-:W-:Y:S01]  /*59010*/  VIADD R3, R13, 0x9f ;  /* 0x0000009f0d037836 */ /* 0x000fe20000000000 */
[----:B------:R-:W0:Y:S04]  /*59020*/  LDCU UR29, c[0x0][0x398] ;  /* 0x00007300ff1d77ac */ /* 0x000e280008000800 */
[----:B------:R-:W-:Y:S01]  /*59030*/  @P3 LOP3.LUT R2, R2, 0x100000, RZ, 0xfc, !PT ;  /* 0x0010000002023812 */ /* 0x000fe200078efcff */
[----:B------:R-:W0:Y:S01]  /*59040*/  LDCU UR49, c[0x0][0x398] ;  /* 0x00007300ff3177ac */ /* 0x000e220008000800 */
[----:B------:R-:W0:Y:S02]  /*59050*/  LDCU UR70, c[0x0][0x398] ;  /* 0x00007300ff4677ac */ /* 0x000e240008000800 */
[----:B------:R-:W-:Y:S02]  /*59060*/  LOP3.LUT R2, R2, 0xfff7ffff, RZ, 0xc0, !PT ;  /* 0xfff7ffff02027812 */ /* 0x000fe400078ec0ff */
[----:B------:R-:W-:-:S02]  /*59070*/  ISETP.LT.AND P0, PT, R18, UR42, !P0 ;  /* 0x0000002a12007c0c */ /* 0x000fc4000c701270 */
[----:B------:R-:W-:-:S04]  /*59080*/  @P2 LOP3.LUT R2, R2, 0x80000, RZ, 0xfc, !PT ;  /* 0x0008000002022812 */ /* 0x000fc800078efcff */
[----:B------:R-:W-:-:S04]  /*59090*/  LOP3.LUT R2, R2, 0xfffbffff, RZ, 0xc0, !PT ;  /* 0xfffbffff02027812 */ /* 0x000fc800078ec0ff */
[----:B------:R-:W-:-:S04]  /*590a0*/  @P1 LOP3.LUT R2, R2, 0x40000, RZ, 0xfc, !PT ;  /* 0x0004000002021812 */ /* 0x000fc800078efcff */
[----:B------:R-:W-:-:S04]  /*590b0*/  LOP3.LUT R2, R2, 0xfffdffff, RZ, 0xc0, !PT ;  /* 0xfffdffff02027812 */ /* 0x000fc800078ec0ff */
[----:B------:R-:W-:Y:S02]  /*590c0*/  @P0 LOP3.LUT R2, R2, 0x20000, RZ, 0xfc, !PT ;  /* 0x0002000002020812 */ /* 0x000fe400078efcff */
[----:B------:R-:W-:Y:S01]  /*590d0*/  ISETP.GE.AND P0, PT, R4, UR47, PT ;  /* 0x0000002f04007c0c */ /* 0x000fe2000bf06270 */
[----:B------:R-:W1:Y:S03]  /*590e0*/  LDCU.64 UR46, c[0x0][0x398] ;  /* 0x00007300ff2e77ac */ /* 0x000e660008000a00 */
[----:B------:R-:W-:Y:S02]  /*590f0*/  ISETP.LT.AND P3, PT, R19, UR61, !P0 ;  /* 0x0000003d13007c0c */ /* 0x000fe4000c761270 */
[----:B0-----:R-:W-:Y:S02]  /*59100*/  ISETP.LT.AND P2, PT, R15, UR48, !P0 ;  /* 0x000000300f007c0c */ /* 0x001fe4000c741270 */
[----:B------:R-:W-:-:S02]  /*59110*/  LOP3.LUT R2, R2, 0xfffeffff, RZ, 0xc0, !PT ;  /* 0xfffeffff02027812 */ /* 0x000fc400078ec0ff */
[----:B------:R-:W-:Y:S01]  /*59120*/  ISETP.LT.AND P1, PT, R17, UR49, !P0 ;  /* 0x0000003111007c0c */ /* 0x000fe2000c721270 */
[----:B------:R-:W0:Y:S06]  /*59130*/  LDCU UR61, c[0x0][0x398] ;  /* 0x00007300ff3d77ac */ /* 0x000e2c0008000800 */
[----:B------:R-:W-:Y:S01]  /*59140*/  @P3 LOP3.LUT R2, R2, 0x10000, RZ, 0xfc, !PT ;  /* 0x0001000002023812 */ /* 0x000fe200078efcff */
[----:B------:R-:W0:Y:S03]  /*59150*/  LDCU.64 UR48, c[0x0][0x398] ;  /* 0x00007300ff3077ac */ /* 0x000e260008000a00 */
        /* <DEDUP_REMOVED lines=9> */
[----:B------:R-:W0:Y:S01]  /*591f0*/  LDCU.64 UR34, c[0x0][0x398] ;  /* 0x00007300ff2277ac */ /* 0x000e220008000a00 */
[----:B---3--:R-:W-:Y:S02]  /*59200*/  SHF.R.U32.HI R6, RZ, 0x8, R6 ;  /* 0x00000008ff067819 */ /* 0x008fe40000011606 */
[----:B--2---:R-:W-:Y:S02]  /*59210*/  SHF.R.U32.HI R5, RZ, 0x8, R7 ;  /* 0x00000008ff057819 */ /* 0x004fe40000011607 */
[----:B------:R-:W-:Y:S02]  /*59220*/  LOP3.LUT R6, R6, 0xffff, RZ, 0xc0, !PT ;  /* 0x0000ffff06067812 */ /* 0x000fe400078ec0ff */
[----:B------:R-:W-:-:S04]  /*59230*/  LOP3.LUT R5, R5, 0xffff, RZ, 0xc0, !PT ;  /* 0x0000ffff05057812 */ /* 0x000fc800078ec0ff */
[----:B------:R-:W-:Y:S02]  /*59240*/  PRMT R3, R6, 0x3340, R5 ;  /* 0x0000334006037816 */ /* 0x000fe40000000005 */
[----:B------:R-:W-:-:S03]  /*59250*/  SHF.R.U32.HI R4, RZ, 0x8, R24 ;  /* 0x00000008ff047819 */ /* 0x000fc60000011618 */
[----:B------:R2:W-:Y:S04]  /*59260*/  STL [R1+0x3a8], R3 ;  /* 0x0003a80301007387 */ /* 0x0005e80000100800 */
[----:B------:R-:W3:Y:S01]  /*59270*/  LDL.LU R24, [R1+0x2b8] ;  /* 0x0002b80001187983 */ /* 0x000ee20000300800 */
[----:B------:R-:W-:Y:S02]  /*59280*/  ISETP.LT.AND P3, PT, R19, UR57, !P0 ;  /* 0x0000003913007c0c */ /* 0x000fe4000c761270 */
[----:B0-----:R-:W-:Y:S02]  /*59290*/  ISETP.LT.AND P2, PT, R15, UR61, !P0 ;  /* 0x0000003d0f007c0c */ /* 0x001fe4000c741270 */
[----:B------:R-:W-:Y:S02]  /*592a0*/  LOP3.LUT R2, R2, 0xffffefff, RZ, 0xc0, !PT ;  /* 0xffffefff02027812 */ /* 0x000fe400078ec0ff */
[----:B------:R-:W-:Y:S01]  /*592b0*/  ISETP.LT.AND P1, PT, R17, UR68, !P0 ;  /* 0x0000004411007c0c */ /* 0x000fe2000c721270 */
[----:B------:R-:W0:Y:S01]  /*592c0*/  LDCU UR61, c[0x0][0x398] ;  /* 0x00007300ff3d77ac */ /* 0x000e220008000800 */
[----:B----4-:R-:W-:-:S02]  /*592d0*/  SHF.R.U32.HI R8, RZ, 0x8, R8 ;  /* 0x00000008ff087819 */ /* 0x010fc40000011608 */
[----:B------:R-:W-:Y:S01]  /*592e0*/  LOP3.LUT R7, R4, 0xffff, RZ, 0xc0, !PT ;  /* 0x0000ffff04077812 */ /* 0x000fe200078ec0ff */
[----:B------:R-:W4:Y:S02]  /*592f0*/  LDCU UR57, c[0x0][0x398] ;  /* 0x00007300ff3977ac */ /* 0x000f240008000800 */
[----:B------:R-:W-:Y:S01]  /*59300*/  @P3 LOP3.LUT R2, R2, 0x1000, RZ, 0xfc, !PT ;  /* 0x0000100002023812 */ /* 0x000fe200078efcff */
[----:B--2---:R-:W-:Y:S01]  /*59310*/  VIADD R3, R13, 0x9e ;  /* 0x0000009e0d037836 */ /* 0x004fe20000000000 */
[----:B------:R-:W2:Y:S02]  /*59320*/  LDCU UR68, c[0x0][0x398] ;  /* 0x00007300ff4477ac */ /* 0x000ea40008000800 */
[----:B------:R-:W-:Y:S02]  /*59330*/  LOP3.LUT R2, R2, 0xfffff7ff, RZ, 0xc0, !PT ;  /* 0xfffff7ff02027812 */ /* 0x000fe400078ec0ff */
[----:B------:R-:W-:Y:S02]  /*59340*/  ISETP.LT.AND P0, PT, R18, UR48, !P0 ;  /* 0x0000003012007c0c */ /* 0x000fe4000c701270 */
[----:B------:R-:W-:-:S04]  /*59350*/  @P2 LOP3.LUT R2, R2, 0x800, RZ, 0xfc, !PT ;  /* 0x0000080002022812 */ /* 0x000fc800078efcff */
[----:B------:R-:W-:-:S04]  /*59360*/  LOP3.LUT R2, R2, 0xfffffbff, RZ, 0xc0, !PT ;  /* 0xfffffbff02027812 */ /* 0x000fc800078ec0ff */
[----:B------:R-:W-:-:S04]  /*59370*/  @P1 LOP3.LUT R2, R2, 0x400, RZ, 0xfc, !PT ;  /* 0x0000040002021812 */ /* 0x000fc800078efcff */
[----:B------:R-:W-:-:S04]  /*59380*/  LOP3.LUT R2, R2, 0xfffffdff, RZ, 0xc0, !PT ;  /* 0xfffffdff02027812 */ /* 0x000fc800078ec0ff */
[----:B------:R-:W-:Y:S02]  /*59390*/  @P0 LOP3.LUT R2, R2, 0x200, RZ, 0xfc, !PT ;  /* 0x0000020002020812 */ /* 0x000fe400078efcff */
[----:B------:R-:W-:Y:S02]  /*593a0*/  ISETP.GE.AND P0, PT, R3, UR37, PT ;  /* 0x0000002503007c0c */ /* 0x000fe4000bf06270 */
[----:B------:R-:W-:Y:S02]  /*593b0*/  LOP3.LUT R4, R8, 0xffff, RZ, 0xc0, !PT ;  /* 0x0000ffff08047812 */ /* 0x000fe400078ec0ff */
[----:B------:R-:W-:Y:S02]  /*593c0*/  LOP3.LUT R2, R2, 0xfffffeff, RZ, 0xc0, !PT ;  /* 0xfffffeff02027812 */ /* 0x000fe400078ec0ff */
[----:B0-----:R-:W-:Y:S01]  /*593d0*/  ISETP.LT.AND P2, PT, R15, UR61, !P0 ;  /* 0x0000003d0f007c0c */ /* 0x001fe2000c741270 */
[----:B------:R-:W0:Y:S01]  /*593e0*/  LDCU UR61, c[0x0][0x3b8] ;  /* 0x00007700ff3d77ac */ /* 0x000e220008000800 */
[----:B------:R-:W-:Y:S01]  /*593f0*/  PRMT R4, R7, 0x3340, R4 ;  /* 0x0000334007047816 */ /* 0x000fe20000000004 */
[----:B------:R-:W-:Y:S01]  /*59400*/  VIADD R3, R13, 0x9d ;  /* 0x0000009d0d037836 */ /* 0x000fe20000000000 */
[----:B------:R-:W1:Y:S03]  /*59410*/  LDCU.64 UR36, c[0x0][0x398] ;  /* 0x00007300ff2477ac */ /* 0x000e660008000a00 */
[----:B------:R0:W-:Y:S02]  /*59420*/  STL [R1+0x38c], R4 ;  /* 0x00038c0401007387 */ /* 0x0001e40000100800 */
[----:B0-----:R-:W-:Y:S01]  /*59430*/  VIADD R7, R16, UR61 ;  /* 0x0000003d10077c36 */ /* 0x001fe20008000000 */
[----:B----4-:R-:W-:-:S02]  /*59440*/  ISETP.LT.AND P3, PT, R19, UR57, !P0 ;  /* 0x0000003913007c0c */ /* 0x010fc4000c761270 */
[----:B------:R-:W-:Y:S02]  /*59450*/  ISETP.LT.AND P1, PT, R17, UR53, !P0 ;  /* 0x0000003511007c0c */ /* 0x000fe4000c721270 */
[----:B------:R-:W-:Y:S01]  /*59460*/  ISETP.LT.AND P0, PT, R18, UR34, !P0 ;  /* 0x0000002212007c0c */ /* 0x000fe2000c701270 */
[----:B------:R-:W0:Y:S01]  /*59470*/  LDCU UR57, c[0x0][0x398] ;  /* 0x00007300ff3977ac */ /* 0x000e220008000800 */
[----:B------:R-:W4:Y:S01]  /*59480*/  LDCU UR61, c[0x0][0x398] ;  /* 0x00007300ff3d77ac */ /* 0x000f220008000800 */
[----:B---3--:R-:W-:-:S06]  /*59490*/  SHF.R.U32.HI R5, RZ, 0x8, R24 ;  /* 0x00000008ff057819 */ /* 0x008fcc0000011618 */
[----:B------:R-:W-:Y:S01]  /*594a0*/  @P3 LOP3.LUT R2, R2, 0x100, RZ, 0xfc, !PT ;  /* 0x0000010002023812 */ /* 0x000fe200078efcff */
[----:B------:R-:W3:Y:S04]  /*594b0*/  LDL.LU R24, [R1+0x298] ;  /* 0x0002980001187983 */ /* 0x000ee80000300800 */
[----:B------:R-:W2:Y:S04]  /*594c0*/  LDL.LU R16, [R1+0x188] ;  /* 0x0001880001107983 */ /* 0x000ea80000300800 */
[----:B------:R0:W-:Y:S04]  /*594d0*/  STL [R1+0x4d4], R7 ;  /* 0x0004d40701007387 */ /* 0x0001e80000100800 */
[----:B------:R-:W2:Y:S01]  /*594e0*/  LDL.LU R26, [R1+0x20] ;  /* 0x00002000011a7983 */ /* 0x000ea20000300800 */
[----:B------:R-:W-:-:S02]  /*594f0*/  LOP3.LUT R2, R2, 0xffffff7f, RZ, 0xc0, !PT ;  /* 0xffffff7f02027812 */ /* 0x000fc400078ec0ff */
[----:B------:R-:W-:Y:S01]  /*59500*/  SHF.R.U32.HI R4, RZ, 0x8, R25 ;  /* 0x00000008ff047819 */ /* 0x000fe20000011619 */
[----:B------:R-:W0:Y:S01]  /*59510*/  LDCU UR53, c[0x0][0x398] ;  /* 0x00007300ff3577ac */ /* 0x000e220008000800 */
[----:B------:R-:W-:-:S04]  /*59520*/  @P2 LOP3.LUT R2, R2, 0x80, RZ, 0xfc, !PT ;  /* 0x0000008002022812 */ /* 0x000fc800078efcff */
[----:B------:R-:W-:-:S04]  /*59530*/  LOP3.LUT R2, R2, 0xffffffbf, RZ, 0xc0, !PT ;  /* 0xffffffbf02027812 */ /* 0x000fc800078ec0ff */
[----:B------:R-:W-:-:S04]  /*59540*/  @P1 LOP3.LUT R2, R2, 0x40, RZ, 0xfc, !PT ;  /* 0x0000004002021812 */ /* 0x000fc800078efcff */
[----:B------:R-:W-:-:S04]  /*59550*/  LOP3.LUT R2, R2, 0xffffffdf, RZ, 0xc0, !PT ;  /* 0xffffffdf02027812 */ /* 0x000fc800078ec0ff */
[----:B------:R-:W-:Y:S02]  /*59560*/  @P0 LOP3.LUT R2, R2, 0x20, RZ, 0xfc, !PT ;  /* 0x0000002002020812 */ /* 0x000fe400078efcff */
[----:B------:R-:W-:Y:S02]  /*59570*/  ISETP.GE.AND P0, PT, R3, UR43, PT ;  /* 0x0000002b03007c0c */ /* 0x000fe4000bf06270 */
[----:B------:R-:W-:Y:S01]  /*59580*/  LOP3.LUT R5, R5, 0xffff, RZ, 0xc0, !PT ;  /* 0x0000ffff05057812 */ /* 0x000fe200078ec0ff */
[----:B------:R-:W1:Y:S01]  /*59590*/  LDCU.64 UR42, c[0x0][0x398] ;  /* 0x00007300ff2a77ac */ /* 0x000e620008000a00 */
[----:B------:R-:W-:Y:S02]  /*595a0*/  ISETP.LT.AND P3, PT, R19, UR63, !P0 ;  /* 0x0000003f13007c0c */ /* 0x000fe4000c761270 */
[----:B0-----:R-:W-:Y:S02]  /*595b0*/  ISETP.LT.AND P2, PT, R15, UR57, !P0 ;  /* 0x000000390f007c0c */ /* 0x001fe4000c741270 */
[----:B------:R-:W-:-:S02]  /*595c0*/  LOP3.LUT R2, R2, 0xffffffef, RZ, 0xc0, !PT ;  /* 0xffffffef02027812 */ /* 0x000fc400078ec0ff */
[----:B----4-:R-:W-:Y:S01]  /*595d0*/  ISETP.LT.AND P1, PT, R17, UR61, !P0 ;  /* 0x0000003d11007c0c */ /* 0x010fe2000c721270 */
[----:B------:R-:W0:Y:S01]  /*595e0*/  LDCU UR63, c[0x0][0x398] ;  /* 0x00007300ff3f77ac */ /* 0x000e220008000800 */
[--C-:B------:R-:W-:Y:S02]  /*595f0*/  PRMT R3, R5, 0x3340, R0.reuse ;  /* 0x0000334005037816 */ /* 0x100fe40000000000 */
[----:B------:R-:W-:Y:S01]  /*59600*/  LOP3.LUT R4, R4, 0xffff, RZ, 0xc0, !PT ;  /* 0x0000ffff04047812 */ /* 0x000fe200078ec0ff */
[----:B------:R-:W-:Y:S01]  /*59610*/  VIADD R7, R7, UR74 ;  /* 0x0000004a07077c36 */ /* 0x000fe20008000000 */
[----:B------:R-:W4:Y:S01]  /*59620*/  LDCU UR57, c[0x0][0x398] ;  /* 0x00007300ff3977ac */ /* 0x000f220008000800 */
[----:B------:R-:W-:Y:S02]  /*59630*/  @P3 LOP3.LUT R2, R2, 0x10, RZ, 0xfc, !PT ;  /* 0x0000001002023812 */ /* 0x000fe400078efcff */
[----:B-1----:R-:W-:Y:S01]  /*59640*/  ISETP.LT.AND P0, PT, R18, UR36, !P0 ;  /* 0x0000002412007c0c */ /* 0x002fe2000c701270 */
[----:B------:R1:W-:Y:S01]  /*59650*/  STL [R1+0x294], R3 ;  /* 0x0002940301007387 */ /* 0x0003e20000100800 */
[----:B------:R-:W-:-:S02]  /*59660*/  PRMT R4, R4, 0x3340, R0 ;  /* 0x0000334004047816 */ /* 0x000fc40000000000 */
[----:B------:R-:W-:Y:S01]  /*59670*/  LOP3.LUT R2, R2, 0xfffffff7, RZ, 0xc0, !PT ;  /* 0xfffffff702027812 */ /* 0x000fe200078ec0ff */
[----:B------:R-:W0:Y:S01]  /*59680*/  LDCU UR61, c[0x0][0x398] ;  /* 0x00007300ff3d77ac */ /* 0x000e220008000800 */
[----:B------:R-:W0:Y:S02]  /*59690*/  LDCU UR74, c[0x0][0x398] ;  /* 0x00007300ff4a77ac */ /* 0x000e240008000800 */
[----:B------:R-:W-:-:S04]  /*596a0*/  @P2 LOP3.LUT R2, R2, 0x8, RZ, 0xfc, !PT ;  /* 0x0000000802022812 */ /* 0x000fc800078efcff */
[----:B------:R-:W-:-:S04]  /*596b0*/  LOP3.LUT R2, R2, 0xfffffffb, RZ, 0xc0, !PT ;  /* 0xfffffffb02027812 */ /* 0x000fc800078ec0ff */
[----:B------:R-:W-:Y:S01]  /*596c0*/  @P1 LOP3.LUT R2, R2, 0x4, RZ, 0xfc, !PT ;  /* 0x0000000402021812 */ /* 0x000fe200078efcff */
[----:B-1----:R-:W-:-:S03]  /*596d0*/  VIADD R3, R13, 0x9c ;  /* 0x0000009c0d037836 */ /* 0x002fc60000000000 */
[----:B------:R-:W-:-:S04]  /*596e0*/  LOP3.LUT R2, R2, 0xfffffffd, RZ, 0xc0, !PT ;  /* 0xfffffffd02027812 */ /* 0x000fc800078ec0ff */
[----:B------:R-:W-:Y:S02]  /*596f0*/  @P0 LOP3.LUT R2, R2, 0x2, RZ, 0xfc, !PT ;  /* 0x0000000202020812 */ /* 0x000fe400078efcff */
[----:B------:R-:W-:Y:S01]  /*59700*/  ISETP.GE.AND P0, PT, R3, UR33, PT ;  /* 0x0000002103007c0c */ /* 0x000fe2000bf06270 */
[----:B------:R-:W-:Y:S01]  /*59710*/  STL [R1+0x290], R4 ;  /* 0x0002900401007387 */ /* 0x000fe20000100800 */
[----:B------:R-:W-:Y:S01]  /*59720*/  VIADD R3, R13, 0x9b ;  /* 0x0000009b0d037836 */ /* 0x000fe20000000000 */
[----:B------:R-:W-:Y:S02]  /*59730*/  LOP3.LUT R2, R2, 0xfffffffe, RZ, 0xc0, !PT ;  /* 0xfffffffe02027812 */ /* 0x000fe400078ec0ff */
[----:B0-----:R-:W-:Y:S02]  /*59740*/  ISETP.LT.AND P2, PT, R15, UR63, !P0 ;  /* 0x0000003f0f007c0c */ /* 0x001fe4000c741270 */
[----:B------:R-:W-:Y:S02]  /*59750*/  ISETP.LT.AND P1, PT, R17, UR66, !P0 ;  /* 0x0000004211007c0c */ /* 0x000fe4000c721270 */
[----:B------:R-:W-:-:S02]  /*59760*/  ISETP.LT.AND P3, PT, R19, UR59, !P0 ;  /* 0x0000003b13007c0c */ /* 0x000fc4000c761270 */
[----:B------:R-:W-:Y:S01]  /*59770*/  ISETP.LT.AND P0, PT, R18, UR42, !P0 ;  /* 0x0000002a12007c0c */ /* 0x000fe2000c701270 */
[----:B------:R-:W0:Y:S01]  /*59780*/  LDCU UR63, c[0x0][0x398] ;  /* 0x00007300ff3f77ac */ /* 0x000e220008000800 */
[----:B------:R-:W1:Y:S01]  /*59790*/  LDCU UR33, c[0x0][0x398] ;  /* 0x00007300ff2177ac */ /* 0x000e620008000800 */
[----:B------:R-:W0:Y:S01]  /*597a0*/  LDCU UR59, c[0x0][0x398] ;  /* 0x00007300ff3b77ac */ /* 0x000e220008000800 */
[----:B------:R-:W0:Y:S07]  /*597b0*/  LDCU UR66, c[0x0][0x398] ;  /* 0x00007300ff4277ac */ /* 0x000e2e0008000800 */
[----:B------:R-:W-:-:S05]  /*597c0*/  @P3 LOP3.LUT R2, R2, 0x1, RZ, 0xfc, !PT ;  /* 0x0000000102023812 */ /* 0x000fca00078efcff */
[----:B------:R0:W-:Y:S04]  /*597d0*/  STL [R1+0x24], R2 ;  /* 0x0000240201007387 */ /* 0x0001e80000100800 */
[----:B0-----:R-:W4:Y:S04]  /*597e0*/  LDL.LU R2, [R1+0x23d0] ;  /* 0x0023d00001027983 */ /* 0x001f280000300800 */
[----:B------:R-:W4:Y:S01]  /*597f0*/  LDL.LU R25, [R1+0x32c] ;  /* 0x00032c0001197983 */ /* 0x000f220000300800 */
[----:B--2---:R-:W-:-:S04]  /*59800*/  LOP3.LUT R26, R26, 0x7fffffff, RZ, 0xc0, !PT ;  /* 0x7fffffff1a1a7812 */ /* 0x004fc800078ec0ff */
[----:B------:R-:W-:-:S04]  /*59810*/  @P2 LOP3.LUT R26, R26, 0x80000000, RZ, 0xfc, !PT ;  /* 0x800000001a1a2812 */ /* 0x000fc800078efcff */
[----:B------:R-:W-:Y:S02]  /*59820*/  LOP3.LUT R26, R26, 0xbfffffff, RZ, 0xc0, !PT ;  /* 0xbfffffff1a1a7812 */ /* 0x000fe400078ec0ff */
[----:B---3--:R-:W-:Y:S02]  /*59830*/  SHF.R.U32.HI R5, RZ, 0x8, R24 ;  /* 0x00000008ff057819 */ /* 0x008fe40000011618 */
[----:B------:R-:W-:Y:S02]  /*59840*/  SHF.R.U32.HI R4, RZ, 0x8, R16 ;  /* 0x00000008ff047819 */ /* 0x000fe40000011610 */
[----:B------:R-:W-:Y:S02]  /*59850*/  @P1 LOP3.LUT R26, R26, 0x40000000, RZ, 0xfc, !PT ;  /* 0x400000001a1a1812 */ /* 0x000fe400078efcff */
[----:B------:R-:W-:Y:S02]  /*59860*/  LOP3.LUT R5, R5, 0xffff, RZ, 0xc0, !PT ;  /* 0x0000ffff05057812 */ /* 0x000fe400078ec0ff */
[----:B------:R-:W-:-:S02]  /*59870*/  LOP3.LUT R4, R4, 0xffff, RZ, 0xc0, !PT ;  /* 0x0000ffff04047812 */ /* 0x000fc400078ec0ff */
[----:B------:R-:W-:-:S04]  /*59880*/  LOP3.LUT R26, R26, 0xdfffffff, RZ, 0xc0, !PT ;  /* 0xdfffffff1a1a7812 */ /* 0x000fc800078ec0ff */
[----:B------:R-:W-:Y:S02]  /*59890*/  @P0 LOP3.LUT R26, R26, 0x20000000, RZ, 0xfc, !PT ;  /* 0x200000001a1a0812 */ /* 0x000fe400078efcff */
[----:B------:R-:W-:Y:S02]  /*598a0*/  ISETP.GE.AND P0, PT, R3, UR49, PT ;  /* 0x0000003103007c0c */ /* 0x000fe4000bf06270 */
[----:B------:R-:W-:Y:S01]  /*598b0*/  PRMT R3, R5, 0x3340, R4 ;  /* 0x0000334005037816 */ /* 0x000fe20000000004 */
[----:B------:R-:W0:Y:S04]  /*598c0*/  LDCU.64 UR48, c[0x0][0x398] ;  /* 0x00007300ff3077ac */ /* 0x000e280008000a00 */
[----:B------:R2:W-:Y:S04]  /*598d0*/  STL [R1+0x384], R3 ;  /* 0x0003840301007387 */ /* 0x0005e80000100800 */
[----:B------:R-:W3:Y:S04]  /*598e0*/  LDL.LU R24, [R1+0x29c] ;  /* 0x00029c0001187983 */ /* 0x000ee80000300800 */
[----:B------:R-:W4:Y:S01]  /*598f0*/  LDL.LU R16, [R1+0x324] ;  /* 0x0003240001107983 */ /* 0x000f220000300800 */
[----:B------:R-:W-:-:S02]  /*59900*/  ISETP.LT.AND P3, PT, R19, UR62, !P0 ;  /* 0x0000003e13007c0c */ /* 0x000fc4000c761270 */
[----:B------:R-:W-:Y:S02]  /*59910*/  ISETP.LT.AND P2, PT, R15, UR63, !P0 ;  /* 0x0000003f0f007c0c */ /* 0x000fe4000c741270 */
[----:B------:R-:W-:Y:S02]  /*59920*/  LOP3.LUT R26, R26, 0xefffffff, RZ, 0xc0, !PT ;  /* 0xefffffff1a1a7812 */ /* 0x000fe400078ec0ff */
[----:B------:R-:W-:Y:S01]  /*59930*/  ISETP.LT.AND P1, PT, R17, UR69, !P0 ;  /* 0x0000004511007c0c */ /* 0x000fe2000c721270 */
[C---:B------:R-:W-:Y:S01]  /*59940*/  VIADD R4, R13.reuse, 0x9a ;  /* 0x0000009a0d047836 */ /* 0x040fe20000000000 */
[----:B------:R-:W0:Y:S01]  /*59950*/  LDCU UR63, c[0x0][0x398] ;  /* 0x00007300ff3f77ac */ /* 0x000e220008000800 */
[----:B------:R-:W0:Y:S04]  /*59960*/  LDCU UR62, c[0x0][0x398] ;  /* 0x00007300ff3e77ac */ /* 0x000e280008000800 */
[----:B------:R-:W-:Y:S01]  /*59970*/  @P3 LOP3.LUT R26, R26, 0x10000000, RZ, 0xfc, !PT ;  /* 0x100000001a1a3812 */ /* 0x000fe200078efcff */
[----:B--2---:R-:W-:Y:S01]  /*59980*/  VIADD R3, R13, 0x99 ;  /* 0x000000990d037836 */ /* 0x004fe20000000000 */
[----:B------:R-:W2:Y:S02]  /*59990*/  LDCU UR69, c[0x0][0x3b8] ;  /* 0x00007700ff4577ac */ /* 0x000ea40008000800 */
[----:B------:R-:W-:-:S02]  /*599a0*/  LOP3.LUT R26, R26, 0xf7ffffff, RZ, 0xc0, !PT ;  /* 0xf7ffffff1a1a7812 */ /* 0x000fc400078ec0ff */
[----:B------:R-:W-:Y:S02]  /*599b0*/  ISETP.LT.AND P0, PT, R18, UR46, !P0 ;  /* 0x0000002e12007c0c */ /* 0x000fe4000c701270 */
[----:B------:R-:W-:-:S04]  /*599c0*/  @P2 LOP3.LUT R26, R26, 0x8000000, RZ, 0xfc, !PT ;  /* 0x080000001a1a2812 */ /* 0x000fc800078efcff */
[----:B------:R-:W-:-:S04]  /*599d0*/  LOP3.LUT R26, R26, 0xfbffffff, RZ, 0xc0, !PT ;  /* 0xfbffffff1a1a7812 */ /* 0x000fc800078ec0ff */
[----:B------:R-:W-:-:S04]  /*599e0*/  @P1 LOP3.LUT R26, R26, 0x4000000, RZ, 0xfc, !PT ;  /* 0x040000001a1a1812 */ /* 0x000fc800078efcff */
[----:B------:R-:W-:-:S04]  /*599f0*/  LOP3.LUT R26, R26, 0xfdffffff, RZ, 0xc0, !PT ;  /* 0xfdffffff1a1a7812 */ /* 0x000fc800078ec0ff */
[----:B------:R-:W-:Y:S02]  /*59a00*/  @P0 LOP3.LUT R26, R26, 0x2000000, RZ, 0xfc, !PT ;  /* 0x020000001a1a0812 */ /* 0x000fe400078efcff */
[----:B------:R-:W-:Y:S01]  /*59a10*/  ISETP.GE.AND P0, PT, R4, UR35, PT ;  /* 0x0000002304007c0c */ /* 0x000fe2000bf06270 */
[----:B------:R-:W0:Y:S03]  /*59a20*/  LDCU.64 UR34, c[0x0][0x398] ;  /* 0x00007300ff2277ac */ /* 0x000e260008000a00 */
[----:B------:R-:W-:Y:S02]  /*59a30*/  ISETP.LT.AND P3, PT, R19, UR72, !P0 ;  /* 0x0000004813007c0c */ /* 0x000fe4000c761270 */
[----:B---3--:R-:W-:Y:S02]  /*59a40*/  SHF.R.U32.HI R6, RZ, 0x8, R24 ;  /* 0x00000008ff067819 */ /* 0x008fe40000011618 */
[----:B----4-:R-:W-:Y:S01]  /*59a50*/  SHF.R.U32.HI R4, RZ, 0x8, R16 ;  /* 0x00000008ff047819 */ /* 0x010fe20000011610 */
[----:B------:R-:W3:Y:S04]  /*59a60*/  LDL.LU R24, [R1+0x390] ;  /* 0x0003900001187983 */ /* 0x000ee80000300800 */
[----:B------:R-:W4:Y:S01]  /*59a70*/  LDL.LU R16, [R1+0x334] ;  /* 0x0003340001107983 */ /* 0x000f220000300800 */
[----:B------:R-:W-:-:S02]  /*59a80*/  ISETP.LT.AND P2, PT, R15, UR77, !P0 ;  /* 0x0000004d0f007c0c */ /* 0x000fc4000c741270 */
[----:B------:R-:W-:Y:S02]  /*59a90*/  LOP3.LUT R26, R26, 0xfeffffff, RZ, 0xc0, !PT ;  /* 0xfeffffff1a1a7812 */ /* 0x000fe400078ec0ff */
[----:B------:R-:W-:Y:S02]  /*59aa0*/  ISETP.LT.AND P1, PT, R17, UR67, !P0 ;  /* 0x0000004311007c0c */ /* 0x000fe4000c721270 */
[----:B------:R-:W-:Y:S02]  /*59ab0*/  SHF.R.U32.HI R5, RZ, 0x8, R25 ;  /* 0x00000008ff057819 */ /* 0x000fe40000011619 */
[----:B------:R-:W-:Y:S02]  /*59ac0*/  LOP3.LUT R6, R6, 0xffff, RZ, 0xc0, !PT ;  /* 0x0000ffff06067812 */ /* 0x000fe400078ec0ff */
[----:B------:R-:W-:Y:S02]  /*59ad0*/  @P3 LOP3.LUT R26, R26, 0x1000000, RZ, 0xfc, !PT ;  /* 0x010000001a1a3812 */ /* 0x000fe400078efcff */
[----:B------:R-:W-:Y:S01]  /*59ae0*/  LOP3.LUT R4, R4, 0xffff, RZ, 0xc0, !PT ;  /* 0x0000ffff04047812 */ /* 0x000fe200078ec0ff */
[----:B------:R-:W-:Y:S01]  /*59af0*/  STL [R1+0x6a4], R7 ;  /* 0x0006a40701007387 */ /* 0x000fe20000100800 */
[----:B------:R-:W1:Y:S01]  /*59b00*/  LDCU UR77, c[0x0][0x398] ;  /* 0x00007300ff4d77ac */ /* 0x000e620008000800 */
[----:B------:R-:W-:-:S02]  /*59b10*/  LOP3.LUT R26, R26, 0xff7fffff, RZ, 0xc0, !PT ;  /* 0xff7fffff1a1a7812 */ /* 0x000fc400078ec0ff */
[----:B0-----:R-:W-:Y:S01]  /*59b20*/  ISETP.LT.AND P0, PT, R18, UR48, !P0 ;  /* 0x0000003012007c0c */ /* 0x001fe2000c701270 */
[----:B------:R-:W0:Y:S01]  /*59b30*/  LDCU UR67, c[0x0][0x398] ;  /* 0x00007300ff4377ac */ /* 0x000e220008000800 */
[----:B------:R-:W0:Y:S01]  /*59b40*/  LDCU UR72, c[0x0][0x398] ;  /* 0x00007300ff4877ac */ /* 0x000e220008000800 */
[----:B------:R-:W-:-:S04]  /*59b50*/  @P2 LOP3.LUT R26, R26, 0x800000, RZ, 0xfc, !PT ;  /* 0x008000001a1a2812 */ /* 0x000fc800078efcff */
[----:B------:R-:W-:-:S04]  /*59b60*/  LOP3.LUT R26, R26, 0xffbfffff, RZ, 0xc0, !PT ;  /* 0xffbfffff1a1a7812 */ /* 0x000fc800078ec0ff */
[----:B------:R-:W-:Y:S02]  /*59b70*/  @P1 LOP3.LUT R26, R26, 0x400000, RZ, 0xfc, !PT ;  /* 0x004000001a1a1812 */ /* 0x000fe400078efcff */
[----:B------:R-:W-:Y:S02]  /*59b80*/  LOP3.LUT R5, R5, 0xffff, RZ, 0xc0, !PT ;  /* 0x0000ffff05057812 */ /* 0x000fe400078ec0ff */
[----:B------:R-:W-:Y:S02]  /*59b90*/  LOP3.LUT R26, R26, 0xffdfffff, RZ, 0xc0, !PT ;  /* 0xffdfffff1a1a7812 */ /* 0x000fe400078ec0ff */
[----:B------:R-:W-:Y:S02]  /*59ba0*/  PRMT R4, R5, 0x3340, R4 ;  /* 0x0000334005047816 */ /* 0x000fe40000000004 */
[----:B------:R-:W-:Y:S02]  /*59bb0*/  @P0 LOP3.LUT R26, R26, 0x200000, RZ, 0xfc, !PT ;  /* 0x002000001a1a0812 */ /* 0x000fe400078efcff */
[----:B------:R-:W-:-:S02]  /*59bc0*/  ISETP.GE.AND P0, PT, R3, UR37, PT ;  /* 0x0000002503007c0c */ /* 0x000fc4000bf06270 */
[----:B------:R-:W-:Y:S01]  /*59bd0*/  PRMT R3, R6, 0x3340, R0 ;  /* 0x0000334006037816 */ /* 0x000fe20000000000 */
[----:B------:R-:W2:Y:S04]  /*59be0*/  LDCU.64 UR36, c[0x0][0x398] ;  /* 0x00007300ff2477ac */ /* 0x000ea80008000a00 */
[----:B------:R2:W-:Y:S04]  /*59bf0*/  STL [R1+0x288], R3 ;  /* 0x0002880301007387 */ /* 0x0005e80000100800 */
[----:B------:R4:W-:Y:S01]  /*59c00*/  STL [R1+0x380], R4 ;  /* 0x0003800401007387 */ /* 0x0009e20000100800 */
[----:B-1----:R-:W-:-:S02]  /*59c10*/  ISETP.LT.AND P3, PT, R19, UR77, !P0 ;  /* 0x0000004d13007c0c */ /* 0x002fc4000c761270 */
[----:B0-----:R-:W-:Y:S02]  /*59c20*/  ISETP.LT.AND P2, PT, R15, UR67, !P0 ;  /* 0x000000430f007c0c */ /* 0x001fe4000c741270 */
[----:B------:R-:W-:Y:S02]  /*59c30*/  LOP3.LUT R26, R26, 0xffefffff, RZ, 0xc0, !PT ;  /* 0xffefffff1a1a7812 */ /* 0x000fe400078ec0ff */
[----:B------:R-:W-:Y:S01]  /*59c40*/  ISETP.LT.AND P1, PT, R17, UR73, !P0 ;  /* 0x0000004911007c0c */ /* 0x000fe2000c721270 */
[----:B------:R-:W0:Y:S01]  /*59c50*/  LDCU UR77, c[0x0][0x398] ;  /* 0x00007300ff4d77ac */ /* 0x000e220008000800 */
[----:B------:R-:W1:Y:S05]  /*59c60*/  LDCU UR67, c[0x0][0x398] ;  /* 0x00007300ff4377ac */ /* 0x000e6a0008000800 */
        /* <DEDUP_REMOVED lines=14> */
[----:B---3--:R-:W-:-:S02]  /*59d50*/  SHF.R.U32.HI R5, RZ, 0x8, R24 ;  /* 0x00000008ff057819 */ /* 0x008fc40000011618 */
[----:B----4-:R-:W-:Y:S01]  /*59d60*/  SHF.R.U32.HI R4, RZ, 0x8, R16 ;  /* 0x00000008ff047819 */ /* 0x010fe20000011610 */
[----:B------:R-:W3:Y:S04]  /*59d70*/  LDL.LU R24, [R1+0x394] ;  /* 0x0003940001187983 */ /* 0x000ee80000300800 */
[----:B------:R-:W4:Y:S02]  /*59d80*/  LDL.LU R16, [R1+0x1a8] ;  /* 0x0001a80001107983 */ /* 0x000f240000300800 */
[----:B------:R-:W-:Y:S02]  /*59d90*/  @P3 LOP3.LUT R26, R26, 0x10000, RZ, 0xfc, !PT ;  /* 0x000100001a1a3812 */ /* 0x000fe400078efcff */
[----:B-1----:R-:W-:Y:S01]  /*59da0*/  ISETP.LT.AND P1, PT, R17, UR67, !P0 ;  /* 0x0000004311007c0c */ /* 0x002fe2000c721270 */
[----:B------:R-:W0:Y:S01]  /*59db0*/  LDCU UR77, c[0x0][0x398] ;  /* 0x00007300ff4d77ac */ /* 0x000e220008000800 */
[----:B------:R-:W-:Y:S01]  /*59dc0*/  VIADD R3, R13, 0x97 ;  /* 0x000000970d037836 */ /* 0x000fe20000000000 */
[----:B------:R-:W-:-:S02]  /*59dd0*/  LOP3.LUT R26, R26, 0xffff7fff, RZ, 0xc0, !PT ;  /* 0xffff7fff1a1a7812 */ /* 0x000fc400078ec0ff */
[----:B------:R-:W-:Y:S01]  /*59de0*/  ISETP.LT.AND P0, PT, R18, UR36, !P0 ;  /* 0x0000002412007c0c */ /* 0x000fe2000c701270 */
[----:B------:R-:W1:Y:S01]  /*59df0*/  LDCU UR67, c[0x0][0x398] ;  /* 0x00007300ff4377ac */ /* 0x000e620008000800 */
[----:B------:R-:W0:Y:S01]  /*59e00*/  LDCU.64 UR42, c[0x0][0x398] ;  /* 0x00007300ff2a77ac */ /* 0x000e220008000a00 */
        /* <DEDUP_REMOVED lines=8> */
[----:B------:R-:W-:Y:S02]  /*59e90*/  LOP3.LUT R4, R4, 0xffff, RZ, 0xc0, !PT ;  /* 0x0000ffff04047812 */ /* 0x000fe400078ec0ff */
[----:B------:R-:W-:Y:S02]  /*59ea0*/  LOP3.LUT R26, R26, 0xffffefff, RZ, 0xc0, !PT ;  /* 0xffffefff1a1a7812 */ /* 0x000fe400078ec0ff */
[----:B0-----:R-:W-:-:S02]  /*59eb0*/  ISETP.LT.AND P3, PT, R19, UR77, !P0 ;  /* 0x0000004d13007c0c */ /* 0x001fc4000c761270 */
[----:B-1----:R-:W-:Y:S02]  /*59ec0*/  ISETP.LT.AND P2, PT, R15, UR67, !P0 ;  /* 0x000000430f007c0c */ /* 0x002fe4000c741270 */
[----:B------:R-:W-:Y:S02]  /*59ed0*/  ISETP.LT.AND P1, PT, R17, UR71, !P0 ;  /* 0x0000004711007c0c */ /* 0x000fe4000c721270 */
[----:B------:R-:W-:Y:S01]  /*59ee0*/  PRMT R3, R5, 0x3340, R4 ;  /* 0x0000334005037816 */ /* 0x000fe20000000004 */
[----:B------:R-:W0:Y:S01]  /*59ef0*/  LDCU UR77, c[0x0][0x398] ;  /* 0x00007300ff4d77ac */ /* 0x000e220008000800 */
[----:B------:R-:W1:Y:S05]  /*59f00*/  LDCU.64 UR46, c[0x0][0x398] ;  /* 0x00007300ff2e77ac */ /* 0x000e6a0008000a00 */
[----:B------:R-:W-:Y:S01]  /*59f10*/  @P3 LOP3.LUT R26, R26, 0x1000, RZ, 0xfc, !PT ;  /* 0x000010001a1a3812 */ /* 0x000fe200078efcff */
[----:B------:R-:W0:Y:S01]  /*59f20*/  LDCU UR67, c[0x0][0x398] ;  /* 0x00007300ff4377ac */ /* 0x000e220008000800 */
[----:B------:R-:W0:Y:S02]  /*59f30*/  LDCU UR71, c[0x0][0x398] ;  /* 0x00007300ff4777ac */ /* 0x000e240008000800 */
[----:B------:R-:W-:-:S02]  /*59f40*/  LOP3.LUT R26, R26, 0xfffff7ff, RZ, 0xc0, !PT ;  /* 0xfffff7ff1a1a7812 */ /* 0x000fc400078ec0ff */
[----:B------:R-:W-:Y:S01]  /*59f50*/  ISETP.LT.AND P0, PT, R18, UR42, !P0 ;  /* 0x0000002a12007c0c */ /* 0x000fe2000c701270 */
[----:B------:R0:W-:Y:S04]  /*59f60*/  STL [R1+0x37c], R3 ;  /* 0x00037c0301007387 */ /* 0x0001e80000100800 */
[----:B------:R-:W2:Y:S01]  /*59f70*/  LDL.LU R25, [R1+0x3b4] ;  /* 0x0003b40001197983 */ /* 0x000ea20000300800 */
[----:B------:R-:W-:Y:S01]  /*59f80*/  @P2 LOP3.LUT R26, R26, 0x800, RZ, 0xfc, !PT ;  /* 0x000008001a1a2812 */ /* 0x000fe200078efcff */
[----:B------:R-:W1:Y:S03]  /*59f90*/  LDCU UR42, c[0x0][0x398] ;  /* 0x00007300ff2a77ac */ /* 0x000e660008000800 */
[----:B------:R-:W-:-:S04]  /*59fa0*/  LOP3.LUT R26, R26, 0xfffffbff, RZ, 0xc0, !PT ;  /* 0xfffffbff1a1a7812 */ /* 0x000fc800078ec0ff */
[----:B------:R-:W-:Y:S01]  /*59fb0*/  @P1 LOP3.LUT R26, R26, 0x400, RZ, 0xfc, !PT ;  /* 0x000004001a1a1812 */ /* 0x000fe200078efcff */
[----:B0-----:R-:W-:-:S03]  /*59fc0*/  VIADD R3, R13, 0x96 ;  /* 0x000000960d037836 */ /* 0x001fc60000000000 */
[----:B------:R-:W-:-:S04]  /*59fd0*/  LOP3.LUT R26, R26, 0xfffffdff, RZ, 0xc0, !PT ;  /* 0xfffffdff1a1a7812 */ /* 0x000fc800078ec0ff */
[----:B------:R-:W-:Y:S02]  /*59fe0*/  @P0 LOP3.LUT R26, R26, 0x200, RZ, 0xfc, !PT ;  /* 0x000002001a1a0812 */ /* 0x000fe400078efcff */
[----:B------:R-:W-:Y:S01]  /*59ff0*/  ISETP.GE.AND P0, PT, R3, UR49, PT ;  /* 0x0000003103007c0c */ /* 0x000fe2000bf06270 */
[----:B------:R-:W0:Y:S03]  /*5a000*/  LDCU.64 UR48, c[0x0][0x398] ;  /* 0x00007300ff3077ac */ /* 0x000e260008000a00 */
[----:B------:R-:W-:Y:S01]  /*5a010*/  ISETP.LT.AND P2, PT, R15, UR67, !P0 ;  /* 0x000000430f007c0c */ /* 0x000fe2000c741270 */
[----:B------:R-:W0:Y:S02]  /*5a020*/  LDCU UR67, c[0x0][0x3b8] ;  /* 0x00007700ff4377ac */ /* 0x000e240008000800 */
[----:B0-----:R-:W-:Y:S01]  /*5a030*/  VIADD R7, R7, UR67 ;  /* 0x0000004307077c36 */ /* 0x001fe20008000000 */
[----:B---3--:R-:W-:-:S02]  /*5a040*/  SHF.R.U32.HI R4, RZ, 0x8, R24 ;  /* 0x00000008ff047819 */ /* 0x008fc40000011618 */
[----:B----4-:R-:W-:Y:S01]  /*5a050*/  SHF.R.U32.HI R3, RZ, 0x8, R16 ;  /* 0x00000008ff037819 */ /* 0x010fe20000011610 */
[----:B------:R-:W3:Y:S01]  /*5a060*/  LDL.LU R24, [R1+0x3a4] ;  /* 0x0003a40001187983 */ /* 0x000ee20000300800 */
[----:B------:R-:W-:Y:S02]  /*5a070*/  ISETP.LT.AND P3, PT, R19, UR77, !P0 ;  /* 0x0000004d13007c0c */ /* 0x000fe4000c761270 */
[----:B------:R-:W-:Y:S02]  /*5a080*/  LOP3.LUT R4, R4, 0xffff, RZ, 0xc0, !PT ;  /* 0x0000ffff04047812 */ /* 0x000fe400078ec0ff */
[----:B------:R-:W-:Y:S02]  /*5a090*/  LOP3.LUT R3, R3, 0xffff, RZ, 0xc0, !PT ;  /* 0x0000ffff03037812 */ /* 0x000fe400078ec0ff */
[----:B------:R-:W-:Y:S02]  /*5a0a0*/  LOP3.LUT R26, R26, 0xfffffeff, RZ, 0xc0, !PT ;  /* 0xfffffeff1a1a7812 */ /* 0x000fe400078ec0ff */
[----:B------:R-:W-:-:S02]  /*5a0b0*/  ISETP.LT.AND P1, PT, R17, UR75, !P0 ;  /* 0x0000004b11007c0c */ /* 0x000fc4000c721270 */
[--C-:B------:R-:W-:Y:S02]  /*5a0c0*/  PRMT R4, R4, 0x3340, R0.reuse ;  /* 0x0000334004047816 */ /* 0x100fe40000000000 */
[----:B------:R-:W-:Y:S01]  /*5a0d0*/  PRMT R3, R3, 0x3340, R0 ;  /* 0x0000334003037816 */ /* 0x000fe20000000000 */
[----:B------:R-:W0:Y:S01]  /*5a0e0*/  LDCU UR67, c[0x0][0x398] ;  /* 0x00007300ff4377ac */ /* 0x000e220008000800 */
[----:B------:R-:W4:Y:S01]  /*5a0f0*/  LDCU UR77, c[0x0][0x398] ;  /* 0x00007300ff4d77ac */ /* 0x000f220008000800 */
[----:B------:R-:W0:Y:S01]  /*5a100*/  LDCU UR75, c[0x0][0x3b8] ;  /* 0x00007700ff4b77ac */ /* 0x000e220008000800 */
[----:B------:R0:W-:Y:S04]  /*5a110*/  STL [R1+0x27c], R4 ;  /* 0x00027c0401007387 */ /* 0x0001e80000100800 */
[----:B------:R-:W-:Y:S04]  /*5a120*/  STL [R1+0x4c0], R7 ;  /* 0x0004c00701007387 */ /* 0x000fe80000100800 */
[----:B------:R-:W4:Y:S04]  /*5a130*/  LDL.LU R16, [R1+0x398] ;  /* 0x0003980001107983 */ /* 0x000f280000300800 */
[----:B------:R0:W-:Y:S04]  /*5a140*/  STL [R1+0x278], R3 ;  /* 0x0002780301007387 */ /* 0x0001e80000100800 */
[----:B------:R-:W4:Y:S01]  /*5a150*/  LDL.LU R8, [R1+0x1c] ;  /* 0x00001c0001087983 */ /* 0x000f220000300800 */
[----:B------:R-:W-:-:S04]  /*5a160*/  @P3 LOP3.LUT R26, R26, 0x100, RZ, 0xfc, !PT ;  /* 0x000001001a1a3812 */ /* 0x000fc800078efcff */
[----:B------:R-:W-:Y:S02]  /*5a170*/  LOP3.LUT R26, R26, 0xffffff7f, RZ, 0xc0, !PT ;  /* 0xffffff7f1a1a7812 */ /* 0x000fe400078ec0ff */
[----:B-1----:R-:W-:Y:S01]  /*5a180*/  ISETP.LT.AND P0, PT, R18, UR46, !P0 ;  /* 0x0000002e12007c0c */ /* 0x002fe2000c701270 */
[C---:B0-----:R-:W-:Y:S01]  /*5a190*/  VIADD R4, R13.reuse, 0x95 ;  /* 0x000000950d047836 */ /* 0x041fe20000000000 */
[----:B--2---:R-:W-:Y:S02]  /*5a1a0*/  SHF.R.U32.HI R6, RZ, 0x8, R25 ;  /* 0x00000008ff067819 */ /* 0x004fe40000011619 */
[----:B------:R-:W-:Y:S01]  /*5a1b0*/  @P2 LOP3.LUT R26, R26, 0x80, RZ, 0xfc, !PT ;  /* 0x000000801a1a2812 */ /* 0x000fe200078efcff */
[----:B------:R-:W-:Y:S01]  /*5a1c0*/  VIADD R3, R13, 0x93 ;  /* 0x000000930d037836 */ /* 0x000fe20000000000 */
[----:B---3--:R-:W-:Y:S02]  /*5a1d0*/  SHF.R.U32.HI R5, RZ, 0x8, R24 ;  /* 0x00000008ff057819 */ /* 0x008fe40000011618 */
[----:B------:R-:W-:Y:S01]  /*5a1e0*/  LOP3.LUT R26, R26, 0xffffffbf, RZ, 0xc0, !PT ;  /* 0xffffffbf1a1a7812 */ /* 0x000fe200078ec0ff */
[----:B------:R-:W-:Y:S01]  /*5a1f0*/  VIADD R7, R7, UR13 ;  /* 0x0000000d07077c36 */ /* 0x000fe20008000000 */
[----:B------:R-:W0:Y:S02]  /*5a200*/  LDCU UR46, c[0x0][0x398] ;  /* 0x00007300ff2e77ac */ /* 0x000e240008000800 */
        /* <DEDUP_REMOVED lines=9> */
[----:B------:R-:W1:Y:S01]  /*5a2a0*/  LDCU UR67, c[0x0][0x398] ;  /* 0x00007300ff4377ac */ /* 0x000e620008000800 */
[----:B------:R-:W2:Y:S06]  /*5a2b0*/  LDCU.64 UR34, c[0x0][0x398] ;  /* 0x00007300ff2277ac */ /* 0x000eac0008000a00 */
[----:B------:R-:W-:-:S02]  /*5a2c0*/  @P3 LOP3.LUT R26, R26, 0x10, RZ, 0xfc, !PT ;  /* 0x000000101a1a3812 */ /* 0x000fc400078efcff */
[----:B----4-:R-:W-:Y:S02]  /*5a2d0*/  LOP3.LUT R8, R8, 0x7fffffff, RZ, 0xc0, !PT ;  /* 0x7fffffff08087812 */ /* 0x010fe400078ec0ff */
[----:B------:R-:W-:Y:S02]  /*5a2e0*/  LOP3.LUT R6, R6, 0xffff, RZ, 0xc0, !PT ;  /* 0x0000ffff06067812 */ /* 0x000fe400078ec0ff */
[----:B------:R-:W-:Y:S02]  /*5a2f0*/  LOP3.LUT R5, R5, 0xffff, RZ, 0xc0, !PT ;  /* 0x0000ffff05057812 */ /* 0x000fe400078ec0ff */
[----:B------:R-:W-:Y:S02]  /*5a300*/  LOP3.LUT R26, R26, 0xfffffff7, RZ, 0xc0, !PT ;  /* 0xfffffff71a1a7812 */ /* 0x000fe400078ec0ff */
[----:B------:R-:W-:Y:S01]  /*5a310*/  ISETP.LT.AND P0, PT, R18, UR48, !P0 ;  /* 0x0000003012007c0c */ /* 0x000fe2000c701270 */
[----:B------:R-:W3:Y:S01]  /*5a320*/  LDCU UR48, c[0x0][0x398] ;  /* 0x00007300ff3077ac */ /* 0x000ee20008000800 */
[----:B------:R-:W4:Y:S01]  /*5a330*/  LDCU UR5, c[0x0][0x398] ;  /* 0x00007300ff0577ac */ /* 0x000f220008000800 */
        /* <DEDUP_REMOVED lines=10> */
[----:B-1----:R-:W-:-:S02]  /*5a3e0*/  ISETP.LT.AND P3, PT, R19, UR67, !P0 ;  /* 0x0000004313007c0c */ /* 0x002fc4000c761270 */
[----:B--2---:R-:W-:Y:S02]  /*5a3f0*/  ISETP.LT.AND P0, PT, R18, UR34, !P0 ;  /* 0x0000002212007c0c */ /* 0x004fe4000c701270 */
[----:B------:R-:W-:Y:S01]  /*5a400*/  SHF.R.U32.HI R4, RZ, 0x8, R16 ;  /* 0x00000008ff047819 */ /* 0x000fe20000011610 */
[----:B------:R-:W1:Y:S01]  /*5a410*/  LDCU.64 UR6, c[0x0][0x398] ;  /* 0x00007300ff0677ac */ /* 0x000e620008000a00 */
[----:B------:R-:W2:Y:S01]  /*5a420*/  LDCU.64 UR36, c[0x0][0x398] ;  /* 0x00007300ff2477ac */ /* 0x000ea20008000a00 */
[----:B------:R-:W0:Y:S02]  /*5a430*/  LDCU UR67, c[0x0][0x398] ;  /* 0x00007300ff4377ac */ /* 0x000e240008000800 */
[----:B------:R-:W-:Y:S01]  /*5a440*/  @P2 LOP3.LUT R8, R8, 0x80000000, RZ, 0xfc, !PT ;  /* 0x8000000008082812 */ /* 0x000fe200078efcff */
[----:B------:R-:W0:Y:S03]  /*5a450*/  LDCU UR34, c[0x0][0x398] ;  /* 0x00007300ff2277ac */ /* 0x000e260008000800 */
[----:B------:R-:W-:-:S04]  /*5a460*/  LOP3.LUT R8, R8, 0xbfffffff, RZ, 0xc0, !PT ;  /* 0xbfffffff08087812 */ /* 0x000fc800078ec0ff */
[----:B------:R-:W-:-:S04]  /*5a470*/  @P1 LOP3.LUT R8, R8, 0x40000000, RZ, 0xfc, !PT ;  /* 0x4000000008081812 */ /* 0x000fc800078efcff */
[----:B------:R-:W-:Y:S02]  /*5a480*/  LOP3.LUT R8, R8, 0xdfffffff, RZ, 0xc0, !PT ;  /* 0xdfffffff08087812 */ /* 0x000fe400078ec0ff */
[----:B------:R-:W-:Y:S02]  /*5a490*/  @P3 LOP3.LUT R26, R26, 0x1, RZ, 0xfc, !PT ;  /* 0x000000011a1a3812 */ /* 0x000fe400078efcff */
[----:B------:R-:W-:Y:S02]  /*5a4a0*/  @P0 LOP3.LUT R8, R8, 0x20000000, RZ, 0xfc, !PT ;  /* 0x2000000008080812 */ /* 0x000fe400078efcff */
[----:B------:R-:W-:Y:S02]  /*5a4b0*/  ISETP.GE.AND P0, PT, R3, UR43, PT ;  /* 0x0000002b03007c0c */ /* 0x000fe4000bf06270 */
[----:B------:R-:W-:Y:S02]  /*5a4c0*/  PRMT R3, R6, 0x3340, R5 ;  /* 0x0000334006037816 */ /* 0x000fe40000000005 */
[----:B------:R-:W-:Y:S01]  /*5a4d0*/  LOP3.LUT R4, R4, 0xffff, RZ, 0xc0, !PT ;  /* 0x0000ffff04047812 */ /* 0x000fe200078ec0ff */
[----:B------:R-:W-:Y:S04]  /*5a4e0*/  STL [R1+0x20], R26 ;  /* 0x0000201a01007387 */ /* 0x000fe80000100800 */
[----:B------:R0:W-:Y:S02]  /*5a4f0*/  STL [R1+0x374], R3 ;  /* 0x0003740301007387 */ /* 0x0001e40000100800 */
[----:B0-----:R-:W-:-:S05]  /*5a500*/  PRMT R3, R4, 0x3340, R0 ;  /* 0x0000334004037816 */ /* 0x001fca0000000000 */
[----:B------:R0:W-:Y:S04]  /*5a510*/  STL [R1+0x274], R3 ;  /* 0x0002740301007387 */ /* 0x0001e80000100800 */
[----:B------:R-:W2:Y:S04]  /*5a520*/  LDL.LU R25, [R1+0x3a0] ;  /* 0x0003a00001197983 */ /* 0x000ea80000300800 */
[----:B------:R-:W3:Y:S04]  /*5a530*/  LDL.LU R24, [R1+0x39c] ;  /* 0x00039c0001187983 */ /* 0x000ee80000300800 */
[----:B------:R-:W3:Y:S01]  /*5a540*/  LDL.LU R16, [R1+0x1a4] ;  /* 0x0001a40001107983 */ /* 0x000ee20000300800 */
[----:B------:R-:W-:-:S02]  /*5a550*/  ISETP.LT.AND P3, PT, R19, UR76, !P0 ;  /* 0x0000004c13007c0c */ /* 0x000fc4000c761270 */
[----:B------:R-:W-:Y:S02]  /*5a560*/  ISETP.LT.AND P2, PT, R15, UR12, !P0 ;  /* 0x0000000c0f007c0c */ /* 0x000fe4000c741270 */
[----:B------:R-:W-:Y:S02]  /*5a570*/  LOP3.LUT R8, R8, 0xefffffff, RZ, 0xc0, !PT ;  /* 0xefffffff08087812 */ /* 0x000fe400078ec0ff */
[----:B------:R-:W-:Y:S01]  /*5a580*/  ISETP.LT.AND P1, PT, R17, UR10, !P0 ;  /* 0x0000000a11007c0c */ /* 0x000fe2000c721270 */
[----:B0-----:R-:W-:Y:S01]  /*5a590*/  VIADD R3, R13, 0x92 ;  /* 0x000000920d037836 */ /* 0x001fe20000000000 */
[----:B------:R-:W-:Y:S02]  /*5a5a0*/  SHF.R.U32.HI R5, RZ, 0x8, R27 ;  /* 0x00000008ff057819 */ /* 0x000fe4000001161b */
[----:B------:R-:W-:Y:S01]  /*5a5b0*/  SHF.R.U32.HI R4, RZ, 0x8, R28 ;  /* 0x00000008ff047819 */ /* 0x000fe2000001161c */
[----:B------:R0:W-:Y:S01]  /*5a5c0*/  STL [R1+0x6a0], R7 ;  /* 0x0006a00701007387 */ /* 0x0001e20000100800 */
[----:B------:R-:W0:Y:S01]  /*5a5d0*/  LDCU.64 UR12, c[0x0][0x398] ;  /* 0x00007300ff0c77ac */ /* 0x000e220008000a00 */
[----:B------:R-:W0:Y:S01]  /*5a5e0*/  LDCU UR76, c[0x0][0x398] ;  /* 0x00007300ff4c77ac */ /* 0x000e220008000800 */
[----:B------:R-:W-:-:S04]  /*5a5f0*/  @P3 LOP3.LUT R8, R8, 0x10000000, RZ, 0xfc, !PT ;  /* 0x1000000008083812 */ /* 0x000fc800078efcff */
[----:B------:R-:W-:Y:S02]  /*5a600*/  LOP3.LUT R8, R8, 0xf7ffffff, RZ, 0xc0, !PT ;  /* 0xf7ffffff08087812 */ /* 0x000fe400078ec0ff */
[----:B-1----:R-:W-:Y:S02]  /*5a610*/  ISETP.LT.AND P0, PT, R18, UR6, !P0 ;  /* 0x0000000612007c0c */ /* 0x002fe4000c701270 */
        /* <DEDUP_REMOVED lines=11> */
[----:B------:R-:W1:Y:S01]  /*5a6d0*/  LDCU.64 UR10, c[0x0][0x398] ;  /* 0x00007300ff0a77ac */ /* 0x000e620008000a00 */
[----:B------:R-:W-:-:S02]  /*5a6e0*/  LOP3.LUT R5, R5, 0xffff, RZ, 0xc0, !PT ;  /* 0x0000ffff05057812 */ /* 0x000fc400078ec0ff */
[----:B------:R-:W-:Y:S02]  /*5a6f0*/  LOP3.LUT R4, R4, 0xffff, RZ, 0xc0, !PT ;  /* 0x0000ffff04047812 */ /* 0x000fe400078ec0ff */
[----:B--2---:R-:W-:Y:S02]  /*5a700*/  SHF.R.U32.HI R6, RZ, 0x8, R25 ;  /* 0x00000008ff067819 */ /* 0x004fe40000011619 */
[----:B------:R-:W-:Y:S01]  /*5a710*/  @P3 LOP3.LUT R8, R8, 0x1000000, RZ, 0xfc, !PT ;  /* 0x0100000008083812 */ /* 0x000fe200078efcff */
[----:B0-----:R-:W-:Y:S01]  /*5a720*/  VIADD R7, R7, UR27 ;  /* 0x0000001b07077c36 */ /* 0x001fe20008000000 */
[----:B------:R-:W0:Y:S01]  /*5a730*/  LDCU UR47, c[0x0][0x398] ;  /* 0x00007300ff2f77ac */ /* 0x000e220008000800 */
[----:B------:R-:W2:Y:S01]  /*5a740*/  LDCU UR9, c[0x0][0x398] ;  /* 0x00007300ff0977ac */ /* 0x000ea20008000800 */
[----:B------:R-:W-:Y:S02]  /*5a750*/  LOP3.LUT R8, R8, 0xff7fffff, RZ, 0xc0, !PT ;  /* 0xff7fffff08087812 */ /* 0x000fe400078ec0ff */
[----:B------:R-:W-:-:S02]  /*5a760*/  ISETP.LT.AND P0, PT, R18, UR36, !P0 ;  /* 0x0000002412007c0c */ /* 0x000fc4000c701270 */
        /* <DEDUP_REMOVED lines=9> */
[----:B------:R-:W-:-:S02]  /*5a800*/  ISETP.LT.AND P1, PT, R17, UR18, !P0 ;  /* 0x0000001211007c0c */ /* 0x000fc4000c721270 */
[----:B------:R-:W-:Y:S02]  /*5a810*/  PRMT R3, R5, 0x3340, R4 ;  /* 0x0000334005037816 */ /* 0x000fe40000000004 */
[----:B------:R-:W-:Y:S01]  /*5a820*/  LOP3.LUT R6, R6, 0xffff, RZ, 0xc0, !PT ;  /* 0x0000ffff06067812 */ /* 0x000fe200078ec0ff */
[----:B------:R-:W0:Y:S01]  /*5a830*/  LDCU.64 UR14, c[0x0][0x398] ;  /* 0x00007300ff0e77ac */ /* 0x000e220008000a00 */
[----:B------:R-:W0:Y:S03]  /*5a840*/  LDCU UR49, c[0x0][0x398] ;  /* 0x00007300ff3177ac */ /* 0x000e260008000800 */
[----:B------:R-:W-:Y:S01]  /*5a850*/  @P3 LOP3.LUT R8, R8, 0x100000, RZ, 0xfc, !PT ;  /* 0x0010000008083812 */ /* 0x000fe200078efcff */
[----:B------:R-:W0:Y:S03]  /*5a860*/  LDCU UR18, c[0x0][0x398] ;  /* 0x00007300ff1277ac */ /* 0x000e260008000800 */
[----:B------:R-:W-:-:S02]  /*5a870*/  LOP3.LUT R8, R8, 0xfff7ffff, RZ, 0xc0, !PT ;  /* 0xfff7ffff08087812 */ /* 0x000fc400078ec0ff */
[----:B-1----:R-:W-:Y:S02]  /*5a880*/  ISETP.LT.AND P0, PT, R18, UR10, !P0 ;  /* 0x0000000a12007c0c */ /* 0x002fe4000c701270 */
[----:B------:R-:W-:-:S04]  /*5a890*/  @P2 LOP3.LUT R8, R8, 0x80000, RZ, 0xfc, !PT ;  /* 0x0008000008082812 */ /* 0x000fc800078efcff */
[----:B------:R-:W-:-:S04]  /*5a8a0*/  LOP3.LUT R8, R8, 0xfffbffff, RZ, 0xc0, !PT ;  /* 0xfffbffff08087812 */ /* 0x000fc800078ec0ff */
[----:B------:R-:W-:Y:S01]  /*5a8b0*/  @P1 LOP3.LUT R8, R8, 0x40000, RZ, 0xfc, !PT ;  /* 0x0004000008081812 */ /* 0x000fe200078efcff */
[----:B------:R-:W-:-:S03]  /*5a8c0*/  VIADD R4, R13, 0x90 ;  /* 0x000000900d047836 */ /* 0x000fc60000000000 */
[----:B------:R-:W-:Y:S01]  /*5a8d0*/  LOP3.LUT R8, R8, 0xfffdffff, RZ, 0xc0, !PT ;  /* 0xfffdffff08087812 */ /* 0x000fe200078ec0ff */
[----:B------:R1:W-:Y:S01]  /*5a8e0*/  STL [R1+0x3b4], R3 ;  /* 0x0003b40301007387 */ /* 0x0003e20000100800 */
[----:B---3--:R-:W-:-:S03]  /*5a8f0*/  SHF.R.U32.HI R5, RZ, 0x8, R24 ;  /* 0x00000008ff057819 */ /* 0x008fc60000011618 */
[----:B------:R-:W3:Y:S01]  /*5a900*/  LDL.LU R24, [R1+0x3d4] ;  /* 0x0003d40001187983 */ /* 0x000ee20000300800 */
[----:B------:R-:W-:Y:S02]  /*5a910*/  @P0 LOP3.LUT R8, R8, 0x20000, RZ, 0xfc, !PT ;  /* 0x0002000008080812 */ /* 0x000fe400078efcff */
[----:B------:R-:W-:Y:S02]  /*5a920*/  ISETP.GE.AND P0, PT, R4, UR35, PT ;  /* 0x0000002304007c0c */ /* 0x000fe4000bf06270 */
[----:B------:R-:W-:Y:S02]  /*5a930*/  SHF.R.U32.HI R4, RZ, 0x8, R16 ;  /* 0x00000008ff047819 */ /* 0x000fe40000011610 */
[----:B------:R-:W-:Y:S01]  /*5a940*/  LOP3.LUT R5, R5, 0xffff, RZ, 0xc0, !PT ;  /* 0x0000ffff05057812 */ /* 0x000fe200078ec0ff */
[----:B------:R-:W2:Y:S01]  /*5a950*/  LDL.LU R16, [R1+0x3d0] ;  /* 0x0003d00001107983 */ /* 0x000ea20000300800 */
[----:B------:R-:W-:Y:S02]  /*5a960*/  ISETP.LT.AND P3, PT, R19, UR16, !P0 ;  /* 0x0000001013007c0c */ /* 0x000fe4000c761270 */
[----:B------:R-:W-:-:S02]  /*5a970*/  ISETP.LT.AND P2, PT, R15, UR19, !P0 ;  /* 0x000000130f007c0c */ /* 0x000fc4000c741270 */
[----:B------:R-:W-:Y:S02]  /*5a980*/  LOP3.LUT R8, R8, 0xfffeffff, RZ, 0xc0, !PT ;  /* 0xfffeffff08087812 */ /* 0x000fe400078ec0ff */
[----:B------:R-:W-:Y:S01]  /*5a990*/  ISETP.LT.AND P1, PT, R17, UR20, !P0 ;  /* 0x0000001411007c0c */ /* 0x000fe2000c721270 */
[----:B-1----:R-:W-:Y:S01]  /*5a9a0*/  VIADD R3, R13, 0x8f ;  /* 0x0000008f0d037836 */ /* 0x002fe20000000000 */
[----:B------:R-:W-:Y:S01]  /*5a9b0*/  LOP3.LUT R4, R4, 0xffff, RZ, 0xc0, !PT ;  /* 0x0000ffff04047812 */ /* 0x000fe200078ec0ff */
[----:B------:R-:W1:Y:S01]  /*5a9c0*/  LDCU.64 UR16, c[0x0][0x398] ;  /* 0x00007300ff1077ac */ /* 0x000e620008000a00 */
[----:B------:R-:W0:Y:S01]  /*5a9d0*/  LDCU UR19, c[0x0][0x398] ;  /* 0x00007300ff1377ac */ /* 0x000e220008000800 */
[----:B------:R-:W0:Y:S02]  /*5a9e0*/  LDCU UR35, c[0x0][0x398] ;  /* 0x00007300ff2377ac */ /* 0x000e240008000800 */
[----:B------:R-:W-:-:S04]  /*5a9f0*/  @P3 LOP3.LUT R8, R8, 0x10000, RZ, 0xfc, !PT ;  /* 0x0001000008083812 */ /* 0x000fc800078efcff */
        /* <DEDUP_REMOVED lines=8> */
[----:B------:R-:W-:Y:S01]  /*5aa80*/  PRMT R3, R6, 0x3340, R5 ;  /* 0x0000334006037816 */ /* 0x000fe20000000005 */
[----:B------:R-:W0:Y:S04]  /*5aa90*/  LDCU.64 UR6, c[0x0][0x398] ;  /* 0x00007300ff0677ac */ /* 0x000e280008000a00 */
[----:B------:R1:W-:Y:S02]  /*5aaa0*/  STL [R1+0x370], R3 ;  /* 0x0003700301007387 */ /* 0x0003e40000100800 */
[----:B-1----:R-:W-:-:S05]  /*5aab0*/  PRMT R3, R4, 0x3340, R0 ;  /* 0x0000334004037816 */ /* 0x002fca0000000000 */
[----:B------:R1:W-:Y:S04]  /*5aac0*/  STL [R1+0x254], R3 ;  /* 0x0002540301007387 */ /* 0x0003e80000100800 */
[----:B------:R-:W4:Y:S01]  /*5aad0*/  LDL.LU R25, [R1+0x3dc] ;  /* 0x0003dc0001197983 */ /* 0x000f220000300800 */
[----:B------:R-:W-:Y:S02]  /*5aae0*/  ISETP.LT.AND P3, PT, R19, UR21, !P0 ;  /* 0x0000001513007c0c */ /* 0x000fe4000c761270 */
[----:B------:R-:W-:Y:S02]  /*5aaf0*/  ISETP.LT.AND P2, PT, R15, UR23, !P0 ;  /* 0x000000170f007c0c */ /* 0x000fe4000c741270 */
[----:B------:R-:W-:Y:S02]  /*5ab00*/  LOP3.LUT R8, R8, 0xffffefff, RZ, 0xc0, !PT ;  /* 0xffffefff08087812 */ /* 0x000fe400078ec0ff */
[----:B------:R-:W-:Y:S01]  /*5ab10*/  ISETP.LT.AND P1, PT, R17, UR22, !P0 ;  /* 0x0000001611007c0c */ /* 0x000fe2000c721270 */
[----:B------:R-:W2:Y:S06]  /*5ab20*/  LDCU.64 UR20, c[0x0][0x398] ;  /* 0x00007300ff1477ac */ /* 0x000eac0008000a00 */
[----:B------:R-:W-:Y:S01]  /*5ab30*/  @P3 LOP3.LUT R8, R8, 0x1000, RZ, 0xfc, !PT ;  /* 0x0000100008083812 */ /* 0x000fe200078efcff */
[----:B-1----:R-:W-:Y:S01]  /*5ab40*/  VIADD R3, R13, 0x8e ;  /* 0x0000008e0d037836 */ /* 0x002fe20000000000 */
[----:B------:R-:W1:Y:S02]  /*5ab50*/  LDCU.64 UR22, c[0x0][0x398] ;  /* 0x00007300ff1677ac */ /* 0x000e640008000a00 */
[----:B------:R-:W-:-:S02]  /*5ab60*/  LOP3.LUT R8, R8, 0xfffff7ff, RZ, 0xc0, !PT ;  /* 0xfffff7ff08087812 */ /* 0x000fc400078ec0ff */
[----:B0-----:R-:W-:Y:S02]  /*5ab70*/  ISETP.LT.AND P0, PT, R18, UR14, !P0 ;  /* 0x0000000e12007c0c */ /* 0x001fe4000c701270 */
[----:B------:R-:W-:-:S04]  /*5ab80*/  @P2 LOP3.LUT R8, R8, 0x800, RZ, 0xfc, !PT ;  /* 0x0000080008082812 */ /* 0x000fc800078efcff */
[----:B------:R-:W-:-:S04]  /*5ab90*/  LOP3.LUT R8, R8, 0xfffffbff, RZ, 0xc0, !PT ;  /* 0xfffffbff08087812 */ /* 0x000fc800078ec0ff */
[----:B------:R-:W-:-:S04]  /*5aba0*/  @P1 LOP3.LUT R8, R8, 0x400, RZ, 0xfc, !PT ;  /* 0x0000040008081812 */ /* 0x000fc800078efcff */
[----:B------:R-:W-:-:S04]  /*5abb0*/  LOP3.LUT R8, R8, 0xfffffdff, RZ, 0xc0, !PT ;  /* 0xfffffdff08087812 */ /* 0x000fc800078ec0ff */
[----:B------:R-:W-:Y:S02]  /*5abc0*/  @P0 LOP3.LUT R8, R8, 0x200, RZ, 0xfc, !PT ;  /* 0x0000020008080812 */ /* 0x000fe400078efcff */
[----:B------:R-:W-:Y:S02]  /*5abd0*/  ISETP.GE.AND P0, PT, R3, UR37, PT ;  /* 0x0000002503007c0c */ /* 0x000fe4000bf06270 */
[----:B---3--:R-:W-:Y:S02]  /*5abe0*/  SHF.R.U32.HI R5, RZ, 0x8, R24 ;  /* 0x00000008ff057819 */ /* 0x008fe40000011618 */
[----:B--2---:R-:W-:Y:S01]  /*5abf0*/  SHF.R.U32.HI R4, RZ, 0x8, R16 ;  /* 0x00000008ff047819 */ /* 0x004fe20000011610 */
[----:B------:R-:W2:Y:S04]  /*5ac00*/  LDL.LU R24, [R1+0x3e4] ;  /* 0x0003e40001187983 */ /* 0x000ea80000300800 */
[----:B------:R-:W3:Y:S01]  /*5ac10*/  LDL.LU R16, [R1+0x3e0] ;  /* 0x0003e00001107983 */ /* 0x000ee20000300800 */
[----:B------:R-:W-:-:S02]  /*5ac20*/  ISETP.LT.AND P3, PT, R19, UR24, !P0 ;  /* 0x0000001813007c0c */ /* 0x000fc4000c761270 */
[----:B------:R-:W-:Y:S02]  /*5ac30*/  ISETP.LT.AND P2, PT, R15, UR25, !P0 ;  /* 0x000000190f007c0c */ /* 0x000fe4000c741270 */
[----:B------:R-:W-:Y:S02]  /*5ac40*/  LOP3.LUT R8, R8, 0xfffffeff, RZ, 0xc0, !PT ;  /* 0xfffffeff08087812 */ /* 0x000fe400078ec0ff */
[----:B------:R-:W-:Y:S01]  /*5ac50*/  ISETP.LT.AND P1, PT, R17, UR26, !P0 ;  /* 0x0000001a11007c0c */ /* 0x000fe2000c721270 */
[----:B------:R-:W-:Y:S01]  /*5ac60*/  VIADD R3, R13, 0x8d ;  /* 0x0000008d0d037836 */ /* 0x000fe20000000000 */
[----:B------:R-:W3:Y:S01]  /*5ac70*/  LDL.LU R26, [R1+0x18] ;  /* 0x00001800011a7983 */ /* 0x000ee20000300800 */
[----:B------:R-:W-:Y:S02]  /*5ac80*/  LOP3.LUT R5, R5, 0xffff, RZ, 0xc0, !PT ;  /* 0x0000ffff05057812 */ /* 0x000fe400078ec0ff */
[----:B------:R-:W-:Y:S01]  /*5ac90*/  LOP3.LUT R4, R4, 0xffff, RZ, 0xc0, !PT ;  /* 0x0000ffff04047812 */ /* 0x000fe200078ec0ff */
[----:B------:R-:W0:Y:S01]  /*5aca0*/  LDCU.64 UR36, c[0x0][0x398] ;  /* 0x00007300ff2477ac */ /* 0x000e220008000a00 */
[----:B------:R-:W0:Y:S01]  /*5acb0*/  LDCU UR24, c[0x0][0x398] ;  /* 0x00007300ff1877ac */ /* 0x000e220008000800 */
[----:B------:R-:W0:Y:S01]  /*5acc0*/  LDCU UR25, c[0x0][0x398] ;  /* 0x00007300ff1977ac */ /* 0x000e220008000800 */
[----:B------:R-:W-:Y:S01]  /*5acd0*/  @P3 LOP3.LUT R8, R8, 0x100, RZ, 0xfc, !PT ;  /* 0x0000010008083812 */ /* 0x000fe200078efcff */
[----:B------:R-:W0:Y:S03]  /*5ace0*/  LDCU.64 UR26, c[0x0][0x398] ;  /* 0x00007300ff1a77ac */ /* 0x000e260008000a00 */
[----:B------:R-:W-:-:S02]  /*5acf0*/  LOP3.LUT R8, R8, 0xffffff7f, RZ, 0xc0, !PT ;  /* 0xffffff7f08087812 */ /* 0x000fc400078ec0ff */
[----:B------:R-:W-:Y:S01]  /*5ad00*/  ISETP.LT.AND P0, PT, R18, UR6, !P0 ;  /* 0x0000000612007c0c */ /* 0x000fe2000c701270 */
[----:B------:R-:W-:Y:S01]  /*5ad10*/  STL [R1+0x65c], R7 ;  /* 0x00065c0701007387 */ /* 0x000fe20000100800 */
[----:B------:R-:W0:Y:S01]  /*5ad20*/  LDCU UR6, c[0x0][0x398] ;  /* 0x00007300ff0677ac */ /* 0x000e220008000800 */
        /* <DEDUP_REMOVED lines=10> */
[----:B------:R-:W-:Y:S01]  /*5add0*/  PRMT R3, R5, 0x3340, R4 ;  /* 0x0000334005037816 */ /* 0x000fe20000000004 */
[----:B------:R-:W0:Y:S06]  /*5ade0*/  LDCU.64 UR10, c[0x0][0x398] ;  /* 0x00007300ff0a77ac */ /* 0x000e2c0008000a00 */
[----:B------:R-:W-:Y:S01]  /*5adf0*/  @P3 LOP3.LUT R8, R8, 0x10, RZ, 0xfc, !PT ;  /* 0x0000001008083812 */ /* 0x000fe200078efcff */
[----:B------:R-:W0:Y:S01]  /*5ae00*/  LDCU.64 UR28, c[0x0][0x398] ;  /* 0x00007300ff1c77ac */ /* 0x000e220008000a00 */
[----:B------:R-:W0:Y:S02]  /*5ae10*/  LDCU UR30, c[0x0][0x398] ;  /* 0x00007300ff1e77ac */ /* 0x000e240008000800 */
[----:B------:R-:W-:-:S02]  /*5ae20*/  LOP3.LUT R8, R8, 0xfffffff7, RZ, 0xc0, !PT ;  /* 0xfffffff708087812 */ /* 0x000fc400078ec0ff */
[----:B------:R-:W-:Y:S01]  /*5ae30*/  ISETP.LT.AND P0, PT, R18, UR16, !P0 ;  /* 0x0000001012007c0c */ /* 0x000fe2000c701270 */
[----:B------:R-:W-:Y:S01]  /*5ae40*/  VIADD R4, R13, 0x8c ;  /* 0x0000008c0d047836 */ /* 0x000fe20000000000 */
[----:B------:R0:W-:Y:S01]  /*5ae50*/  STL [R1+0x368], R3 ;  /* 0x0003680301007387 */ /* 0x0001e20000100800 */
[----:B------:R-:W-:Y:S02]  /*5ae60*/  @P2 LOP3.LUT R8, R8, 0x8, RZ, 0xfc, !PT ;  /* 0x0000000808082812 */ /* 0x000fe400078efcff */
[----:B----4-:R-:W-:Y:S01]  /*5ae70*/  SHF.R.U32.HI R6, RZ, 0x8, R25 ;  /* 0x00000008ff067819 */ /* 0x010fe20000011619 */
[----:B------:R-:W4:Y:S01]  /*5ae80*/  LDCU UR16, c[0x0][0x398] ;  /* 0x00007300ff1077ac */ /* 0x000f220008000800 */
[----:B------:R-:W-:-:S04]  /*5ae90*/  LOP3.LUT R8, R8, 0xfffffffb, RZ, 0xc0, !PT ;  /* 0xfffffffb08087812 */ /* 0x000fc800078ec0ff */
[----:B------:R-:W-:-:S04]  /*5aea0*/  @P1 LOP3.LUT R8, R8, 0x4, RZ, 0xfc, !PT ;  /* 0x0000000408081812 */ /* 0x000fc800078efcff */
[----:B------:R-:W-:-:S04]  /*5aeb0*/  LOP3.LUT R8, R8, 0xfffffffd, RZ, 0xc0, !PT ;  /* 0xfffffffd08087812 */ /* 0x000fc800078ec0ff */
[----:B------:R-:W-:Y:S02]  /*5aec0*/  @P0 LOP3.LUT R8, R8, 0x2, RZ, 0xfc, !PT ;  /* 0x0000000208080812 */ /* 0x000fe400078efcff */
[----:B------:R-:W-:Y:S02]  /*5aed0*/  ISETP.GE.AND P0, PT, R4, UR13, PT ;  /* 0x0000000d04007c0c */ /* 0x000fe4000bf06270 */
[----:B--2---:R-:W-:Y:S02]  /*5aee0*/  SHF.R.U32.HI R5, RZ, 0x8, R24 ;  /* 0x00000008ff057819 */ /* 0x004fe40000011618 */
[----:B------:R-:W-:Y:S02]  /*5aef0*/  ISETP.LT.AND P3, PT, R19, UR31, !P0 ;  /* 0x0000001f13007c0c */ /* 0x000fe4000c761270 */
[----:B------:R-:W-:Y:S02]  /*5af00*/  LOP3.LUT R8, R8, 0xfffffffe, RZ, 0xc0, !PT ;  /* 0xfffffffe08087812 */ /* 0x000fe400078ec0ff */
[----:B---3--:R-:W-:-:S02]  /*5af10*/  SHF.R.U32.HI R4, RZ, 0x8, R16 ;  /* 0x00000008ff047819 */ /* 0x008fc40000011610 */
[----:B------:R-:W-:Y:S02]  /*5af20*/  ISETP.LT.AND P2, PT, R15, UR32, !P0 ;  /* 0x000000200f007c0c */ /* 0x000fe4000c741270 */
[----:B------:R-:W-:Y:S02]  /*5af30*/  ISETP.LT.AND P1, PT, R17, UR39, !P0 ;  /* 0x0000002711007c0c */ /* 0x000fe4000c721270 */
[----:B------:R-:W-:Y:S01]  /*5af40*/  LOP3.LUT R26, R26, 0x7fffffff, RZ, 0xc0, !PT ;  /* 0x7fffffff1a1a7812 */ /* 0x000fe200078ec0ff */
[----:B0-----:R-:W-:Y:S01]  /*5af50*/  VIADD R3, R13, 0x8b ;  /* 0x0000008b0d037836 */ /* 0x001fe20000000000 */
[----:B------:R-:W0:Y:S01]  /*5af60*/  LDCU.64 UR12, c[0x0][0x398] ;  /* 0x00007300ff0c77ac */ /* 0x000e220008000a00 */
[----:B------:R-:W-:Y:S02]  /*5af70*/  LOP3.LUT R6, R6, 0xffff, RZ, 0xc0, !PT ;  /* 0x0000ffff06067812 */ /* 0x000fe400078ec0ff */
[----:B------:R-:W-:Y:S01]  /*5af80*/  LOP3.LUT R5, R5, 0xffff, RZ, 0xc0, !PT ;  /* 0x0000ffff05057812 */ /* 0x000fe200078ec0ff */
[----:B------:R-:W2:Y:S01]  /*5af90*/  LDCU UR31, c[0x0][0x398] ;  /* 0x00007300ff1f77ac */ /* 0x000ea20008000800 */
[----:B------:R-:W-:-:S02]  /*5afa0*/  @P3 LOP3.LUT R8, R8, 0x1, RZ, 0xfc, !PT ;  /* 0x0000000108083812 */ /* 0x000fc400078efcff */
[----:B------:R-:W-:Y:S01]  /*5afb0*/  LOP3.LUT R4, R4, 0xffff, RZ, 0xc0, !PT ;  /* 0x0000ffff04047812 */ /* 0x000fe200078ec0ff */
[----:B------:R-:W3:Y:S02]  /*5afc0*/  LDCU UR39, c[0x0][0x398] ;  /* 0x00007300ff2777ac */ /* 0x000ee40008000800 */
[----:B------:R-:W-:Y:S04]  /*5afd0*/  STL [R1+0x1c], R8 ;  /* 0x00001c0801007387 */ /* 0x000fe80000100800 */
[----:B------:R-:W2:Y:S04]  /*5afe0*/  LDL.LU R25, [R1+0x400] ;  /* 0x0004000001197983 */ /* 0x000ea80000300800 */
[----:B------:R-:W3:Y:S04]  /*5aff0*/  LDL.LU R24, [R1+0x3d8] ;  /* 0x0003d80001187983 */ /* 0x000ee80000300800 */
[----:B------:R-:W4:Y:S01]  /*5b000*/  LDL.LU R16, [R1+0x308] ;  /* 0x0003080001107983 */ /* 0x000f220000300800 */
[----:B------:R-:W-:-:S02]  /*5b010*/  @P2 LOP3.LUT R26, R26, 0x80000000, RZ, 0xfc, !PT ;  /* 0x800000001a1a2812 */ /* 0x000fc400078efcff */
[----:B------:R-:W-:Y:S01]  /*5b020*/  ISETP.LT.AND P0, PT, R18, UR10, !P0 ;  /* 0x0000000a12007c0c */ /* 0x000fe2000c701270 */
        /* <DEDUP_REMOVED lines=11> */
[----:B------:R-:W1:Y:S01]  /*5b0e0*/  LDCU.64 UR14, c[0x0][0x398] ;  /* 0x00007300ff0e77ac */ /* 0x000e620008000a00 */
[----:B------:R-:W1:Y:S05]  /*5b0f0*/  LDCU UR41, c[0x0][0x398] ;  /* 0x00007300ff2977ac */ /* 0x000e6a0008000800 */
[----:B------:R-:W-:Y:S01]  /*5b100*/  @P3 LOP3.LUT R26, R26, 0x10000000, RZ, 0xfc, !PT ;  /* 0x100000001a1a3812 */ /* 0x000fe200078efcff */
[----:B------:R-:W1:Y:S01]  /*5b110*/  LDCU UR50, c[0x0][0x398] ;  /* 0x00007300ff3277ac */ /* 0x000e620008000800 */
[----:B------:R-:W1:Y:S02]  /*5b120*/  LDCU UR52, c[0x0][0x398] ;  /* 0x00007300ff3477ac */ /* 0x000e640008000800 */
[----:B------:R-:W-:-:S02]  /*5b130*/  LOP3.LUT R26, R26, 0xf7ffffff, RZ, 0xc0, !PT ;  /* 0xf7ffffff1a1a7812 */ /* 0x000fc400078ec0ff */
[----:B0-----:R-:W-:Y:S01]  /*5b140*/  ISETP.LT.AND P0, PT, R18, UR12, !P0 ;  /* 0x0000000c12007c0c */ /* 0x001fe2000c701270 */
[----:B------:R0:W-:Y:S01]  /*5b150*/  STL [R1+0x250], R3 ;  /* 0x0002500301007387 */ /* 0x0001e20000100800 */
[----:B------:R-:W-:Y:S01]  /*5b160*/  VIADD R6, R7, UR56 ;  /* 0x0000003807067c36 */ /* 0x000fe20008000000 */
[----:B------:R-:W-:Y:S01]  /*5b170*/  @P2 LOP3.LUT R26, R26, 0x8000000, RZ, 0xfc, !PT ;  /* 0x080000001a1a2812 */ /* 0x000fe200078efcff */
[----:B------:R-:W1:Y:S01]  /*5b180*/  LDCU UR56, c[0x0][0x398] ;  /* 0x00007300ff3877ac */ /* 0x000e620008000800 */
[----:B------:R-:W1:Y:S02]  /*5b190*/  LDCU UR12, c[0x0][0x398] ;  /* 0x00007300ff0c77ac */ /* 0x000e640008000800 */
[----:B------:R-:W-:Y:S02]  /*5b1a0*/  LOP3.LUT R26, R26, 0xfbffffff, RZ, 0xc0, !PT ;  /* 0xfbffffff1a1a7812 */ /* 0x000fe400078ec0ff */
[----:B0-----:R-:W-:Y:S02]  /*5b1b0*/  PRMT R3, R5, 0x3340, R4 ;  /* 0x0000334005037816 */ /* 0x001fe40000000004 */
[----:B------:R-:W-:-:S03]  /*5b1c0*/  @P1 LOP3.LUT R26, R26, 0x4000000, RZ, 0xfc, !PT ;  /* 0x040000001a1a1812 */ /* 0x000fc600078efcff */
[----:B------:R0:W-:Y:S01]  /*5b1d0*/  STL [R1+0x364], R3 ;  /* 0x0003640301007387 */ /* 0x0001e20000100800 */
[----:B------:R-:W-:-:S04]  /*5b1e0*/  LOP3.LUT R26, R26, 0xfdffffff, RZ, 0xc0, !PT ;  /* 0xfdffffff1a1a7812 */ /* 0x000fc800078ec0ff */
[----:B------:R-:W-:Y:S01]  /*5b1f0*/  @P0 LOP3.LUT R26, R26, 0x2000000, RZ, 0xfc, !PT ;  /* 0x020000001a1a0812 */ /* 0x000fe200078efcff */
[----:B0-----:R-:W-:-:S05]  /*5b200*/  VIADD R3, R13, 0x8a ;  /* 0x0000008a0d037836 */ /* 0x001fca0000000000 */
[----:B------:R-:W-:Y:S02]  /*5b210*/  ISETP.GE.AND P0, PT, R3, UR7, PT ;  /* 0x0000000703007c0c */ /* 0x000fe4000bf06270 */
[----:B--2---:R-:W-:Y:S02]  /*5b220*/  SHF.R.U32.HI R5, RZ, 0x8, R25 ;  /* 0x00000008ff057819 */ /* 0x004fe40000011619 */
[----:B---3--:R-:W-:Y:S02]  /*5b230*/  SHF.R.U32.HI R3, RZ, 0x8, R24 ;  /* 0x00000008ff037819 */ /* 0x008fe40000011618 */
[----:B----4-:R-:W-:Y:S02]  /*5b240*/  SHF.R.U32.HI R4, RZ, 0x8, R16 ;  /* 0x00000008ff047819 */ /* 0x010fe40000011610 */
[----:B------:R-:W-:Y:S02]  /*5b250*/  LOP3.LUT R26, R26, 0xfeffffff, RZ, 0xc0, !PT ;  /* 0xfeffffff1a1a7812 */ /* 0x000fe400078ec0ff */
[----:B------:R-:W-:-:S02]  /*5b260*/  LOP3.LUT R5, R5, 0xffff, RZ, 0xc0, !PT ;  /* 0x0000ffff05057812 */ /* 0x000fc400078ec0ff */
[----:B------:R-:W-:Y:S02]  /*5b270*/  LOP3.LUT R3, R3, 0xffff, RZ, 0xc0, !PT ;  /* 0x0000ffff03037812 */ /* 0x000fe400078ec0ff */
[----:B------:R-:W-:Y:S01]  /*5b280*/  LOP3.LUT R4, R4, 0xffff, RZ, 0xc0, !PT ;  /* 0x0000ffff04047812 */ /* 0x000fe200078ec0ff */
[----:B------:R-:W2:Y:S01]  /*5b290*/  LDL.LU R16, [R1+0x2c] ;  /* 0x00002c0001107983 */ /* 0x000ea20000300800 */
[----:B------:R-:W-:Y:S01]  /*5b2a0*/  PRMT R5, R5, 0x3340, R0 ;  /* 0x0000334005057816 */ /* 0x000fe20000000000 */
[----:B------:R-:W0:Y:S01]  /*5b2b0*/  LDCU UR7, c[0x0][0x398] ;  /* 0x00007300ff0777ac */ /* 0x000e220008000800 */
[----:B------:R-:W-:-:S03]  /*5b2c0*/  PRMT R3, R3, 0x3340, R4 ;  /* 0x0000334003037816 */ /* 0x000fc60000000004 */
[----:B------:R-:W-:Y:S04]  /*5b2d0*/  STL [R1+0x24c], R5 ;  /* 0x00024c0501007387 */ /* 0x000fe80000100800 */
[----:B------:R3:W-:Y:S04]  /*5b2e0*/  STL [R1+0x360], R3 ;  /* 0x0003600301007387 */ /* 0x0007e80000100800 */
[----:B------:R-:W4:Y:S01]  /*5b2f0*/  LDL.LU R24, [R1+0x30] ;  /* 0x0000300001187983 */ /* 0x000f220000300800 */
[----:B------:R-:W-:Y:S02]  /*5b300*/  ISETP.LT.AND P3, PT, R19, UR51, !P0 ;  /* 0x0000003313007c0c */ /* 0x000fe4000c761270 */
[----:B------:R-:W-:-:S02]  /*5b310*/  ISETP.LT.AND P2, PT, R15, UR55, !P0 ;  /* 0x000000370f007c0c */ /* 0x000fc4000c741270 */
[----:B------:R-:W-:Y:S01]  /*5b320*/  ISETP.LT.AND P1, PT, R17, UR53, !P0 ;  /* 0x0000003511007c0c */ /* 0x000fe2000c721270 */
[----:B---3--:R-:W-:Y:S01]  /*5b330*/  VIADD R3, R13, 0x89 ;  /* 0x000000890d037836 */ /* 0x008fe20000000000 */
[----:B------:R-:W-:Y:S01]  /*5b340*/  SHF.R.U32.HI R5, RZ, 0x8, R29 ;  /* 0x00000008ff057819 */ /* 0x000fe2000001161d */
[----:B------:R-:W-:Y:S01]  /*5b350*/  STL [R1+0x610], R6 ;  /* 0x0006100601007387 */ /* 0x000fe20000100800 */
[----:B------:R-:W3:Y:S05]  /*5b360*/  LDCU UR51, c[0x0][0x398] ;  /* 0x00007300ff3377ac */ /* 0x000eea0008000800 */
[----:B------:R-:W-:Y:S01]  /*5b370*/  @P3 LOP3.LUT R26, R26, 0x1000000, RZ, 0xfc, !PT ;  /* 0x010000001a1a3812 */ /* 0x000fe200078efcff */
[----:B------:R-:W0:Y:S01]  /*5b380*/  LDCU UR53, c[0x0][0x398] ;  /* 0x00007300ff3577ac */ /* 0x000e220008000800 */
[----:B------:R-:W0:Y:S02]  /*5b390*/  LDCU UR55, c[0x0][0x3b8] ;  /* 0x00007700ff3777ac */ /* 0x000e240008000800 */
[----:B------:R-:W-:-:S02]  /*5b3a0*/  LOP3.LUT R26, R26, 0xff7fffff, RZ, 0xc0, !PT ;  /* 0xff7fffff1a1a7812 */ /* 0x000fc400078ec0ff */
[----:B-1----:R-:W-:Y:S02]  /*5b3b0*/  ISETP.LT.AND P0, PT, R18, UR14, !P0 ;  /* 0x0000000e12007c0c */ /* 0x002fe4000c701270 */
[----:B------:R-:W-:Y:S01]  /*5b3c0*/  LOP3.LUT R5, R5, 0xffff, RZ, 0xc0, !PT ;  /* 0x0000ffff05057812 */ /* 0x000fe200078ec0ff */
[----:B------:R-:W1:Y:S01]  /*5b3d0*/  LDCU UR14, c[0x0][0x3b8] ;  /* 0x00007700ff0e77ac */ /* 0x000e620008000800 */
        /* <DEDUP_REMOVED lines=11> */
[----:B------:R-:W0:Y:S01]  /*5b490*/  LDCU UR17, c[0x0][0x398] ;  /* 0x00007300ff1177ac */ /* 0x000e220008000800 */
[----:B------:R-:W0:Y:S06]  /*5b4a0*/  LDCU UR54, c[0x0][0x398] ;  /* 0x00007300ff3677ac */ /* 0x000e2c0008000800 */
[----:B------:R-:W-:Y:S01]  /*5b4b0*/  @P3 LOP3.LUT R26, R26, 0x100000, RZ, 0xfc, !PT ;  /* 0x001000001a1a3812 */ /* 0x000fe200078efcff */
[----:B------:R-:W0:Y:S01]  /*5b4c0*/  LDCU UR58, c[0x0][0x398] ;  /* 0x00007300ff3a77ac */ /* 0x000e220008000800 */
[----:B------:R-:W0:Y:S02]  /*5b4d0*/  LDCU UR57, c[0x0][0x398] ;  /* 0x00007300ff3977ac */ /* 0x000e240008000800 */
        /* <DEDUP_REMOVED lines=9> */
[----:B------:R-:W0:Y:S01]  /*5b570*/  LDCU UR11, c[0x0][0x398] ;  /* 0x00007300ff0b77ac */ /* 0x000e220008000800 */
[----:B--2---:R-:W-:Y:S02]  /*5b580*/  SHF.R.U32.HI R4, RZ, 0x8, R16 ;  /* 0x00000008ff047819 */ /* 0x004fe40000011610 */
[----:B------:R-:W2:Y:S02]  /*5b590*/  LDL.LU R16, [R1+0x1e8] ;  /* 0x0001e80001107983 */ /* 0x000ea40000300800 */
[----:B------:R-:W-:Y:S02]  /*5b5a0*/  LOP3.LUT R4, R4, 0xffff, RZ, 0xc0, !PT ;  /* 0x0000ffff04047812 */ /* 0x000fe400078ec0ff */
[----:B----4-:R-:W-:-:S02]  /*5b5b0*/  SHF.R.U32.HI R3, RZ, 0x8, R24 ;  /* 0x00000008ff037819 */ /* 0x010fc40000011618 */
[----:B------:R-:W-:Y:S02]  /*5b5c0*/  PRMT R4, R5, 0x3340, R4 ;  /* 0x0000334005047816 */ /* 0x000fe40000000004 */
[----:B------:R-:W-:-:S04]  /*5b5d0*/  LOP3.LUT R3, R3, 0xffff, RZ, 0xc0, !PT ;  /* 0x0000ffff03037812 */ /* 0x000fc800078ec0ff */
[----:B------:R-:W-:Y:S01]  /*5b5e0*/  PRMT R3, R3, 0x3340, R0 ;  /* 0x0000334003037816 */ /* 0x000fe20000000000 */
[----:B------:R4:W-:Y:S04]  /*5b5f0*/  STL [R1+0x35c], R4 ;  /* 0x00035c0401007387 */ /* 0x0009e80000100800 */
[----:B------:R0:W-:Y:S04]  /*5b600*/  STL [R1+0x248], R3 ;  /* 0x0002480301007387 */ /* 0x0001e80000100800 */
[----:B------:R-:W3:Y:S04]  /*5b610*/  LDL.LU R7, [R1+0x418] ;  /* 0x0004180001077983 */ /* 0x000ee80000300800 */
[----:B------:R-:W3:Y:S04]  /*5b620*/  LDL.LU R8, [R1+0x424] ;  /* 0x0004240001087983 */ /* 0x000ee80000300800 */
[----:B------:R-:W3:Y:S04]  /*5b630*/  LDL.LU R25, [R1+0x414] ;  /* 0x0004140001197983 */ /* 0x000ee80000300800 */
[----:B------:R-:W3:Y:S01]  /*5b640*/  LDL.LU R24, [R1+0xf8] ;  /* 0x0000f80001187983 */ /* 0x000ee20000300800 */
[----:B------:R-:W-:-:S02]  /*5b650*/  ISETP.LT.AND P3, PT, R19, UR61, !P0 ;  /* 0x0000003d13007c0c */ /* 0x000fc4000c761270 */
[----:B------:R-:W-:Y:S02]  /*5b660*/  ISETP.LT.AND P2, PT, R15, UR33, !P0 ;  /* 0x000000210f007c0c */ /* 0x000fe4000c741270 */
[----:B------:R-:W-:Y:S02]  /*5b670*/  LOP3.LUT R26, R26, 0xfffeffff, RZ, 0xc0, !PT ;  /* 0xfffeffff1a1a7812 */ /* 0x000fe400078ec0ff */
[----:B------:R-:W-:Y:S01]  /*5b680*/  ISETP.LT.AND P1, PT, R17, UR59, !P0 ;  /* 0x0000003b11007c0c */ /* 0x000fe2000c721270 */
[C---:B----4-:R-:W-:Y:S02]  /*5b690*/  VIADD R4, R13.reuse, 0x87 ;  /* 0x000000870d047836 */ /* 0x050fe40000000000 */
[----:B0-----:R-:W-:Y:S01]  /*5b6a0*/  VIADD R3, R13, 0x86 ;  /* 0x000000860d037836 */ /* 0x001fe20000000000 */
[----:B------:R-:W0:Y:S01]  /*5b6b0*/  LDCU.64 UR32, c[0x0][0x398] ;  /* 0x00007300ff2077ac */ /* 0x000e220008000a00 */
[----:B------:R-:W4:Y:S02]  /*5b6c0*/  LDCU UR61, c[0x0][0x398] ;  /* 0x00007300ff3d77ac */ /* 0x000f240008000800 */
        /* <DEDUP_REMOVED lines=30> */
[----:B--2---:R-:W-:-:S04]  /*5b8b0*/  SHF.R.U32.HI R4, RZ, 0x8, R16 ;  /* 0x00000008ff047819 */ /* 0x004fc80000011610 */
[----:B------:R-:W-:Y:S01]  /*5b8c0*/  LOP3.LUT R4, R4, 0xffff, RZ, 0xc0, !PT ;  /* 0x0000ffff04047812 */ /* 0x000fe200078ec0ff */
[----:B------:R-:W-:Y:S01]  /*5b8d0*/  VIADD R16, R6, UR69 ;  /* 0x0000004506107c36 */ /* 0x000fe20008000000 */
[----:B---3--:R-:W-:Y:S02]  /*5b8e0*/  SHF.R.U32.HI R5, RZ, 0x8, R25 ;  /* 0x00000008ff057819 */ /* 0x008fe40000011619 */
[----:B------:R-:W-:Y:S02]  /*5b8f0*/  PRMT R3, R4, 0x3340, R0 ;  /* 0x0000334004037816 */ /* 0x000fe40000000000 */
[----:B------:R-:W-:Y:S02]  /*5b900*/  SHF.R.U32.HI R6, RZ, 0x8, R8 ;  /* 0x00000008ff067819 */ /* 0x000fe40000011608 */
[----:B------:R-:W-:Y:S02]  /*5b910*/  SHF.R.U32.HI R8, RZ, 0x8, R24 ;  /* 0x00000008ff087819 */ /* 0x000fe40000011618 */
[----:B------:R-:W-:-:S02]  /*5b920*/  ISETP.LT.AND P3, PT, R19, UR70, !P0 ;  /* 0x0000004613007c0c */ /* 0x000fc4000c761270 */
[----:B------:R-:W-:Y:S01]  /*5b930*/  ISETP.LT.AND P2, PT, R15, UR66, !P0 ;  /* 0x000000420f007c0c */ /* 0x000fe2000c741270 */
[----:B------:R2:W-:Y:S04]  /*5b940*/  STL [R1+0x244], R3 ;  /* 0x0002440301007387 */ /* 0x0005e80000100800 */
[----:B------:R-:W-:Y:S04]  /*5b950*/  STL [R1+0x5e4], R16 ;  /* 0x0005e41001007387 */ /* 0x000fe80000100800 */
[----:B------:R-:W3:Y:S04]  /*5b960*/  LDL.LU R25, [R1+0x42c] ;  /* 0x00042c0001197983 */ /* 0x000ee80000300800 */
[----:B------:R-:W4:Y:S01]  /*5b970*/  LDL.LU R24, [R1+0x444] ;  /* 0x0004440001187983 */ /* 0x000f220000300800 */
[----:B------:R-:W-:-:S02]  /*5b980*/  LOP3.LUT R26, R26, 0xfffffeff, RZ, 0xc0, !PT ;  /* 0xfffffeff1a1a7812 */ /* 0x000fc400078ec0ff */
[----:B------:R-:W-:Y:S02]  /*5b990*/  SHF.R.U32.HI R4, RZ, 0x8, R7 ;  /* 0x00000008ff047819 */ /* 0x000fe40000011607 */
[----:B------:R-:W-:Y:S02]  /*5b9a0*/  ISETP.LT.AND P1, PT, R17, UR65, !P0 ;  /* 0x0000004111007c0c */ /* 0x000fe4000c721270 */
[----:B------:R-:W-:Y:S02]  /*5b9b0*/  LOP3.LUT R6, R6, 0xffff, RZ, 0xc0, !PT ;  /* 0x0000ffff06067812 */ /* 0x000fe400078ec0ff */
[----:B------:R-:W-:Y:S02]  /*5b9c0*/  LOP3.LUT R5, R5, 0xffff, RZ, 0xc0, !PT ;  /* 0x0000ffff05057812 */ /* 0x000fe400078ec0ff */
[----:B------:R-:W-:Y:S02]  /*5b9d0*/  LOP3.LUT R7, R4, 0xffff, RZ, 0xc0, !PT ;  /* 0x0000ffff04077812 */ /* 0x000fe400078ec0ff */
[----:B------:R-:W-:-:S02]  /*5b9e0*/  LOP3.LUT R4, R8, 0xffff, RZ, 0xc0, !PT ;  /* 0x0000ffff08047812 */ /* 0x000fc400078ec0ff */
[----:B------:R-:W-:Y:S01]  /*5b9f0*/  @P3 LOP3.LUT R26, R26, 0x100, RZ, 0xfc, !PT ;  /* 0x000001001a1a3812 */ /* 0x000fe200078efcff */
[----:B------:R-:W4:Y:S01]  /*5ba00*/  LDL.LU R8, [R1+0x14] ;  /* 0x0000140001087983 */ /* 0x000f220000300800 */
[----:B--2---:R-:W-:Y:S01]  /*5ba10*/  VIADD R3, R13, 0x85 ;  /* 0x000000850d037836 */ /* 0x004fe20000000000 */
[----:B------:R-:W2:Y:S01]  /*5ba20*/  LDCU UR70, c[0x0][0x398] ;  /* 0x00007300ff4677ac */ /* 0x000ea20008000800 */
[----:B------:R-:W-:Y:S02]  /*5ba30*/  LOP3.LUT R26, R26, 0xffffff7f, RZ, 0xc0, !PT ;  /* 0xffffff7f1a1a7812 */ /* 0x000fe400078ec0ff */
[----:B------:R-:W-:Y:S02]  /*5ba40*/  ISETP.LT.AND P0, PT, R18, UR28, !P0 ;  /* 0x0000001c12007c0c */ /* 0x000fe4000c701270 */
[----:B------:R-:W-:Y:S01]  /*5ba50*/  PRMT R4, R7, 0x3340, R4 ;  /* 0x0000334007047816 */ /* 0x000fe20000000004 */
        /* <DEDUP_REMOVED lines=15> */
[----:B------:R-:W1:Y:S01]  /*5bb50*/  LDCU UR42, c[0x0][0x398] ;  /* 0x00007300ff2a77ac */ /* 0x000e620008000800 */
[----:B------:R-:W1:Y:S05]  /*5bb60*/  LDCU UR21, c[0x0][0x398] ;  /* 0x00007300ff1577ac */ /* 0x000e6a0008000800 */
[----:B------:R-:W-:Y:S01]  /*5bb70*/  @P3 LOP3.LUT R26, R26, 0x10, RZ, 0xfc, !PT ;  /* 0x000000101a1a3812 */ /* 0x000fe200078efcff */
[----:B------:R-:W1:Y:S01]  /*5bb80*/  LDCU UR73, c[0x0][0x398] ;  /* 0x00007300ff4977ac */ /* 0x000e620008000800 */
[----:B------:R-:W1:Y:S02]  /*5bb90*/  LDCU UR74, c[0x0][0x398] ;  /* 0x00007300ff4a77ac */ /* 0x000e640008000800 */
[----:B------:R-:W-:-:S02]  /*5bba0*/  LOP3.LUT R26, R26, 0xfffffff7, RZ, 0xc0, !PT ;  /* 0xfffffff71a1a7812 */ /* 0x000fc400078ec0ff */
[----:B0-----:R-:W-:Y:S01]  /*5bbb0*/  ISETP.LT.AND P0, PT, R18, UR32, !P0 ;  /* 0x0000002012007c0c */ /* 0x001fe2000c701270 */
[----:B------:R0:W-:Y:S01]  /*5bbc0*/  STL [R1+0x33c], R3 ;  /* 0x00033c0301007387 */ /* 0x0001e20000100800 */
[----:B------:R-:W1:Y:S01]  /*5bbd0*/  LDCU UR32, c[0x0][0x398] ;  /* 0x00007300ff2077ac */ /* 0x000e620008000800 */
[----:B------:R-:W-:-:S04]  /*5bbe0*/  @P2 LOP3.LUT R26, R26, 0x8, RZ, 0xfc, !PT ;  /* 0x000000081a1a2812 */ /* 0x000fc800078efcff */
[----:B------:R-:W-:-:S04]  /*5bbf0*/  LOP3.LUT R26, R26, 0xfffffffb, RZ, 0xc0, !PT ;  /* 0xfffffffb1a1a7812 */ /* 0x000fc800078ec0ff */
[----:B------:R-:W-:Y:S01]  /*5bc00*/  @P1 LOP3.LUT R26, R26, 0x4, RZ, 0xfc, !PT ;  /* 0x000000041a1a1812 */ /* 0x000fe200078efcff */
[----:B0-----:R-:W-:-:S03]  /*5bc10*/  VIADD R3, R13, 0x84 ;  /* 0x000000840d037836 */ /* 0x001fc60000000000 */
[----:B------:R-:W-:-:S04]  /*5bc20*/  LOP3.LUT R26, R26, 0xfffffffd, RZ, 0xc0, !PT ;  /* 0xfffffffd1a1a7812 */ /* 0x000fc800078ec0ff */
[----:B------:R-:W-:Y:S02]  /*5bc30*/  @P0 LOP3.LUT R26, R26, 0x2, RZ, 0xfc, !PT ;  /* 0x000000021a1a0812 */ /* 0x000fe400078efcff */
[----:B------:R-:W-:Y:S02]  /*5bc40*/  ISETP.GE.AND P0, PT, R3, UR23, PT ;  /* 0x0000001703007c0c */ /* 0x000fe4000bf06270 */
[----:B------:R-:W-:Y:S02]  /*5bc50*/  LOP3.LUT R26, R26, 0xfffffffe, RZ, 0xc0, !PT ;  /* 0xfffffffe1a1a7812 */ /* 0x000fe400078ec0ff */
[----:B------:R-:W-:Y:S01]  /*5bc60*/  ISETP.LT.AND P3, PT, R19, UR48, !P0 ;  /* 0x0000003013007c0c */ /* 0x000fe2000c761270 */
[----:B------:R4:W-:Y:S01]  /*5bc70*/  STL [R1+0x338], R4 ;  /* 0x0003380401007387 */ /* 0x0009e20000100800 */
[----:B------:R-:W-:Y:S02]  /*5bc80*/  ISETP.LT.AND P2, PT, R15, UR46, !P0 ;  /* 0x0000002e0f007c0c */ /* 0x000fe4000c741270 */
[----:B-1----:R-:W-:Y:S01]  /*5bc90*/  ISETP.LT.AND P1, PT, R17, UR42, !P0 ;  /* 0x0000002a11007c0c */ /* 0x002fe2000c721270 */
[----:B------:R-:W0:Y:S01]  /*5bca0*/  LDCU UR48, c[0x0][0x398] ;  /* 0x00007300ff3077ac */ /* 0x000e220008000800 */
[----:B---3--:R-:W-:-:S07]  /*5bcb0*/  SHF.R.U32.HI R5, RZ, 0x8, R25 ;  /* 0x00000008ff057819 */ /* 0x008fce0000011619 */
[----:B------:R-:W-:Y:S02]  /*5bcc0*/  @P3 LOP3.LUT R26, R26, 0x1, RZ, 0xfc, !PT ;  /* 0x000000011a1a3812 */ /* 0x000fe400078efcff */
[----:B----4-:R-:W-:Y:S02]  /*5bcd0*/  SHF.R.U32.HI R4, RZ, 0x8, R24 ;  /* 0x00000008ff047819 */ /* 0x010fe40000011618 */
[----:B------:R-:W-:Y:S01]  /*5bce0*/  LOP3.LUT R8, R8, 0x7fffffff, RZ, 0xc0, !PT ;  /* 0x7fffffff08087812 */ /* 0x000fe200078ec0ff */
[----:B------:R-:W-:Y:S04]  /*5bcf0*/  STL [R1+0x18], R26 ;  /* 0x0000181a01007387 */ /* 0x000fe80000100800 */
[----:B------:R-:W3:Y:S04]  /*5bd00*/  LDL.LU R25, [R1+0x428] ;  /* 0x0004280001197983 */ /* 0x000ee80000300800 */
[----:B------:R-:W4:Y:S01]  /*5bd10*/  LDL.LU R24, [R1+0x1e4] ;  /* 0x0001e40001187983 */ /* 0x000f220000300800 */
[----:B------:R-:W-:-:S02]  /*5bd20*/  @P2 LOP3.LUT R8, R8, 0x80000000, RZ, 0xfc, !PT ;  /* 0x8000000008082812 */ /* 0x000fc400078efcff */
[----:B------:R-:W-:Y:S01]  /*5bd30*/  ISETP.LT.AND P0, PT, R18, UR36, !P0 ;  /* 0x0000002412007c0c */ /* 0x000fe2000c701270 */
[----:B------:R-:W-:Y:S01]  /*5bd40*/  VIADD R3, R13, 0x83 ;  /* 0x000000830d037836 */ /* 0x000fe20000000000 */
[----:B------:R-:W1:Y:S01]  /*5bd50*/  LDCU UR46, c[0x0][0x398] ;  /* 0x00007300ff2e77ac */ /* 0x000e620008000800 */
[----:B------:R-:W-:Y:S01]  /*5bd60*/  LOP3.LUT R8, R8, 0xbfffffff, RZ, 0xc0, !PT ;  /* 0xbfffffff08087812 */ /* 0x000fe200078ec0ff */
[----:B------:R-:W0:Y:S01]  /*5bd70*/  LDCU.64 UR42, c[0x0][0x398] ;  /* 0x00007300ff2a77ac */ /* 0x000e220008000a00 */
[----:B------:R-:W0:Y:S02]  /*5bd80*/  LDCU UR23, c[0x0][0x398] ;  /* 0x00007300ff1777ac */ /* 0x000e240008000800 */
[----:B------:R-:W-:-:S04]  /*5bd90*/  @P1 LOP3.LUT R8, R8, 0x40000000, RZ, 0xfc, !PT ;  /* 0x4000000008081812 */ /* 0x000fc800078efcff */
[----:B------:R-:W-:-:S04]  /*5bda0*/  LOP3.LUT R8, R8, 0xdfffffff, RZ, 0xc0, !PT ;  /* 0xdfffffff08087812 */ /* 0x000fc800078ec0ff */
[----:B------:R-:W-:Y:S02]  /*5bdb0*/  @P0 LOP3.LUT R8, R8, 0x20000000, RZ, 0xfc, !PT ;  /* 0x2000000008080812 */ /* 0x000fe400078efcff */
[----:B------:R-:W-:Y:S02]  /*5bdc0*/  ISETP.GE.AND P0, PT, R3, UR27, PT ;  /* 0x0000001b03007c0c */ /* 0x000fe4000bf06270 */
[----:B------:R-:W-:Y:S02]  /*5bdd0*/  LOP3.LUT R5, R5, 0xffff, RZ, 0xc0, !PT ;  /* 0x0000ffff05057812 */ /* 0x000fe400078ec0ff */
[----:B------:R-:W-:Y:S02]  /*5bde0*/  LOP3.LUT R4, R4, 0xffff, RZ, 0xc0, !PT ;  /* 0x0000ffff04047812 */ /* 0x000fe400078ec0ff */
[----:B------:R-:W-:Y:S02]  /*5bdf0*/  LOP3.LUT R8, R8, 0xefffffff, RZ, 0xc0, !PT ;  /* 0xefffffff08087812 */ /* 0x000fe400078ec0ff */
[----:B------:R-:W-:-:S02]  /*5be00*/  ISETP.LT.AND P3, PT, R19, UR47, !P0 ;  /* 0x0000002f13007c0c */ /* 0x000fc4000c761270 */
[----:B0-----:R-:W-:Y:S02]  /*5be10*/  ISETP.LT.AND P2, PT, R15, UR48, !P0 ;  /* 0x000000300f007c0c */ /* 0x001fe4000c741270 */
[----:B-1----:R-:W-:Y:S02]  /*5be20*/  ISETP.LT.AND P1, PT, R17, UR46, !P0 ;  /* 0x0000002e11007c0c */ /* 0x002fe4000c721270 */
[----:B------:R-:W-:Y:S01]  /*5be30*/  PRMT R3, R5, 0x3340, R0 ;  /* 0x0000334005037816 */ /* 0x000fe20000000000 */
[----:B------:R-:W0:Y:S06]  /*5be40*/  LDCU UR27, c[0x0][0x398] ;  /* 0x00007300ff1b77ac */ /* 0x000e2c0008000800 */
[----:B------:R-:W-:Y:S01]  /*5be50*/  @P3 LOP3.LUT R8, R8, 0x10000000, RZ, 0xfc, !PT ;  /* 0x1000000008083812 */ /* 0x000fe200078efcff */
[----:B------:R-:W1:Y:S01]  /*5be60*/  LDCU UR48, c[0x0][0x398] ;  /* 0x00007300ff3077ac */ /* 0x000e620008000800 */
[----:B------:R-:W0:Y:S02]  /*5be70*/  LDCU.64 UR46, c[0x0][0x398] ;  /* 0x00007300ff2e77ac */ /* 0x000e240008000a00 */
[----:B------:R-:W-:-:S02]  /*5be80*/  LOP3.LUT R8, R8, 0xf7ffffff, RZ, 0xc0, !PT ;  /* 0xf7ffffff08087812 */ /* 0x000fc400078ec0ff */
[----:B------:R-:W-:Y:S02]  /*5be90*/  ISETP.LT.AND P0, PT, R18, UR42, !P0 ;  /* 0x0000002a12007c0c */ /* 0x000fe4000c701270 */
[----:B------:R-:W-:Y:S01]  /*5bea0*/  @P2 LOP3.LUT R8, R8, 0x8000000, RZ, 0xfc, !PT ;  /* 0x0800000008082812 */ /* 0x000fe200078efcff */
[----:B------:R1:W-:Y:S03]  /*5beb0*/  STL [R1+0x240], R3 ;  /* 0x0002400301007387 */ /* 0x0003e60000100800 */
[----:B------:R-:W-:-:S04]  /*5bec0*/  LOP3.LUT R8, R8, 0xfbffffff, RZ, 0xc0, !PT ;  /* 0xfbffffff08087812 */ /* 0x000fc800078ec0ff */
[----:B------:R-:W-:Y:S02]  /*5bed0*/  @P1 LOP3.LUT R8, R8, 0x4000000, RZ, 0xfc, !PT ;  /* 0x0400000008081812 */ /* 0x000fe400078efcff */
[----:B-1----:R-:W-:Y:S02]  /*5bee0*/  PRMT R3, R4, 0x3340, R0 ;  /* 0x0000334004037816 */ /* 0x002fe40000000000 */
[----:B------:R-:W-:-:S03]  /*5bef0*/  LOP3.LUT R8, R8, 0xfdffffff, RZ, 0xc0, !PT ;  /* 0xfdffffff08087812 */ /* 0x000fc600078ec0ff */
[----:B------:R1:W-:Y:S01]  /*5bf00*/  STL [R1+0x23c], R3 ;  /* 0x00023c0301007387 */ /* 0x0003e20000100800 */
[----:B------:R-:W-:Y:S01]  /*5bf10*/  @P0 LOP3.LUT R8, R8, 0x2000000, RZ, 0xfc, !PT ;  /* 0x0200000008080812 */ /* 0x000fe200078efcff */
[----:B-1----:R-:W-:-:S05]  /*5bf20*/  VIADD R3, R13, 0x82 ;  /* 0x000000820d037836 */ /* 0x002fca0000000000 */
[----:B------:R-:W-:Y:S02]  /*5bf30*/  ISETP.GE.AND P0, PT, R3, UR29, PT ;  /* 0x0000001d03007c0c */ /* 0x000fe4000bf06270 */
[----:B---3--:R-:W-:Y:S02]  /*5bf40*/  SHF.R.U32.HI R5, RZ, 0x8, R25 ;  /* 0x00000008ff057819 */ /* 0x008fe40000011619 */
[----:B------:R-:W-:Y:S01]  /*5bf50*/  ISETP.LT.AND P1, PT, R17, UR48, !P0 ;  /* 0x0000003011007c0c */ /* 0x000fe2000c721270 */
[----:B------:R-:W1:Y:S01]  /*5bf60*/  LDCU UR48, c[0x0][0x3b8] ;  /* 0x00007700ff3077ac */ /* 0x000e620008000800 */
[----:B----4-:R-:W-:Y:S01]  /*5bf70*/  SHF.R.U32.HI R4, RZ, 0x8, R24 ;  /* 0x00000008ff047819 */ /* 0x010fe20000011618 */
[----:B------:R-:W3:Y:S04]  /*5bf80*/  LDL.LU R25, [R1+0x44c] ;  /* 0x00044c0001197983 */ /* 0x000ee80000300800 */
[----:B------:R-:W4:Y:S01]  /*5bf90*/  LDL.LU R24, [R1+0x448] ;  /* 0x0004480001187983 */ /* 0x000f220000300800 */
[----:B------:R-:W-:Y:S01]  /*5bfa0*/  LOP3.LUT R8, R8, 0xfeffffff, RZ, 0xc0, !PT ;  /* 0xfeffffff08087812 */ /* 0x000fe200078ec0ff */
[----:B------:R-:W-:Y:S01]  /*5bfb0*/  VIADD R3, R13, 0x81 ;  /* 0x000000810d037836 */ /* 0x000fe20000000000 */
[----:B------:R-:W0:Y:S01]  /*5bfc0*/  LDCU UR29, c[0x0][0x398] ;  /* 0x00007300ff1d77ac */ /* 0x000e220008000800 */
[----:B-1----:R-:W-:-:S05]  /*5bfd0*/  VIADD R7, R16, UR48 ;  /* 0x0000003010077c36 */ /* 0x002fca0008000000 */
[----:B------:R-:W-:Y:S04]  /*5bfe0*/  STL [R1+0x4a4], R7 ;  /* 0x0004a40701007387 */ /* 0x000fe80000100800 */
[----:B------:R-:W2:Y:S01]  /*5bff0*/  LDL.LU R16, [R1+0x440] ;  /* 0x0004400001107983 */ /* 0x000ea20000300800 */
[----:B------:R-:W-:Y:S02]  /*5c000*/  ISETP.LT.AND P3, PT, R19, UR50, !P0 ;  /* 0x0000003213007c0c */ /* 0x000fe4000c761270 */
[----:B------:R-:W-:Y:S02]  /*5c010*/  ISETP.LT.AND P2, PT, R15, UR49, !P0 ;  /* 0x000000310f007c0c */ /* 0x000fe4000c741270 */
[----:B0-----:R-:W-:Y:S01]  /*5c020*/  ISETP.LT.AND P0, PT, R18, UR46, !P0 ;  /* 0x0000002e12007c0c */ /* 0x001fe2000c701270 */
[----:B------:R-:W0:Y:S01]  /*5c030*/  LDCU UR50, c[0x0][0x398] ;  /* 0x00007300ff3277ac */ /* 0x000e220008000800 */
[----:B------:R-:W1:Y:S07]  /*5c040*/  LDCU.64 UR48, c[0x0][0x398] ;  /* 0x00007300ff3077ac */ /* 0x000e6e0008000a00 */
[----:B------:R-:W-:-:S04]  /*5c050*/  @P3 LOP3.LUT R8, R8, 0x1000000, RZ, 0xfc, !PT ;  /* 0x0100000008083812 */ /* 0x000fc800078efcff */
[----:B------:R-:W-:-:S04]  /*5c060*/  LOP3.LUT R8, R8, 0xff7fffff, RZ, 0xc0, !PT ;  /* 0xff7fffff08087812 */ /* 0x000fc800078ec0ff */
        /* <DEDUP_REMOVED lines=10> */
[----:B------:R-:W-:Y:S02]  /*5c110*/  ISETP.LT.AND P2, PT, R15, UR51, !P0 ;  /* 0x000000330f007c0c */ /* 0x000fe4000c741270 */
[----:B0-----:R-:W-:Y:S02]  /*5c120*/  ISETP.LT.AND P1, PT, R17, UR50, !P0 ;  /* 0x0000003211007c0c */ /* 0x001fe4000c721270 */
[----:B------:R-:W-:Y:S01]  /*5c130*/  PRMT R3, R5, 0x3340, R4 ;  /* 0x0000334005037816 */ /* 0x000fe20000000004 */
[----:B------:R-:W0:Y:S01]  /*5c140*/  LDCU UR56, c[0x0][0x398] ;  /* 0x00007300ff3877ac */ /* 0x000e220008000800 */
[----:B------:R-:W0:Y:S05]  /*5c150*/  LDCU UR33, c[0x0][0x398] ;  /* 0x00007300ff2177ac */ /* 0x000e2a0008000800 */
[----:B------:R-:W-:Y:S01]  /*5c160*/  @P3 LOP3.LUT R8, R8, 0x100000, RZ, 0xfc, !PT ;  /* 0x0010000008083812 */ /* 0x000fe200078efcff */
[----:B------:R-:W0:Y:S03]  /*5c170*/  LDCU.64 UR50, c[0x0][0x398] ;  /* 0x00007300ff3277ac */ /* 0x000e260008000a00 */
[----:B------:R-:W-:-:S02]  /*5c180*/  LOP3.LUT R8, R8, 0xfff7ffff, RZ, 0xc0, !PT ;  /* 0xfff7ffff08087812 */ /* 0x000fc400078ec0ff */
[----:B-1----:R-:W-:Y:S02]  /*5c190*/  ISETP.LT.AND P0, PT, R18, UR48, !P0 ;  /* 0x0000003012007c0c */ /* 0x002fe4000c701270 */
[----:B------:R-:W-:-:S04]  /*5c1a0*/  @P2 LOP3.LUT R8, R8, 0x80000, RZ, 0xfc, !PT ;  /* 0x0008000008082812 */ /* 0x000fc800078efcff */
[----:B------:R-:W-:-:S04]  /*5c1b0*/  LOP3.LUT R8, R8, 0xfffbffff, RZ, 0xc0, !PT ;  /* 0xfffbffff08087812 */ /* 0x000fc800078ec0ff */
[----:B------:R-:W-:Y:S01]  /*5c1c0*/  @P1 LOP3.LUT R8, R8, 0x40000, RZ, 0xfc, !PT ;  /* 0x0004000008081812 */ /* 0x000fe200078efcff */
[----:B------:R-:W-:-:S03]  /*5c1d0*/  VIADD R4, R13, 0x80 ;  /* 0x000000800d047836 */ /* 0x000fc60000000000 */
[----:B------:R-:W-:Y:S01]  /*5c1e0*/  LOP3.LUT R8, R8, 0xfffdffff, RZ, 0xc0, !PT ;  /* 0xfffdffff08087812 */ /* 0x000fe200078ec0ff */
[----:B------:R1:W-:Y:S03]  /*5c1f0*/  STL [R1+0x378], R3 ;  /* 0x0003780301007387 */ /* 0x0003e60000100800 */
[----:B------:R-:W-:Y:S02]  /*5c200*/  @P0 LOP3.LUT R8, R8, 0x20000, RZ, 0xfc, !PT ;  /* 0x0002000008080812 */ /* 0x000fe400078efcff */
[----:B------:R-:W-:Y:S01]  /*5c210*/  ISETP.GE.AND P0, PT, R4, UR37, PT ;  /* 0x0000002504007c0c */ /* 0x000fe2000bf06270 */
[----:B------:R-:W0:Y:S03]  /*5c220*/  LDCU.64 UR36, c[0x0][0x398] ;  /* 0x00007300ff2477ac */ /* 0x000e260008000a00 */
[----:B------:R-:W-:-:S02]  /*5c230*/  ISETP.LT.AND P3, PT, R19, UR59, !P0 ;  /* 0x0000003b13007c0c */ /* 0x000fc4000c761270 */
[----:B----4-:R-:W-:Y:S02]  /*5c240*/  SHF.R.U32.HI R5, RZ, 0x8, R24 ;  /* 0x00000008ff057819 */ /* 0x010fe40000011618 */
[----:B--2---:R-:W-:Y:S01]  /*5c250*/  SHF.R.U32.HI R4, RZ, 0x8, R16 ;  /* 0x00000008ff047819 */ /* 0x004fe20000011610 */
[----:B------:R-:W2:Y:S04]  /*5c260*/  LDL.LU R24, [R1+0x420] ;  /* 0x0004200001187983 */ /* 0x000ea80000300800 */
[----:B------:R-:W4:Y:S01]  /*5c270*/  LDL.LU R16, [R1+0xfc] ;  /* 0x0000fc0001107983 */ /* 0x000f220000300800 */
[----:B------:R-:W-:Y:S02]  /*5c280*/  ISETP.LT.AND P2, PT, R15, UR61, !P0 ;  /* 0x0000003d0f007c0c */ /* 0x000fe4000c741270 */
[----:B------:R-:W-:-:S02]  /*5c290*/  LOP3.LUT R8, R8, 0xfffeffff, RZ, 0xc0, !PT ;  /* 0xfffeffff08087812 */ /* 0x000fc400078ec0ff */
[----:B------:R-:W-:Y:S01]  /*5c2a0*/  ISETP.LT.AND P1, PT, R17, UR58, !P0 ;  /* 0x0000003a11007c0c */ /* 0x000fe2000c721270 */
[----:B-1----:R-:W-:Y:S01]  /*5c2b0*/  VIADD R3, R13, 0x7f ;  /* 0x0000007f0d037836 */ /* 0x002fe20000000000 */
[----:B------:R-:W1:Y:S01]  /*5c2c0*/  LDCU UR61, c[0x0][0x398] ;  /* 0x00007300ff3d77ac */ /* 0x000e620008000800 */
[----:B------:R-:W-:Y:S02]  /*5c2d0*/  @P3 LOP3.LUT R8, R8, 0x10000, RZ, 0xfc, !PT ;  /* 0x0001000008083812 */ /* 0x000fe400078efcff */
[----:B---3--:R-:W-:Y:S02]  /*5c2e0*/  SHF.R.U32.HI R6, RZ, 0x8, R25 ;  /* 0x00000008ff067819 */ /* 0x008fe40000011619 */
[----:B------:R-:W-:Y:S02]  /*5c2f0*/  LOP3.LUT R5, R5, 0xffff, RZ, 0xc0, !PT ;  /* 0x0000ffff05057812 */ /* 0x000fe400078ec0ff */
[----:B------:R-:W-:Y:S02]  /*5c300*/  LOP3.LUT R4, R4, 0xffff, RZ, 0xc0, !PT ;  /* 0x0000ffff04047812 */ /* 0x000fe400078ec0ff */
[----:B------:R-:W-:-:S02]  /*5c310*/  LOP3.LUT R8, R8, 0xffff7fff, RZ, 0xc0, !PT ;  /* 0xffff7fff08087812 */ /* 0x000fc400078ec0ff */
[----:B0-----:R-:W-:Y:S01]  /*5c320*/  ISETP.LT.AND P0, PT, R18, UR50, !P0 ;  /* 0x0000003212007c0c */ /* 0x001fe2000c701270 */
[----:B------:R-:W0:Y:S01]  /*5c330*/  LDCU UR58, c[0x0][0x398] ;  /* 0x00007300ff3a77ac */ /* 0x000e220008000800 */
[----:B------:R-:W3:Y:S01]  /*5c340*/  LDCU UR59, c[0x0][0x398] ;  /* 0x00007300ff3b77ac */ /* 0x000ee20008000800 */
[----:B------:R-:W-:-:S04]  /*5c350*/  @P2 LOP3.LUT R8, R8, 0x8000, RZ, 0xfc, !PT ;  /* 0x0000800008082812 */ /* 0x000fc800078efcff */
[----:B------:R-:W-:-:S04]  /*5c360*/  LOP3.LUT R8, R8, 0xffffbfff, RZ, 0xc0, !PT ;  /* 0xffffbfff08087812 */ /* 0x000fc800078ec0ff */
[----:B------:R-:W-:-:S04]  /*5c370*/  @P1 LOP3.LUT R8, R8, 0x4000, RZ, 0xfc, !PT ;  /* 0x0000400008081812 */ /* 0x000fc800078efcff */
[----:B------:R-:W-:-:S04]  /*5c380*/  LOP3.LUT R8, R8, 0xffffdfff, RZ, 0xc0, !PT ;  /* 0xffffdfff08087812 */ /* 0x000fc800078ec0ff */
[----:B------:R-:W-:Y:S02]  /*5c390*/  @P0 LOP3.LUT R8, R8, 0x2000, RZ, 0xfc, !PT ;  /* 0x0000200008080812 */ /* 0x000fe400078efcff */
[----:B------:R-:W-:Y:S02]  /*5c3a0*/  ISETP.GE.AND P0, PT, R3, UR43, PT ;  /* 0x0000002b03007c0c */ /* 0x000fe4000bf06270 */
[----:B------:R-:W-:Y:S01]  /*5c3b0*/  LOP3.LUT R6, R6, 0xffff, RZ, 0xc0, !PT ;  /* 0x0000ffff06067812 */ /* 0x000fe200078ec0ff */
[----:B------:R-:W0:Y:S01]  /*5c3c0*/  LDCU.64 UR42, c[0x0][0x398] ;  /* 0x00007300ff2a77ac */ /* 0x000e220008000a00 */
[----:B------:R-:W-:Y:S02]  /*5c3d0*/  ISETP.LT.AND P3, PT, R19, UR63, !P0 ;  /* 0x0000003f13007c0c */ /* 0x000fe4000c761270 */
[----:B------:R-:W-:Y:S02]  /*5c3e0*/  ISETP.LT.AND P2, PT, R15, UR64, !P0 ;  /* 0x000000400f007c0c */ /* 0x000fe4000c741270 */
[----:B------:R-:W-:-:S02]  /*5c3f0*/  LOP3.LUT R8, R8, 0xffffefff, RZ, 0xc0, !PT ;  /* 0xffffefff08087812 */ /* 0x000fc400078ec0ff */
[----:B-1----:R-:W-:Y:S02]  /*5c400*/  ISETP.LT.AND P1, PT, R17, UR61, !P0 ;  /* 0x0000003d11007c0c */ /* 0x002fe4000c721270 */
[----:B------:R-:W-:Y:S01]  /*5c410*/  PRMT R3, R6, 0x3340, R5 ;  /* 0x0000334006037816 */ /* 0x000fe20000000005 */
[----:B------:R-:W1:Y:S01]  /*5c420*/  LDCU UR63, c[0x0][0x398] ;  /* 0x00007300ff3f77ac */ /* 0x000e620008000800 */
[----:B------:R-:W0:Y:S03]  /*5c430*/  LDCU UR64, c[0x0][0x398] ;  /* 0x00007300ff4077ac */ /* 0x000e260008000800 */
[----:B------:R-:W-:Y:S01]  /*5c440*/  @P3 LOP3.LUT R8, R8, 0x1000, RZ, 0xfc, !PT ;  /* 0x0000100008083812 */ /* 0x000fe200078efcff */
[----:B------:R-:W0:Y:S03]  /*5c450*/  LDCU UR61, c[0x0][0x398] ;  /* 0x00007300ff3d77ac */ /* 0x000e260008000800 */
[----:B------:R-:W-:-:S02]  /*5c460*/  LOP3.LUT R8, R8, 0xfffff7ff, RZ, 0xc0, !PT ;  /* 0xfffff7ff08087812 */ /* 0x000fc400078ec0ff */
[----:B------:R-:W-:Y:S02]  /*5c470*/  ISETP.LT.AND P0, PT, R18, UR36, !P0 ;  /* 0x0000002412007c0c */ /* 0x000fe4000c701270 */
[----:B------:R-:W-:Y:S01]  /*5c480*/  @P2 LOP3.LUT R8, R8, 0x800, RZ, 0xfc, !PT ;  /* 0x0000080008082812 */ /* 0x000fe200078efcff */
[----:B------:R0:W-:Y:S03]  /*5c490*/  STL [R1+0x334], R3 ;  /* 0x0003340301007387 */ /* 0x0001e60000100800 */
[----:B------:R-:W-:-:S04]  /*5c4a0*/  LOP3.LUT R8, R8, 0xfffffbff, RZ, 0xc0, !PT ;  /* 0xfffffbff08087812 */ /* 0x000fc800078ec0ff */
[----:B------:R-:W-:Y:S02]  /*5c4b0*/  @P1 LOP3.LUT R8, R8, 0x400, RZ, 0xfc, !PT ;  /* 0x0000040008081812 */ /* 0x000fe400078efcff */
[----:B0-----:R-:W-:Y:S02]  /*5c4c0*/  PRMT R3, R4, 0x3340, R0 ;  /* 0x0000334004037816 */ /* 0x001fe40000000000 */
[----:B------:R-:W-:-:S03]  /*5c4d0*/  LOP3.LUT R8, R8, 0xfffffdff, RZ, 0xc0, !PT ;  /* 0xfffffdff08087812 */ /* 0x000fc600078ec0ff */
[----:B------:R0:W-:Y:S01]  /*5c4e0*/  STL [R1+0x214], R3 ;  /* 0x0002140301007387 */ /* 0x0001e20000100800 */
[----:B------:R-:W-:-:S03]  /*5c4f0*/  @P0 LOP3.LUT R8, R8, 0x200, RZ, 0xfc, !PT ;  /* 0x0000020008080812 */ /* 0x000fc600078efcff */
[----:B------:R-:W3:Y:S01]  /*5c500*/  LDL.LU R26, [R1+0x458] ;  /* 0x00045800011a7983 */ /* 0x000ee20000300800 */
[----:B0-----:R-:W-:-:S05]  /*5c510*/  VIADD R3, R13, 0x7e ;  /* 0x0000007e0d037836 */ /* 0x001fca0000000000 */
[----:B------:R-:W-:Y:S02]  /*5c520*/  ISETP.GE.AND P0, PT, R3, UR47, PT ;  /* 0x0000002f03007c0c */ /* 0x000fe4000bf06270 */
[----:B------:R-:W-:Y:S01]  /*5c530*/  LOP3.LUT R8, R8, 0xfffffeff, RZ, 0xc0, !PT ;  /* 0xfffffeff08087812 */ /* 0x000fe200078ec0ff */
[----:B------:R-:W-:Y:S01]  /*5c540*/  VIADD R3, R13, 0x7d ;  /* 0x0000007d0d037836 */ /* 0x000fe20000000000 */
[----:B------:R-:W0:Y:S01]  /*5c550*/  LDCU.64 UR46, c[0x0][0x398] ;  /* 0x00007300ff2e77ac */ /* 0x000e220008000a00 */
[----:B------:R-:W-:Y:S02]  /*5c560*/  ISETP.LT.AND P3, PT, R19, UR70, !P0 ;  /* 0x0000004613007c0c */ /* 0x000fe4000c761270 */
[----:B-1----:R-:W-:Y:S02]  /*5c570*/  ISETP.LT.AND P2, PT, R15, UR63, !P0 ;  /* 0x0000003f0f007c0c */ /* 0x002fe4000c741270 */
[----:B------:R-:W-:Y:S01]  /*5c580*/  ISETP.LT.AND P1, PT, R17, UR64, !P0 ;  /* 0x0000004011007c0c */ /* 0x000fe2000c721270 */
[----:B------:R-:W1:Y:S01]  /*5c590*/  LDCU UR63, c[0x0][0x3b8] ;  /* 0x00007700ff3f77ac */ /* 0x000e620008000800 */
[----:B------:R-:W0:Y:S07]  /*5c5a0*/  LDCU UR70, c[0x0][0x398] ;  /* 0x00007300ff4677ac */ /* 0x000e2e0008000800 */
[----:B------:R-:W-:Y:S01]  /*5c5b0*/  @P3 LOP3.LUT R8, R8, 0x100, RZ, 0xfc, !PT ;  /* 0x0000010008083812 */ /* 0x000fe200078efcff */
[----:B------:R-:W0:Y:S03]  /*5c5c0*/  LDCU UR64, c[0x0][0x398] ;  /* 0x00007300ff4077ac */ /* 0x000e260008000800 */
[----:B------:R-:W-:-:S02]  /*5c5d0*/  LOP3.LUT R8, R8, 0xffffff7f, RZ, 0xc0, !PT ;  /* 0xffffff7f08087812 */ /* 0x000fc400078ec0ff */
[----:B------:R-:W-:Y:S02]  /*5c5e0*/  ISETP.LT.AND P0, PT, R18, UR42, !P0 ;  /* 0x0000002a12007c0c */ /* 0x000fe4000c701270 */
[----:B------:R-:W-:-:S04]  /*5c5f0*/  @P2 LOP3.LUT R8, R8, 0x80, RZ, 0xfc, !PT ;  /* 0x0000008008082812 */ /* 0x000fc800078efcff */
[----:B------:R-:W-:-:S04]  /*5c600*/  LOP3.LUT R8, R8, 0xffffffbf, RZ, 0xc0, !PT ;  /* 0xffffffbf08087812 */ /* 0x000fc800078ec0ff */
[----:B------:R-:W-:-:S04]  /*5c610*/  @P1 LOP3.LUT R8, R8, 0x40, RZ, 0xfc, !PT ;  /* 0x0000004008081812 */ /* 0x000fc800078efcff */
[----:B------:R-:W-:Y:S01]  /*5c620*/  LOP3.LUT R8, R8, 0xffffffdf, RZ, 0xc0, !PT ;  /* 0xffffffdf08087812 */ /* 0x000fe200078ec0ff */
[----:B-1----:R-:W-:Y:S01]  /*5c630*/  VIADD R7, R7, UR63 ;  /* 0x0000003f07077c36 */ /* 0x002fe20008000000 */
[----:B------:R-:W1:Y:S02]  /*5c640*/  LDCU UR63, c[0x0][0x398] ;  /* 0x00007300ff3f77ac */ /* 0x000e640008000800 */
[----:B------:R-:W-:Y:S02]  /*5c650*/  @P0 LOP3.LUT R8, R8, 0x20, RZ, 0xfc, !PT ;  /* 0x0000002008080812 */ /* 0x000fe400078efcff */
[----:B------:R-:W-:Y:S01]  /*5c660*/  ISETP.GE.AND P0, PT, R3, UR49, PT ;  /* 0x0000003103007c0c */ /* 0x000fe2000bf06270 */
[----:B------:R-:W-:Y:S01]  /*5c670*/  STL [R1+0x498], R7 ;  /* 0x0004980701007387 */ /* 0x000fe20000100800 */
[----:B------:R-:W0:Y:S01]  /*5c680*/  LDCU.64 UR48, c[0x0][0x398] ;  /* 0x00007300ff3077ac */ /* 0x000e220008000a00 */
[----:B--2---:R-:W-:Y:S02]  /*5c690*/  SHF.R.U32.HI R5, RZ, 0x8, R24 ;  /* 0x00000008ff057819 */ /* 0x004fe40000011618 */
[----:B----4-:R-:W-:Y:S01]  /*5c6a0*/  SHF.R.U32.HI R4, RZ, 0x8, R16 ;  /* 0x00000008ff047819 */ /* 0x010fe20000011610 */
[----:B------:R-:W2:Y:S01]  /*5c6b0*/  LDL.LU R24, [R1+0x450] ;  /* 0x0004500001187983 */ /* 0x000ea20000300800 */
[----:B------:R-:W-:-:S02]  /*5c6c0*/  LOP3.LUT R5, R5, 0xffff, RZ, 0xc0, !PT ;  /* 0x0000ffff05057812 */ /* 0x000fc400078ec0ff */
[----:B------:R-:W-:-:S04]  /*5c6d0*/  LOP3.LUT R4, R4, 0xffff, RZ, 0xc0, !PT ;  /* 0x0000ffff04047812 */ /* 0x000fc800078ec0ff */
[----:B------:R-:W-:-:S05]  /*5c6e0*/  PRMT R3, R5, 0x3340, R4 ;  /* 0x0000334005037816 */ /* 0x000fca0000000004 */
[----:B------:R4:W-:Y:S04]  /*5c6f0*/  STL [R1+0x330], R3 ;  /* 0x0003300301007387 */ /* 0x0009e80000100800 */
[----:B------:R-:W4:Y:S04]  /*5c700*/  LDL.LU R16, [R1+0x454] ;  /* 0x0004540001107983 */ /* 0x000f280000300800 */
[----:B------:R-:W4:Y:S01]  /*5c710*/  LDL.LU R25, [R1+0x10] ;  /* 0x0000100001197983 */ /* 0x000f220000300800 */
[----:B------:R-:W-:Y:S02]  /*5c720*/  ISETP.LT.AND P3, PT, R19, UR69, !P0 ;  /* 0x0000004513007c0c */ /* 0x000fe4000c761270 */
[----:B------:R-:W-:-:S02]  /*5c730*/  ISETP.LT.AND P2, PT, R15, UR66, !P0 ;  /* 0x000000420f007c0c */ /* 0x000fc4000c741270 */
[----:B------:R-:W-:Y:S02]  /*5c740*/  LOP3.LUT R8, R8, 0xffffffef, RZ, 0xc0, !PT ;  /* 0xffffffef08087812 */ /* 0x000fe400078ec0ff */
[----:B0-----:R-:W-:Y:S01]  /*5c750*/  ISETP.LT.AND P1, PT, R17, UR70, !P0 ;  /* 0x0000004611007c0c */ /* 0x001fe2000c721270 */
[----:B------:R-:W0:Y:S01]  /*5c760*/  LDCU UR69, c[0x0][0x398] ;  /* 0x00007300ff4577ac */ /* 0x000e220008000800 */
[----:B------:R-:W-:Y:S01]  /*5c770*/  VIADD R4, R13, 0x7c ;  /* 0x0000007c0d047836 */ /* 0x000fe20000000000 */
[----:B------:R-:W0:Y:S04]  /*5c780*/  LDCU UR66, c[0x0][0x398] ;  /* 0x00007300ff4277ac */ /* 0x000e280008000800 */
[----:B------:R-:W-:Y:S01]  /*5c790*/  @P3 LOP3.LUT R8, R8, 0x10, RZ, 0xfc, !PT ;  /* 0x0000001008083812 */ /* 0x000fe200078efcff */
[----:B------:R-:W0:Y:S03]  /*5c7a0*/  LDCU UR70, c[0x0][0x398] ;  /* 0x00007300ff4677ac */ /* 0x000e260008000800 */
        /* <DEDUP_REMOVED lines=8> */
[----:B---3--:R-:W-:Y:S02]  /*5c830*/  SHF.R.U32.HI R6, RZ, 0x8, R26 ;  /* 0x00000008ff067819 */ /* 0x008fe4000001161a */
[----:B0-----:R-:W-:Y:S02]  /*5c840*/  ISETP.LT.AND P3, PT, R19, UR69, !P0 ;  /* 0x0000004513007c0c */ /* 0x001fe4000c761270 */
[----:B------:R-:W-:Y:S02]  /*5c850*/  LOP3.LUT R8, R8, 0xfffffffe, RZ, 0xc0, !PT ;  /* 0xfffffffe08087812 */ /* 0x000fe400078ec0ff */
[----:B--2---:R-:W-:-:S09]  /*5c860*/  SHF.R.U32.HI R5, RZ, 0x8, R24 ;  /* 0x00000008ff057819 */ /* 0x004fd20000011618 */
[----:B------:R-:W-:Y:S02]  /*5c870*/  @P3 LOP3.LUT R8, R8, 0x1, RZ, 0xfc, !PT ;  /* 0x0000000108083812 */ /* 0x000fe400078efcff */
[----:B----4-:R-:W-:-:S03]  /*5c880*/  SHF.R.U32.HI R4, RZ, 0x8, R16 ;  /* 0x00000008ff047819 */ /* 0x010fc60000011610 */
[----:B------:R-:W-:Y:S04]  /*5c890*/  STL [R1+0x14], R8 ;  /* 0x0000140801007387 */ /* 0x000fe80000100800 */
[----:B------:R-:W2:Y:S04]  /*5c8a0*/  LDL.LU R26, [R1+0x328] ;  /* 0x00032800011a7983 */ /* 0x000ea80000300800 */
[----:B------:R-:W3:Y:S04]  /*5c8b0*/  LDL.LU R24, [R1+0x30c] ;  /* 0x00030c0001187983 */ /* 0x000ee80000300800 */
[----:B------:R-:W4:Y:S01]  /*5c8c0*/  LDL.LU R16, [R1+0x220] ;  /* 0x0002200001107983 */ /* 0x000f220000300800 */
[----:B------:R-:W-:-:S02]  /*5c8d0*/  ISETP.LT.AND P2, PT, R15, UR66, !P0 ;  /* 0x000000420f007c0c */ /* 0x000fc4000c741270 */
[----:B------:R-:W-:Y:S02]  /*5c8e0*/  ISETP.LT.AND P1, PT, R17, UR70, !P0 ;  /* 0x0000004611007c0c */ /* 0x000fe4000c721270 */
[----:B------:R-:W-:Y:S02]  /*5c8f0*/  LOP3.LUT R25, R25, 0x7fffffff, RZ, 0xc0, !PT ;  /* 0x7fffffff19197812 */ /* 0x000fe400078ec0ff */
[----:B------:R-:W-:Y:S01]  /*5c900*/  ISETP.LT.AND P0, PT, R18, UR48, !P0 ;  /* 0x0000003012007c0c */ /* 0x000fe2000c701270 */
[----:B------:R-:W0:Y:S01]  /*5c910*/  LDCU UR69, c[0x0][0x398] ;  /* 0x00007300ff4577ac */ /* 0x000e220008000800 */
[----:B------:R-:W0:Y:S01]  /*5c920*/  LDCU UR66, c[0x0][0x398] ;  /* 0x00007300ff4277ac */ /* 0x000e220008000800 */
[----:B------:R-:W-:Y:S01]  /*5c930*/  VIADD R3, R13, 0x7b ;  /* 0x0000007b0d037836 */ /* 0x000fe20000000000 */
[----:B------:R-:W0:Y:S01]  /*5c940*/  LDCU UR70, c[0x0][0x398] ;  /* 0x00007300ff4677ac */ /* 0x000e220008000800 */
[----:B------:R-:W0:Y:S02]  /*5c950*/  LDCU.64 UR50, c[0x0][0x398] ;  /* 0x00007300ff3277ac */ /* 0x000e240008000a00 */
        /* <DEDUP_REMOVED lines=10> */
[----:B------:R-:W-:Y:S02]  /*5ca00*/  ISETP.LT.AND P2, PT, R15, UR66, !P0 ;  /* 0x000000420f007c0c */ /* 0x000fe4000c741270 */
[----:B------:R-:W-:Y:S02]  /*5ca10*/  ISETP.LT.AND P1, PT, R17, UR70, !P0 ;  /* 0x0000004611007c0c */ /* 0x000fe4000c721270 */
[----:B------:R-:W-:Y:S02]  /*5ca20*/  PRMT R3, R6, 0x3340, R5 ;  /* 0x0000334006037816 */ /* 0x000fe40000000005 */
[----:B------:R-:W-:Y:S01]  /*5ca30*/  LOP3.LUT R4, R4, 0xffff, RZ, 0xc0, !PT ;  /* 0x0000ffff04047812 */ /* 0x000fe200078ec0ff */
[----:B------:R-:W0:Y:S01]  /*5ca40*/  LDCU.64 UR36, c[0x0][0x398] ;  /* 0x00007300ff2477ac */ /* 0x000e220008000a00 */
[----:B------:R-:W-:Y:S01]  /*5ca50*/  VIADD R7, R7, UR75 ;  /* 0x0000004b07077c36 */ /* 0x000fe20008000000 */
[----:B------:R-:W0:Y:S02]  /*5ca60*/  LDCU UR69, c[0x0][0x398] ;  /* 0x00007300ff4577ac */ /* 0x000e240008000800 */
[----:B------:R-:W-:-:S02]  /*5ca70*/  @P3 LOP3.LUT R25, R25, 0x10000000, RZ, 0xfc, !PT ;  /* 0x1000000019193812 */ /* 0x000fc400078efcff */
[----:B------:R-:W-:Y:S01]  /*5ca80*/  ISETP.LT.AND P0, PT, R18, UR50, !P0 ;  /* 0x0000003212007c0c */ /* 0x000fe2000c701270 */
[----:B------:R1:W-:Y:S01]  /*5ca90*/  STL [R1+0x32c], R3 ;  /* 0x00032c0301007387 */ /* 0x0003e20000100800 */
[----:B------:R-:W0:Y:S01]  /*5caa0*/  LDCU UR70, c[0x0][0x398] ;  /* 0x00007300ff4677ac */ /* 0x000e220008000800 */
[----:B------:R-:W-:Y:S01]  /*5cab0*/  LOP3.LUT R25, R25, 0xf7ffffff, RZ, 0xc0, !PT ;  /* 0xf7ffffff19197812 */ /* 0x000fe200078ec0ff */
[----:B------:R-:W0:Y:S01]  /*5cac0*/  LDCU UR75, c[0x0][0x398] ;  /* 0x00007300ff4b77ac */ /* 0x000e220008000800 */
[----:B------:R-:W0:Y:S02]  /*5cad0*/  LDCU UR66, c[0x0][0x398] ;  /* 0x00007300ff4277ac */ /* 0x000e240008000800 */
[----:B------:R-:W-:-:S04]  /*5cae0*/  @P2 LOP3.LUT R25, R25, 0x8000000, RZ, 0xfc, !PT ;  /* 0x0800000019192812 */ /* 0x000fc800078efcff */
[----:B------:R-:W-:Y:S02]  /*5caf0*/  LOP3.LUT R25, R25, 0xfbffffff, RZ, 0xc0, !PT ;  /* 0xfbffffff19197812 */ /* 0x000fe400078ec0ff */
[----:B-1----:R-:W-:Y:S02]  /*5cb00*/  PRMT R3, R4, 0x3340, R0 ;  /* 0x0000334004037816 */ /* 0x002fe40000000000 */
[----:B------:R-:W-:-:S03]  /*5cb10*/  @P1 LOP3.LUT R25, R25, 0x4000000, RZ, 0xfc, !PT ;  /* 0x0400000019191812 */ /* 0x000fc600078efcff */
[----:B------:R1:W-:Y:S01]  /*5cb20*/  STL [R1+0x210], R3 ;  /* 0x0002100301007387 */ /* 0x0003e20000100800 */
[----:B------:R-:W-:-:S04]  /*5cb30*/  LOP3.LUT R25, R25, 0xfdffffff, RZ, 0xc0, !PT ;  /* 0xfdffffff19197812 */ /* 0x000fc800078ec0ff */
[----:B------:R-:W-:Y:S01]  /*5cb40*/  @P0 LOP3.LUT R25, R25, 0x2000000, RZ, 0xfc, !PT ;  /* 0x0200000019190812 */ /* 0x000fe200078efcff */
[----:B-1----:R-:W-:-:S05]  /*5cb50*/  VIADD R3, R13, 0x7a ;  /* 0x0000007a0d037836 */ /* 0x002fca0000000000 */
[----:B------:R-:W-:Y:S02]  /*5cb60*/  ISETP.GE.AND P0, PT, R3, UR43, PT ;  /* 0x0000002b03007c0c */ /* 0x000fe4000bf06270 */
[----:B--2---:R-:W-:Y:S02]  /*5cb70*/  SHF.R.U32.HI R5, RZ, 0x8, R26 ;  /* 0x00000008ff057819 */ /* 0x004fe4000001161a */
[----:B---3--:R-:W-:Y:S01]  /*5cb80*/  SHF.R.U32.HI R3, RZ, 0x8, R24 ;  /* 0x00000008ff037819 */ /* 0x008fe20000011618 */
[----:B------:R-:W2:Y:S04]  /*5cb90*/  LDL.LU R26, [R1+0x464] ;  /* 0x00046400011a7983 */ /* 0x000ea80000300800 */
[----:B------:R-:W3:Y:S01]  /*5cba0*/  LDL.LU R24, [R1+0x460] ;  /* 0x0004600001187983 */ /* 0x000ee20000300800 */
[----:B----4-:R-:W-:-:S02]  /*5cbb0*/  SHF.R.U32.HI R4, RZ, 0x8, R16 ;  /* 0x00000008ff047819 */ /* 0x010fc40000011610 */
[----:B------:R-:W-:Y:S02]  /*5cbc0*/  LOP3.LUT R5, R5, 0xffff, RZ, 0xc0, !PT ;  /* 0x0000ffff05057812 */ /* 0x000fe400078ec0ff */
[----:B------:R-:W-:Y:S02]  /*5cbd0*/  LOP3.LUT R3, R3, 0xffff, RZ, 0xc0, !PT ;  /* 0x0000ffff03037812 */ /* 0x000fe400078ec0ff */
[----:B------:R-:W-:Y:S02]  /*5cbe0*/  LOP3.LUT R25, R25, 0xfeffffff, RZ, 0xc0, !PT ;  /* 0xfeffffff19197812 */ /* 0x000fe400078ec0ff */
[----:B------:R-:W-:Y:S02]  /*5cbf0*/  LOP3.LUT R4, R4, 0xffff, RZ, 0xc0, !PT ;  /* 0x0000ffff04047812 */ /* 0x000fe400078ec0ff */
[----:B------:R-:W-:Y:S01]  /*5cc00*/  PRMT R5, R5, 0x3340, R0 ;  /* 0x0000334005057816 */ /* 0x000fe20000000000 */
[----:B------:R-:W1:Y:S01]  /*5cc10*/  LDCU.64 UR42, c[0x0][0x398] ;  /* 0x00007300ff2a77ac */ /* 0x000e620008000a00 */
[----:B------:R-:W-:-:S03]  /*5cc20*/  PRMT R3, R3, 0x3340, R4 ;  /* 0x0000334003037816 */ /* 0x000fc60000000004 */
[----:B------:R-:W-:Y:S04]  /*5cc30*/  STL [R1+0x20c], R5 ;  /* 0x00020c0501007387 */ /* 0x000fe80000100800 */
[----:B------:R4:W-:Y:S04]  /*5cc40*/  STL [R1+0x328], R3 ;  /* 0x0003280301007387 */ /* 0x0009e80000100800 */
[----:B------:R-:W3:Y:S01]  /*5cc50*/  LDL.LU R16, [R1+0x45c] ;  /* 0x00045c0001107983 */ /* 0x000ee20000300800 */
[----:B0-----:R-:W-:Y:S02]  /*5cc60*/  ISETP.LT.AND P3, PT, R19, UR70, !P0 ;  /* 0x0000004613007c0c */ /* 0x001fe4000c761270 */
[----:B------:R-:W-:-:S02]  /*5cc70*/  ISETP.LT.AND P2, PT, R15, UR76, !P0 ;  /* 0x0000004c0f007c0c */ /* 0x000fc4000c741270 */
[----:B------:R-:W-:Y:S01]  /*5cc80*/  ISETP.LT.AND P1, PT, R17, UR72, !P0 ;  /* 0x0000004811007c0c */ /* 0x000fe2000c721270 */
[----:B----4-:R-:W-:Y:S01]  /*5cc90*/  VIADD R3, R13, 0x79 ;  /* 0x000000790d037836 */ /* 0x010fe20000000000 */
[----:B------:R0:W-:Y:S01]  /*5cca0*/  STL [R1+0x69c], R7 ;  /* 0x00069c0701007387 */ /* 0x0001e20000100800 */
[----:B------:R-:W4:Y:S06]  /*5ccb0*/  LDCU UR70, c[0x0][0x3b8] ;  /* 0x00007700ff4677ac */ /* 0x000f2c0008000800 */
[----:B------:R-:W-:Y:S01]  /*5ccc0*/  @P3 LOP3.LUT R25, R25, 0x1000000, RZ, 0xfc, !PT ;  /* 0x0100000019193812 */ /* 0x000fe200078efcff */
[----:B------:R-:W0:Y:S01]  /*5ccd0*/  LDCU UR76, c[0x0][0x398] ;  /* 0x00007300ff4c77ac */ /* 0x000e220008000800 */
[----:B------:R-:W0:Y:S02]  /*5cce0*/  LDCU UR72, c[0x0][0x398] ;  /* 0x00007300ff4877ac */ /* 0x000e240008000800 */
[----:B------:R-:W-:-:S02]  /*5ccf0*/  LOP3.LUT R25, R25, 0xff7fffff, RZ, 0xc0, !PT ;  /* 0xff7fffff19197812 */ /* 0x000fc400078ec0ff */
[----:B------:R-:W-:Y:S02]  /*5cd00*/  ISETP.LT.AND P0, PT, R18, UR36, !P0 ;  /* 0x0000002412007c0c */ /* 0x000fe4000c701270 */
[----:B--2---:R-:W-:Y:S02]  /*5cd10*/  SHF.R.U32.HI R5, RZ, 0x8, R26 ;  /* 0x00000008ff057819 */ /* 0x004fe4000001161a */
[----:B------:R-:W-:Y:S02]  /*5cd20*/  @P2 LOP3.LUT R25, R25, 0x800000, RZ, 0xfc, !PT ;  /* 0x0080000019192812 */ /* 0x000fe400078efcff */
[----:B---3--:R-:W-:Y:S01]  /*5cd30*/  SHF.R.U32.HI R4, RZ, 0x8, R24 ;  /* 0x00000008ff047819 */ /* 0x008fe20000011618 */
[----:B0-----:R-:W-:Y:S01]  /*5cd40*/  VIADD R7, R7, UR14 ;  /* 0x0000000e07077c36 */ /* 0x001fe20008000000 */
        /* <DEDUP_REMOVED lines=10> */
[----:B------:R-:W-:Y:S02]  /*5cdf0*/  LOP3.LUT R5, R5, 0xffff, RZ, 0xc0, !PT ;  /* 0x0000ffff05057812 */ /* 0x000fe400078ec0ff */
[----:B------:R-:W-:Y:S01]  /*5ce00*/  LOP3.LUT R4, R4, 0xffff, RZ, 0xc0, !PT ;  /* 0x0000ffff04047812 */ /* 0x000fe200078ec0ff */
[----:B------:R-:W-:Y:S01]  /*5ce10*/  VIADD R3, R13, 0x78 ;  /* 0x000000780d037836 */ /* 0x000fe20000000000 */
[----:B------:R-:W2:Y:S01]  /*5ce20*/  LDCU.64 UR46, c[0x0][0x398] ;  /* 0x00007300ff2e77ac */ /* 0x000ea20008000a00 */
[----:B------:R-:W3:Y:S02]  /*5ce30*/  LDCU UR77, c[0x0][0x398] ;  /* 0x00007300ff4d77ac */ /* 0x000ee40008000800 */
[----:B------:R-:W-:Y:S01]  /*5ce40*/  @P3 LOP3.LUT R25, R25, 0x100000, RZ, 0xfc, !PT ;  /* 0x0010000019193812 */ /* 0x000fe200078efcff */
[----:B------:R-:W0:Y:S01]  /*5ce50*/  LDCU UR67, c[0x0][0x398] ;  /* 0x00007300ff4377ac */ /* 0x000e220008000800 */
[----:B------:R-:W0:Y:S02]  /*5ce60*/  LDCU UR68, c[0x0][0x398] ;  /* 0x00007300ff4477ac */ /* 0x000e240008000800 */
[----:B------:R-:W-:-:S02]  /*5ce70*/  LOP3.LUT R25, R25, 0xfff7ffff, RZ, 0xc0, !PT ;  /* 0xfff7ffff19197812 */ /* 0x000fc400078ec0ff */
[----:B-1----:R-:W-:Y:S02]  /*5ce80*/  ISETP.LT.AND P0, PT, R18, UR42, !P0 ;  /* 0x0000002a12007c0c */ /* 0x002fe4000c701270 */
[----:B------:R-:W-:Y:S01]  /*5ce90*/  PRMT R4, R5, 0x3340, R4 ;  /* 0x0000334005047816 */ /* 0x000fe20000000004 */
[----:B------:R-:W1:Y:S01]  /*5cea0*/  LDCU UR42, c[0x0][0x398] ;  /* 0x00007300ff2a77ac */ /* 0x000e620008000800 */
[----:B------:R-:W-:-:S04]  /*5ceb0*/  @P2 LOP3.LUT R25, R25, 0x80000, RZ, 0xfc, !PT ;  /* 0x0008000019192812 */ /* 0x000fc800078efcff */
[----:B------:R-:W-:-:S04]  /*5cec0*/  LOP3.LUT R25, R25, 0xfffbffff, RZ, 0xc0, !PT ;  /* 0xfffbffff19197812 */ /* 0x000fc800078ec0ff */
[----:B------:R-:W-:-:S04]  /*5ced0*/  @P1 LOP3.LUT R25, R25, 0x40000, RZ, 0xfc, !PT ;  /* 0x0004000019191812 */ /* 0x000fc800078efcff */
[----:B------:R-:W-:Y:S01]  /*5cee0*/  LOP3.LUT R25, R25, 0xfffdffff, RZ, 0xc0, !PT ;  /* 0xfffdffff19197812 */ /* 0x000fe200078ec0ff */
[----:B------:R0:W-:Y:S04]  /*5cef0*/  STL [R1+0x324], R4 ;  /* 0x0003240401007387 */ /* 0x0001e80000100800 */
[----:B------:R-:W3:Y:S04]  /*5cf00*/  LDL.LU R26, [R1+0x34] ;  /* 0x00003400011a7983 */ /* 0x000ee80000300800 */
[----:B------:R-:W3:Y:S01]  /*5cf10*/  LDL.LU R24, [R1+0x228] ;  /* 0x0002280001187983 */ /* 0x000ee20000300800 */
[----:B------:R-:W-:-:S02]  /*5cf20*/  @P0 LOP3.LUT R25, R25, 0x20000, RZ, 0xfc, !PT ;  /* 0x0002000019190812 */ /* 0x000fc400078efcff */
[----:B------:R-:W-:Y:S02]  /*5cf30*/  ISETP.GE.AND P0, PT, R3, UR49, PT ;  /* 0x0000003103007c0c */ /* 0x000fe4000bf06270 */
[----:B------:R-:W-:Y:S01]  /*5cf40*/  SHF.R.U32.HI R3, RZ, 0x8, R16 ;  /* 0x00000008ff037819 */ /* 0x000fe20000011610 */
[----:B------:R-:W1:Y:S01]  /*5cf50*/  LDCU.64 UR48, c[0x0][0x398] ;  /* 0x00007300ff3077ac */ /* 0x000e620008000a00 */
[----:B------:R-:W4:Y:S01]  /*5cf60*/  LDL.LU R16, [R1+0x38] ;  /* 0x0000380001107983 */ /* 0x000f220000300800 */
[----:B------:R-:W-:Y:S02]  /*5cf70*/  ISETP.LT.AND P3, PT, R19, UR71, !P0 ;  /* 0x0000004713007c0c */ /* 0x000fe4000c761270 */
[----:B------:R-:W-:Y:S02]  /*5cf80*/  ISETP.LT.AND P2, PT, R15, UR6, !P0 ;  /* 0x000000060f007c0c */ /* 0x000fe4000c741270 */
[----:B------:R-:W-:Y:S02]  /*5cf90*/  LOP3.LUT R25, R25, 0xfffeffff, RZ, 0xc0, !PT ;  /* 0xfffeffff19197812 */ /* 0x000fe400078ec0ff */
[----:B------:R-:W-:Y:S01]  /*5cfa0*/  ISETP.LT.AND P1, PT, R17, UR5, !P0 ;  /* 0x0000000511007c0c */ /* 0x000fe2000c721270 */
[----:B0-----:R-:W-:Y:S01]  /*5cfb0*/  VIADD R4, R13, 0x77 ;  /* 0x000000770d047836 */ /* 0x001fe20000000000 */
[----:B------:R-:W-:Y:S01]  /*5cfc0*/  LOP3.LUT R3, R3, 0xffff, RZ, 0xc0, !PT ;  /* 0x0000ffff03037812 */ /* 0x000fe200078ec0ff */
[----:B------:R-:W0:Y:S04]  /*5cfd0*/  LDCU UR71, c[0x0][0x398] ;  /* 0x00007300ff4777ac */ /* 0x000e280008000800 */
[----:B------:R-:W-:Y:S01]  /*5cfe0*/  @P3 LOP3.LUT R25, R25, 0x10000, RZ, 0xfc, !PT ;  /* 0x0001000019193812 */ /* 0x000fe200078efcff */
[----:B------:R-:W0:Y:S03]  /*5cff0*/  LDCU UR5, c[0x0][0x398] ;  /* 0x00007300ff0577ac */ /* 0x000e260008000800 */
[----:B------:R-:W-:-:S02]  /*5d000*/  LOP3.LUT R25, R25, 0xffff7fff, RZ, 0xc0, !PT ;  /* 0xffff7fff19197812 */ /* 0x000fc400078ec0ff */
[----:B--2---:R-:W-:Y:S02]  /*5d010*/  ISETP.LT.AND P0, PT, R18, UR46, !P0 ;  /* 0x0000002e12007c0c */ /* 0x004fe4000c701270 */
[----:B------:R-:W-:Y:S01]  /*5d020*/  PRMT R3, R3, 0x3340, R0 ;  /* 0x0000334003037816 */ /* 0x000fe20000000000 */
[----:B------:R-:W2:Y:S01]  /*5d030*/  LDCU UR46, c[0x0][0x398] ;  /* 0x00007300ff2e77ac */ /* 0x000ea20008000800 */
        /* <DEDUP_REMOVED lines=12> */
[----:B------:R-:W2:Y:S01]  /*5d100*/  LDCU.64 UR50, c[0x0][0x398] ;  /* 0x00007300ff3277ac */ /* 0x000ea20008000a00 */
[----:B------:R-:W2:Y:S05]  /*5d110*/  LDCU UR60, c[0x0][0x398] ;  /* 0x00007300ff3c77ac */ /* 0x000eaa0008000800 */
[----:B------:R-:W-:Y:S01]  /*5d120*/  @P3 LOP3.LUT R25, R25, 0x1000, RZ, 0xfc, !PT ;  /* 0x0000100019193812 */ /* 0x000fe200078efcff */
[----:B------:R-:W2:Y:S03]  /*5d130*/  LDCU UR9, c[0x0][0x398] ;  /* 0x00007300ff0977ac */ /* 0x000ea60008000800 */
[----:B------:R-:W-:-:S02]  /*5d140*/  LOP3.LUT R25, R25, 0xfffff7ff, RZ, 0xc0, !PT ;  /* 0xfffff7ff19197812 */ /* 0x000fc400078ec0ff */
[----:B-1----:R-:W-:Y:S01]  /*5d150*/  ISETP.LT.AND P0, PT, R18, UR48, !P0 ;  /* 0x0000003012007c0c */ /* 0x002fe2000c701270 */
[----:B0-----:R-:W-:Y:S01]  /*5d160*/  VIADD R3, R13, 0x75 ;  /* 0x000000750d037836 */ /* 0x001fe20000000000 */
[----:B------:R-:W0:Y:S01]  /*5d170*/  LDCU UR48, c[0x0][0x398] ;  /* 0x00007300ff3077ac */ /* 0x000e220008000800 */
[----:B------:R-:W-:-:S04]  /*5d180*/  @P2 LOP3.LUT R25, R25, 0x800, RZ, 0xfc, !PT ;  /* 0x0000080019192812 */ /* 0x000fc800078efcff */
[----:B------:R-:W-:-:S04]  /*5d190*/  LOP3.LUT R25, R25, 0xfffffbff, RZ, 0xc0, !PT ;  /* 0xfffffbff19197812 */ /* 0x000fc800078ec0ff */
[----:B------:R-:W-:-:S04]  /*5d1a0*/  @P1 LOP3.LUT R25, R25, 0x400, RZ, 0xfc, !PT ;  /* 0x0000040019191812 */ /* 0x000fc800078efcff */
[----:B------:R-:W-:-:S04]  /*5d1b0*/  LOP3.LUT R25, R25, 0xfffffdff, RZ, 0xc0, !PT ;  /* 0xfffffdff19197812 */ /* 0x000fc800078ec0ff */
[----:B------:R-:W-:Y:S02]  /*5d1c0*/  @P0 LOP3.LUT R25, R25, 0x200, RZ, 0xfc, !PT ;  /* 0x0000020019190812 */ /* 0x000fe400078efcff */
[----:B------:R-:W-:-:S04]  /*5d1d0*/  ISETP.GE.AND P0, PT, R4, UR37, PT ;  /* 0x0000002504007c0c */ /* 0x000fc8000bf06270 */
[----:B------:R-:W-:Y:S02]  /*5d1e0*/  ISETP.LT.AND P3, PT, R19, UR10, !P0 ;  /* 0x0000000a13007c0c */ /* 0x000fe4000c761270 */
[----:B------:R-:W-:Y:S02]  /*5d1f0*/  ISETP.LT.AND P2, PT, R15, UR7, !P0 ;  /* 0x000000070f007c0c */ /* 0x000fe4000c741270 */
[----:B---3--:R-:W-:Y:S02]  /*5d200*/  SHF.R.U32.HI R6, RZ, 0x8, R24 ;  /* 0x00000008ff067819 */ /* 0x008fe40000011618 */
[----:B----4-:R-:W-:Y:S01]  /*5d210*/  SHF.R.U32.HI R4, RZ, 0x8, R16 ;  /* 0x00000008ff047819 */ /* 0x010fe20000011610 */
[----:B------:R-:W3:Y:S04]  /*5d220*/  LDL.LU R24, [R1+0x46c] ;  /* 0x00046c0001187983 */ /* 0x000ee80000300800 */
[----:B------:R-:W4:Y:S01]  /*5d230*/  LDL.LU R16, [R1+0x468] ;  /* 0x0004680001107983 */ /* 0x000f220000300800 */
[----:B------:R-:W-:-:S02]  /*5d240*/  LOP3.LUT R25, R25, 0xfffffeff, RZ, 0xc0, !PT ;  /* 0xfffffeff19197812 */ /* 0x000fc400078ec0ff */
[----:B------:R-:W-:Y:S01]  /*5d250*/  ISETP.LT.AND P1, PT, R17, UR18, !P0 ;  /* 0x0000001211007c0c */ /* 0x000fe2000c721270 */
[----:B------:R-:W1:Y:S01]  /*5d260*/  LDCU.64 UR6, c[0x0][0x398] ;  /* 0x00007300ff0677ac */ /* 0x000e620008000a00 */
[----:B------:R-:W-:Y:S02]  /*5d270*/  LOP3.LUT R6, R6, 0xffff, RZ, 0xc0, !PT ;  /* 0x0000ffff06067812 */ /* 0x000fe400078ec0ff */
[----:B------:R-:W-:Y:S02]  /*5d280*/  @P3 LOP3.LUT R25, R25, 0x100, RZ, 0xfc, !PT ;  /* 0x0000010019193812 */ /* 0x000fe400078efcff */
[----:B------:R-:W-:Y:S02]  /*5d290*/  SHF.R.U32.HI R5, RZ, 0x8, R26 ;  /* 0x00000008ff057819 */ /* 0x000fe4000001161a */
[----:B------:R-:W-:Y:S01]  /*5d2a0*/  LOP3.LUT R4, R4, 0xffff, RZ, 0xc0, !PT ;  /* 0x0000ffff04047812 */ /* 0x000fe200078ec0ff */
[----:B------:R-:W3:Y:S01]  /*5d2b0*/  LDL.LU R8, [R1+0xc] ;  /* 0x00000c0001087983 */ /* 0x000ee20000300800 */
[----:B------:R-:W-:-:S02]  /*5d2c0*/  LOP3.LUT R25, R25, 0xffffff7f, RZ, 0xc0, !PT ;  /* 0xffffff7f19197812 */ /* 0x000fc400078ec0ff */
[----:B--2---:R-:W-:Y:S02]  /*5d2d0*/  ISETP.LT.AND P0, PT, R18, UR50, !P0 ;  /* 0x0000003212007c0c */ /* 0x004fe4000c701270 */
[----:B------:R-:W-:Y:S01]  /*5d2e0*/  LOP3.LUT R5, R5, 0xffff, RZ, 0xc0, !PT ;  /* 0x0000ffff05057812 */ /* 0x000fe200078ec0ff */
[----:B------:R-:W-:Y:S01]  /*5d2f0*/  STL [R1+0x654], R7 ;  /* 0x0006540701007387 */ /* 0x000fe20000100800 */
[----:B------:R-:W-:Y:S01]  /*5d300*/  @P2 LOP3.LUT R25, R25, 0x80, RZ, 0xfc, !PT ;  /* 0x0000008019192812 */ /* 0x000fe200078efcff */
[----:B------:R-:W2:Y:S03]  /*5d310*/  LDCU UR50, c[0x0][0x398] ;  /* 0x00007300ff3277ac */ /* 0x000ea60008000800 */
[----:B------:R-:W-:-:S04]  /*5d320*/  LOP3.LUT R25, R25, 0xffffffbf, RZ, 0xc0, !PT ;  /* 0xffffffbf19197812 */ /* 0x000fc800078ec0ff */
[----:B------:R-:W-:-:S04]  /*5d330*/  @P1 LOP3.LUT R25, R25, 0x40, RZ, 0xfc, !PT ;  /* 0x0000004019191812 */ /* 0x000fc800078efcff */
[----:B------:R-:W-:-:S04]  /*5d340*/  LOP3.LUT R25, R25, 0xffffffdf, RZ, 0xc0, !PT ;  /* 0xffffffdf19197812 */ /* 0x000fc800078ec0ff */
[----:B------:R-:W-:Y:S02]  /*5d350*/  @P0 LOP3.LUT R25, R25, 0x20, RZ, 0xfc, !PT ;  /* 0x0000002019190812 */ /* 0x000fe400078efcff */
[----:B------:R-:W-:-:S04]  /*5d360*/  ISETP.GE.AND P0, PT, R3, UR43, PT ;  /* 0x0000002b03007c0c */ /* 0x000fc8000bf06270 */
[----:B------:R-:W-:Y:S02]  /*5d370*/  ISETP.LT.AND P3, PT, R19, UR16, !P0 ;  /* 0x0000001013007c0c */ /* 0x000fe4000c761270 */
[----:B------:R-:W-:Y:S02]  /*5d380*/  ISETP.LT.AND P2, PT, R15, UR20, !P0 ;  /* 0x000000140f007c0c */ /* 0x000fe4000c741270 */
[----:B------:R-:W-:Y:S02]  /*5d390*/  LOP3.LUT R25, R25, 0xffffffef, RZ, 0xc0, !PT ;  /* 0xffffffef19197812 */ /* 0x000fe400078ec0ff */
[----:B------:R-:W-:Y:S02]  /*5d3a0*/  ISETP.LT.AND P1, PT, R17, UR19, !P0 ;  /* 0x0000001311007c0c */ /* 0x000fe4000c721270 */
[----:B------:R-:W-:-:S05]  /*5d3b0*/  PRMT R3, R6, 0x3340, R0 ;  /* 0x0000334006037816 */ /* 0x000fca0000000000 */
[----:B------:R-:W-:Y:S01]  /*5d3c0*/  @P3 LOP3.LUT R25, R25, 0x10, RZ, 0xfc, !PT ;  /* 0x0000001019193812 */ /* 0x000fe200078efcff */
[----:B------:R-:W0:Y:S03]  /*5d3d0*/  LDCU.64 UR18, c[0x0][0x398] ;  /* 0x00007300ff1277ac */ /* 0x000e260008000a00 */
[----:B------:R-:W-:Y:S02]  /*5d3e0*/  LOP3.LUT R25, R25, 0xfffffff7, RZ, 0xc0, !PT ;  /* 0xfffffff719197812 */ /* 0x000fe400078ec0ff */
[----:B-1----:R-:W-:Y:S02]  /*5d3f0*/  ISETP.LT.AND P0, PT, R18, UR6, !P0 ;  /* 0x0000000612007c0c */ /* 0x002fe4000c701270 */
        /* <DEDUP_REMOVED lines=9> */
[----:B------:R-:W-:-:S04]  /*5d490*/  ISETP.GE.AND P0, PT, R3, UR47, PT ;  /* 0x0000002f03007c0c */ /* 0x000fc8000bf06270 */
[----:B------:R-:W-:Y:S02]  /*5d4a0*/  ISETP.LT.AND P3, PT, R19, UR17, !P0 ;  /* 0x0000001113007c0c */ /* 0x000fe4000c761270 */
[----:B------:R-:W-:Y:S02]  /*5d4b0*/  LOP3.LUT R25, R25, 0xfffffffe, RZ, 0xc0, !PT ;  /* 0xfffffffe19197812 */ /* 0x000fe400078ec0ff */
[----:B----4-:R-:W-:-:S09]  /*5d4c0*/  SHF.R.U32.HI R4, RZ, 0x8, R16 ;  /* 0x00000008ff047819 */ /* 0x010fd20000011610 */
[----:B------:R-:W-:Y:S02]  /*5d4d0*/  @P3 LOP3.LUT R25, R25, 0x1, RZ, 0xfc, !PT ;  /* 0x0000000119193812 */ /* 0x000fe400078efcff */
[----:B------:R-:W-:Y:S02]  /*5d4e0*/  ISETP.LT.AND P2, PT, R15, UR24, !P0 ;  /* 0x000000180f007c0c */ /* 0x000fe4000c741270 */
[----:B------:R-:W-:Y:S02]  /*5d4f0*/  ISETP.LT.AND P1, PT, R17, UR11, !P0 ;  /* 0x0000000b11007c0c */ /* 0x000fe4000c721270 */
[----:B---3--:R-:W-:Y:S01]  /*5d500*/  LOP3.LUT R8, R8, 0x7fffffff, RZ, 0xc0, !PT ;  /* 0x7fffffff08087812 */ /* 0x008fe200078ec0ff */
[----:B------:R-:W-:Y:S04]  /*5d510*/  STL [R1+0x10], R25 ;  /* 0x0000101901007387 */ /* 0x000fe80000100800 */
[----:B------:R-:W3:Y:S01]  /*5d520*/  LDL.LU R16, [R1+0x144] ;  /* 0x0001440001107983 */ /* 0x000ee20000300800 */
[----:B0-----:R-:W-:-:S02]  /*5d530*/  ISETP.LT.AND P0, PT, R18, UR18, !P0 ;  /* 0x0000001212007c0c */ /* 0x001fc4000c701270 */
[----:B------:R-:W-:Y:S01]  /*5d540*/  SHF.R.U32.HI R5, RZ, 0x8, R24 ;  /* 0x00000008ff057819 */ /* 0x000fe20000011618 */
[----:B------:R-:W-:Y:S01]  /*5d550*/  VIADD R3, R13, 0x73 ;  /* 0x000000730d037836 */ /* 0x000fe20000000000 */
[----:B------:R-:W-:Y:S02]  /*5d560*/  LOP3.LUT R4, R4, 0xffff, RZ, 0xc0, !PT ;  /* 0x0000ffff04047812 */ /* 0x000fe400078ec0ff */
[----:B------:R-:W-:Y:S01]  /*5d570*/  @P2 LOP3.LUT R8, R8, 0x80000000, RZ, 0xfc, !PT ;  /* 0x8000000008082812 */ /* 0x000fe200078efcff */
[----:B------:R-:W0:Y:S01]  /*5d580*/  LDCU.64 UR10, c[0x0][0x398] ;  /* 0x00007300ff0a77ac */ /* 0x000e220008000a00 */
[----:B------:R-:W-:Y:S01]  /*5d590*/  VIADD R7, R7, UR15 ;  /* 0x0000000f07077c36 */ /* 0x000fe20008000000 */
[----:B------:R-:W-:Y:S02]  /*5d5a0*/  LOP3.LUT R5, R5, 0xffff, RZ, 0xc0, !PT ;  /* 0x0000ffff05057812 */ /* 0x000fe400078ec0ff */
[----:B------:R-:W-:Y:S01]  /*5d5b0*/  LOP3.LUT R8, R8, 0xbfffffff, RZ, 0xc0, !PT ;  /* 0xbfffffff08087812 */ /* 0x000fe200078ec0ff */
[----:B------:R-:W1:Y:S01]  /*5d5c0*/  LDCU.64 UR14, c[0x0][0x398] ;  /* 0x00007300ff0e77ac */ /* 0x000e620008000a00 */
[----:B------:R-:W4:Y:S02]  /*5d5d0*/  LDCU.64 UR16, c[0x0][0x398] ;  /* 0x00007300ff1077ac */ /* 0x000f240008000a00 */
[----:B------:R-:W-:-:S04]  /*5d5e0*/  @P1 LOP3.LUT R8, R8, 0x40000000, RZ, 0xfc, !PT ;  /* 0x4000000008081812 */ /* 0x000fc800078efcff */
[----:B------:R-:W-:-:S04]  /*5d5f0*/  LOP3.LUT R8, R8, 0xdfffffff, RZ, 0xc0, !PT ;  /* 0xdfffffff08087812 */ /* 0x000fc800078ec0ff */
[----:B------:R-:W-:Y:S02]  /*5d600*/  @P0 LOP3.LUT R8, R8, 0x20000000, RZ, 0xfc, !PT ;  /* 0x2000000008080812 */ /* 0x000fe400078efcff */
[----:B------:R-:W-:Y:S02]  /*5d610*/  ISETP.GE.AND P0, PT, R3, UR49, PT ;  /* 0x0000003103007c0c */ /* 0x000fe4000bf06270 */
[----:B------:R-:W-:-:S05]  /*5d620*/  PRMT R3, R5, 0x3340, R4 ;  /* 0x0000334005037816 */ /* 0x000fca0000000004 */
[----:B------:R0:W-:Y:S01]  /*5d630*/  STL [R1+0x308], R3 ;  /* 0x0003080301007387 */ /* 0x0001e20000100800 */
[----:B------:R-:W-:Y:S02]  /*5d640*/  ISETP.LT.AND P3, PT, R19, UR22, !P0 ;  /* 0x0000001613007c0c */ /* 0x000fe4000c761270 */
[----:B------:R-:W-:Y:S02]  /*5d650*/  ISETP.LT.AND P2, PT, R15, UR13, !P0 ;  /* 0x0000000d0f007c0c */ /* 0x000fe4000c741270 */
[----:B------:R-:W-:Y:S02]  /*5d660*/  LOP3.LUT R8, R8, 0xefffffff, RZ, 0xc0, !PT ;  /* 0xefffffff08087812 */ /* 0x000fe400078ec0ff */
[----:B------:R-:W-:Y:S01]  /*5d670*/  ISETP.LT.AND P1, PT, R17, UR26, !P0 ;  /* 0x0000001a11007c0c */ /* 0x000fe2000c721270 */
[----:B------:R-:W1:Y:S01]  /*5d680*/  LDCU.64 UR12, c[0x0][0x398] ;  /* 0x00007300ff0c77ac */ /* 0x000e620008000a00 */
[----:B------:R-:W1:Y:S05]  /*5d690*/  LDCU UR22, c[0x0][0x398] ;  /* 0x00007300ff1677ac */ /* 0x000e6a0008000800 */
[----:B------:R-:W-:-:S04]  /*5d6a0*/  @P3 LOP3.LUT R8, R8, 0x10000000, RZ, 0xfc, !PT ;  /* 0x1000000008083812 */ /* 0x000fc800078efcff */
[----:B------:R-:W-:Y:S02]  /*5d6b0*/  LOP3.LUT R8, R8, 0xf7ffffff, RZ, 0xc0, !PT ;  /* 0xf7ffffff08087812 */ /* 0x000fe400078ec0ff */
[----:B0-----:R-:W-:Y:S01]  /*5d6c0*/  ISETP.LT.AND P0, PT, R18, UR10, !P0 ;  /* 0x0000000a12007c0c */ /* 0x001fe2000c701270 */
[----:B------:R-:W-:Y:S01]  /*5d6d0*/  VIADD R3, R13, 0x72 ;  /* 0x000000720d037836 */ /* 0x000fe20000000000 */
[----:B------:R-:W0:Y:S01]  /*5d6e0*/  LDCU UR10, c[0x0][0x398] ;  /* 0x00007300ff0a77ac */ /* 0x000e220008000800 */
[----:B------:R-:W-:-:S04]  /*5d6f0*/  @P2 LOP3.LUT R8, R8, 0x8000000, RZ, 0xfc, !PT ;  /* 0x0800000008082812 */ /* 0x000fc800078efcff */
[----:B------:R-:W-:-:S04]  /*5d700*/  LOP3.LUT R8, R8, 0xfbffffff, RZ, 0xc0, !PT ;  /* 0xfbffffff08087812 */ /* 0x000fc800078ec0ff */
[----:B------:R-:W-:-:S04]  /*5d710*/  @P1 LOP3.LUT R8, R8, 0x4000000, RZ, 0xfc, !PT ;  /* 0x0400000008081812 */ /* 0x000fc800078efcff */
[----:B------:R-:W-:-:S04]  /*5d720*/  LOP3.LUT R8, R8, 0xfdffffff, RZ, 0xc0, !PT ;  /* 0xfdffffff08087812 */ /* 0x000fc800078ec0ff */
[----:B------:R-:W-:Y:S02]  /*5d730*/  @P0 LOP3.LUT R8, R8, 0x2000000, RZ, 0xfc, !PT ;  /* 0x0200000008080812 */ /* 0x000fe400078efcff */
[----:B------:R-:W-:Y:S02]  /*5d740*/  ISETP.GE.AND P0, PT, R3, UR51, PT ;  /* 0x0000003303007c0c */ /* 0x000fe4000bf06270 */
[----:B------:R-:W-:Y:S01]  /*5d750*/  SHF.R.U32.HI R3, RZ, 0x8, R23 ;  /* 0x00000008ff037819 */ /* 0x000fe20000011617 */
[----:B------:R-:W0:Y:S01]  /*5d760*/  LDCU UR51, c[0x0][0x398] ;  /* 0x00007300ff3377ac */ /* 0x000e220008000800 */
[----:B---3--:R-:W-:-:S04]  /*5d770*/  SHF.R.U32.HI R4, RZ, 0x8, R16 ;  /* 0x00000008ff047819 */ /* 0x008fc80000011610 */
[----:B------:R-:W-:-:S04]  /*5d780*/  LOP3.LUT R4, R4, 0xffff, RZ, 0xc0, !PT ;  /* 0x0000ffff04047812 */ /* 0x000fc800078ec0ff */
[----:B------:R-:W-:-:S05]  /*5d790*/  PRMT R4, R4, 0x3340, R0 ;  /* 0x0000334004047816 */ /* 0x000fca0000000000 */
[----:B------:R3:W-:Y:S04]  /*5d7a0*/  STL [R1+0x200], R4 ;  /* 0x0002000401007387 */ /* 0x0007e80000100800 */
[----:B------:R-:W2:Y:S04]  /*5d7b0*/  LDL.LU R24, [R1+0x484] ;  /* 0x0004840001187983 */ /* 0x000ea80000300800 */
[----:B------:R-:W4:Y:S04]  /*5d7c0*/  LDL.LU R16, [R1+0x478] ;  /* 0x0004780001107983 */ /* 0x000f280000300800 */
[----:B------:R-:W4:Y:S01]  /*5d7d0*/  LDL.LU R23, [R1+0x47c] ;  /* 0x00047c0001177983 */ /* 0x000f220000300800 */
[----:B------:R-:W-:-:S02]  /*5d7e0*/  ISETP.LT.AND P3, PT, R19, UR25, !P0 ;  /* 0x0000001913007c0c */ /* 0x000fc4000c761270 */
[----:B------:R-:W-:Y:S02]  /*5d7f0*/  ISETP.LT.AND P2, PT, R15, UR30, !P0 ;  /* 0x0000001e0f007c0c */ /* 0x000fe4000c741270 */
[----:B------:R-:W-:Y:S02]  /*5d800*/  LOP3.LUT R8, R8, 0xfeffffff, RZ, 0xc0, !PT ;  /* 0xfeffffff08087812 */ /* 0x000fe400078ec0ff */
[----:B------:R-:W-:Y:S01]  /*5d810*/  ISETP.LT.AND P1, PT, R17, UR28, !P0 ;  /* 0x0000001c11007c0c */ /* 0x000fe2000c721270 */
[----:B---3--:R-:W-:Y:S01]  /*5d820*/  VIADD R4, R13, 0x71 ;  /* 0x000000710d047836 */ /* 0x008fe20000000000 */
[----:B------:R-:W-:Y:S01]  /*5d830*/  LOP3.LUT R3, R3, 0xffff, RZ, 0xc0, !PT ;  /* 0x0000ffff03037812 */ /* 0x000fe200078ec0ff */
[----:B------:R3:W-:Y:S01]  /*5d840*/  STL [R1+0x60c], R7 ;  /* 0x00060c0701007387 */ /* 0x0007e20000100800 */
[----:B------:R-:W0:Y:S03]  /*5d850*/  LDCU.64 UR24, c[0x0][0x398] ;  /* 0x00007300ff1877ac */ /* 0x000e260008000a00 */
[----:B------:R-:W-:Y:S01]  /*5d860*/  @P3 LOP3.LUT R8, R8, 0x1000000, RZ, 0xfc, !PT ;  /* 0x0100000008083812 */ /* 0x000fe200078efcff */
[----:B------:R-:W0:Y:S03]  /*5d870*/  LDCU UR28, c[0x0][0x3b8] ;  /* 0x00007700ff1c77ac */ /* 0x000e260008000800 */
[----:B------:R-:W-:-:S02]  /*5d880*/  LOP3.LUT R8, R8, 0xff7fffff, RZ, 0xc0, !PT ;  /* 0xff7fffff08087812 */ /* 0x000fc400078ec0ff */
[----:B-1----:R-:W-:Y:S02]  /*5d890*/  ISETP.LT.AND P0, PT, R18, UR12, !P0 ;  /* 0x0000000c12007c0c */ /* 0x002fe4000c701270 */
[----:B------:R-:W-:Y:S02]  /*5d8a0*/  PRMT R3, R3, 0x3340, R0 ;  /* 0x0000334003037816 */ /* 0x000fe40000000000 */
[----:B--2---:R-:W-:Y:S02]  /*5d8b0*/  SHF.R.U32.HI R6, RZ, 0x8, R24 ;  /* 0x00000008ff067819 */ /* 0x004fe40000011618 */
[----:B------:R-:W-:Y:S02]  /*5d8c0*/  @P2 LOP3.LUT R8, R8, 0x800000, RZ, 0xfc, !PT ;  /* 0x0080000008082812 */ /* 0x000fe400078efcff */
[----:B----4-:R-:W-:Y:S01]  /*5d8d0*/  SHF.R.U32.HI R5, RZ, 0x8, R16 ;  /* 0x00000008ff057819 */ /* 0x010fe20000011610 */
[----:B---3--:R-:W-:Y:S01]  /*5d8e0*/  VIADD R7, R7, UR55 ;  /* 0x0000003707077c36 */ /* 0x008fe20008000000 */
[----:B------:R1:W-:Y:S01]  /*5d8f0*/  STL [R1+0x1fc], R3 ;  /* 0x0001fc0301007387 */ /* 0x0003e20000100800 */
[----:B------:R-:W-:-:S03]  /*5d900*/  LOP3.LUT R8, R8, 0xffbfffff, RZ, 0xc0, !PT ;  /* 0xffbfffff08087812 */ /* 0x000fc600078ec0ff */
[----:B------:R-:W2:Y:S04]  /*5d910*/  LDL.LU R24, [R1+0x474] ;  /* 0x0004740001187983 */ /* 0x000ea80000300800 */
[----:B------:R-:W3:Y:S01]  /*5d920*/  LDL.LU R16, [R1+0x470] ;  /* 0x0004700001107983 */ /* 0x000ee20000300800 */
[----:B------:R-:W-:Y:S02]  /*5d930*/  LOP3.LUT R6, R6, 0xffff, RZ, 0xc0, !PT ;  /* 0x0000ffff06067812 */ /* 0x000fe400078ec0ff */
[----:B------:R-:W-:Y:S02]  /*5d940*/  @P1 LOP3.LUT R8, R8, 0x400000, RZ, 0xfc, !PT ;  /* 0x0040000008081812 */ /* 0x000fe400078efcff */
[----:B------:R-:W-:Y:S01]  /*5d950*/  LOP3.LUT R5, R5, 0xffff, RZ, 0xc0, !PT ;  /* 0x0000ffff05057812 */ /* 0x000fe200078ec0ff */
[----:B------:R-:W4:Y:S01]  /*5d960*/  LDCU UR12, c[0x0][0x398] ;  /* 0x00007300ff0c77ac */ /* 0x000f220008000800 */
[----:B------:R-:W0:Y:S01]  /*5d970*/  LDCU UR55, c[0x0][0x398] ;  /* 0x00007300ff3777ac */ /* 0x000e220008000800 */
[----:B------:R-:W-:-:S04]  /*5d980*/  LOP3.LUT R8, R8, 0xffdfffff, RZ, 0xc0, !PT ;  /* 0xffdfffff08087812 */ /* 0x000fc800078ec0ff */
[----:B------:R-:W-:Y:S02]  /*5d990*/  @P0 LOP3.LUT R8, R8, 0x200000, RZ, 0xfc, !PT ;  /* 0x0020000008080812 */ /* 0x000fe400078efcff */
[----:B------:R-:W-:Y:S02]  /*5d9a0*/  ISETP.GE.AND P0, PT, R4, UR7, PT ;  /* 0x0000000704007c0c */ /* 0x000fe4000bf06270 */
[----:B------:R-:W-:Y:S02]  /*5d9b0*/  LOP3.LUT R8, R8, 0xffefffff, RZ, 0xc0, !PT ;  /* 0xffefffff08087812 */ /* 0x000fe400078ec0ff */
[----:B------:R-:W-:Y:S02]  /*5d9c0*/  ISETP.LT.AND P3, PT, R19, UR31, !P0 ;  /* 0x0000001f13007c0c */ /* 0x000fe4000c761270 */
[----:B------:R-:W-:Y:S02]  /*5d9d0*/  ISETP.LT.AND P2, PT, R15, UR21, !P0 ;  /* 0x000000150f007c0c */ /* 0x000fe4000c741270 */
[----:B------:R-:W-:Y:S01]  /*5d9e0*/  ISETP.LT.AND P1, PT, R17, UR32, !P0 ;  /* 0x0000002011007c0c */ /* 0x000fe2000c721270 */
[C---:B------:R-:W-:Y:S01]  /*5d9f0*/  VIADD R4, R13.reuse, 0x70 ;  /* 0x000000700d047836 */ /* 0x040fe20000000000 */
[----:B------:R-:W0:Y:S01]  /*5da00*/  LDCU.64 UR6, c[0x0][0x398] ;  /* 0x00007300ff0677ac */ /* 0x000e220008000a00 */
[----:B-1----:R-:W-:Y:S01]  /*5da10*/  VIADD R3, R13, 0x6f ;  /* 0x0000006f0d037836 */ /* 0x002fe20000000000 */
[----:B------:R-:W1:Y:S05]  /*5da20*/  LDCU.64 UR30, c[0x0][0x398] ;  /* 0x00007300ff1e77ac */ /* 0x000e6a0008000a00 */
[----:B------:R-:W-:Y:S01]  /*5da30*/  @P3 LOP3.LUT R8, R8, 0x100000, RZ, 0xfc, !PT ;  /* 0x0010000008083812 */ /* 0x000fe200078efcff */
[----:B------:R-:W0:Y:S01]  /*5da40*/  LDCU.64 UR20, c[0x0][0x398] ;  /* 0x00007300ff1477ac */ /* 0x000e220008000a00 */
        /* <DEDUP_REMOVED lines=14> */
[----:B------:R-:W-:Y:S01]  /*5db30*/  SHF.R.U32.HI R4, RZ, 0x8, R23 ;  /* 0x00000008ff047819 */ /* 0x000fe20000011617 */
[----:B------:R-:W1:Y:S06]  /*5db40*/  LDCU.64 UR18, c[0x0][0x398] ;  /* 0x00007300ff1277ac */ /* 0x000e6c0008000a00 */
[----:B------:R-:W-:Y:S01]  /*5db50*/  @P3 LOP3.LUT R8, R8, 0x10000, RZ, 0xfc, !PT ;  /* 0x0001000008083812 */ /* 0x000fe200078efcff */
[----:B------:R-:W1:Y:S01]  /*5db60*/  LDCU.64 UR34, c[0x0][0x398] ;  /* 0x00007300ff2277ac */ /* 0x000e620008000a00 */
[----:B------:R-:W1:Y:S02]  /*5db70*/  LDCU UR39, c[0x0][0x398] ;  /* 0x00007300ff2777ac */ /* 0x000e640008000800 */
[----:B------:R-:W-:-:S02]  /*5db80*/  LOP3.LUT R8, R8, 0xffff7fff, RZ, 0xc0, !PT ;  /* 0xffff7fff08087812 */ /* 0x000fc400078ec0ff */
[----:B0-----:R-:W-:Y:S02]  /*5db90*/  ISETP.LT.AND P0, PT, R18, UR6, !P0 ;  /* 0x0000000612007c0c */ /* 0x001fe4000c701270 */
[----:B------:R-:W-:Y:S01]  /*5dba0*/  LOP3.LUT R4, R4, 0xffff, RZ, 0xc0, !PT ;  /* 0x0000ffff04047812 */ /* 0x000fe200078ec0ff */
[----:B------:R-:W0:Y:S01]  /*5dbb0*/  LDCU UR6, c[0x0][0x398] ;  /* 0x00007300ff0677ac */ /* 0x000e220008000800 */
[----:B------:R-:W-:-:S04]  /*5dbc0*/  @P2 LOP3.LUT R8, R8, 0x8000, RZ, 0xfc, !PT ;  /* 0x0000800008082812 */ /* 0x000fc800078efcff */
[----:B------:R-:W-:-:S04]  /*5dbd0*/  LOP3.LUT R8, R8, 0xffffbfff, RZ, 0xc0, !PT ;  /* 0xffffbfff08087812 */ /* 0x000fc800078ec0ff */
[----:B------:R-:W-:-:S04]  /*5dbe0*/  @P1 LOP3.LUT R8, R8, 0x4000, RZ, 0xfc, !PT ;  /* 0x0000400008081812 */ /* 0x000fc800078efcff */
[----:B------:R-:W-:-:S04]  /*5dbf0*/  LOP3.LUT R8, R8, 0xffffdfff, RZ, 0xc0, !PT ;  /* 0xffffdfff08087812 */ /* 0x000fc800078ec0ff */
[----:B------:R-:W-:Y:S02]  /*5dc00*/  @P0 LOP3.LUT R8, R8, 0x2000, RZ, 0xfc, !PT ;  /* 0x0000200008080812 */ /* 0x000fe400078efcff */
[----:B------:R-:W-:Y:S02]  /*5dc10*/  ISETP.GE.AND P0, PT, R3, UR11, PT ;  /* 0x0000000b03007c0c */ /* 0x000fe4000bf06270 */
[----:B------:R-:W-:Y:S02]  /*5dc20*/  PRMT R3, R6, 0x3340, R5 ;  /* 0x0000334006037816 */ /* 0x000fe40000000005 */
[----:B------:R-:W-:Y:S02]  /*5dc30*/  PRMT R4, R4, 0x3340, R0 ;  /* 0x0000334004047816 */ /* 0x000fe40000000000 */
[----:B------:R-:W-:Y:S01]  /*5dc40*/  LOP3.LUT R8, R8, 0xffffefff, RZ, 0xc0, !PT ;  /* 0xffffefff08087812 */ /* 0x000fe200078ec0ff */
[----:B------:R-:W0:Y:S01]  /*5dc50*/  LDCU UR11, c[0x0][0x398] ;  /* 0x00007300ff0b77ac */ /* 0x000e220008000800 */
[----:B------:R1:W-:Y:S04]  /*5dc60*/  STL [R1+0x2fc], R3 ;  /* 0x0002fc0301007387 */ /* 0x0003e80000100800 */
[----:B------:R-:W4:Y:S01]  /*5dc70*/  LDL.LU R23, [R1+0x84] ;  /* 0x0000840001177983 */ /* 0x000f220000300800 */
[----:B------:R-:W-:-:S02]  /*5dc80*/  ISETP.LT.AND P3, PT, R19, UR23, !P0 ;  /* 0x0000001713007c0c */ /* 0x000fc4000c761270 */
[----:B------:R-:W-:Y:S02]  /*5dc90*/  ISETP.LT.AND P2, PT, R15, UR52, !P0 ;  /* 0x000000340f007c0c */ /* 0x000fe4000c741270 */
[----:B------:R-:W-:Y:S01]  /*5dca0*/  ISETP.LT.AND P1, PT, R17, UR41, !P0 ;  /* 0x0000002911007c0c */ /* 0x000fe2000c721270 */
[----:B-1----:R-:W-:Y:S01]  /*5dcb0*/  VIADD R3, R13, 0x6e ;  /* 0x0000006e0d037836 */ /* 0x002fe20000000000 */
[----:B------:R3:W-:Y:S01]  /*5dcc0*/  STL [R1+0x1d4], R4 ;  /* 0x0001d40401007387 */ /* 0x0007e20000100800 */
[----:B------:R-:W1:Y:S06]  /*5dcd0*/  LDCU UR23, c[0x0][0x398] ;  /* 0x00007300ff1777ac */ /* 0x000e6c0008000800 */
[----:B------:R-:W-:Y:S01]  /*5dce0*/  @P3 LOP3.LUT R8, R8, 0x1000, RZ, 0xfc, !PT ;  /* 0x0000100008083812 */ /* 0x000fe200078efcff */
[----:B------:R-:W0:Y:S01]  /*5dcf0*/  LDCU UR41, c[0x0][0x398] ;  /* 0x00007300ff2977ac */ /* 0x000e220008000800 */
[----:B------:R-:W0:Y:S02]  /*5dd00*/  LDCU UR52, c[0x0][0x398] ;  /* 0x00007300ff3477ac */ /* 0x000e240008000800 */
[----:B------:R-:W-:-:S02]  /*5dd10*/  LOP3.LUT R8, R8, 0xfffff7ff, RZ, 0xc0, !PT ;  /* 0xfffff7ff08087812 */ /* 0x000fc400078ec0ff */
[----:B------:R-:W-:Y:S01]  /*5dd20*/  ISETP.LT.AND P0, PT, R18, UR16, !P0 ;  /* 0x0000001012007c0c */ /* 0x000fe2000c701270 */
[----:B------:R0:W-:Y:S04]  /*5dd30*/  STL [R1+0x5e0], R7 ;  /* 0x0005e00701007387 */ /* 0x0001e80000100800 */
[----:B------:R-:W4:Y:S01]  /*5dd40*/  LDL.LU R25, [R1+0x8] ;  /* 0x0000080001197983 */ /* 0x000f220000300800 */
        /* <DEDUP_REMOVED lines=12> */
[----:B------:R-:W0:Y:S01]  /*5de10*/  LDCU.64 UR26, c[0x0][0x398] ;  /* 0x00007300ff1a77ac */ /* 0x000e220008000a00 */
[----:B--2---:R-:W-:-:S06]  /*5de20*/  SHF.R.U32.HI R5, RZ, 0x8, R24 ;  /* 0x00000008ff057819 */ /* 0x004fcc0000011618 */
[----:B------:R-:W-:Y:S02]  /*5de30*/  @P3 LOP3.LUT R8, R8, 0x100, RZ, 0xfc, !PT ;  /* 0x0000010008083812 */ /* 0x000fe400078efcff */
[----:B---3--:R-:W-:Y:S01]  /*5de40*/  SHF.R.U32.HI R4, RZ, 0x8, R16 ;  /* 0x00000008ff047819 */ /* 0x008fe20000011610 */
[----:B0-----:R-:W-:Y:S01]  /*5de50*/  VIADD R7, R7, UR65 ;  /* 0x0000004107077c36 */ /* 0x001fe20008000000 */
[----:B------:R-:W-:Y:S02]  /*5de60*/  ISETP.LT.AND P0, PT, R18, UR18, !P0 ;  /* 0x0000001212007c0c */ /* 0x000fe4000c701270 */
[----:B------:R-:W-:Y:S02]  /*5de70*/  LOP3.LUT R8, R8, 0xffffff7f, RZ, 0xc0, !PT ;  /* 0xffffff7f08087812 */ /* 0x000fe400078ec0ff */
[----:B------:R-:W-:Y:S02]  /*5de80*/  LOP3.LUT R5, R5, 0xffff, RZ, 0xc0, !PT ;  /* 0x0000ffff05057812 */ /* 0x000fe400078ec0ff */
[----:B------:R-:W-:Y:S01]  /*5de90*/  LOP3.LUT R4, R4, 0xffff, RZ, 0xc0, !PT ;  /* 0x0000ffff04047812 */ /* 0x000fe200078ec0ff */
[----:B------:R-:W0:Y:S01]  /*5dea0*/  LDCU UR13, c[0x0][0x398] ;  /* 0x00007300ff0d77ac */ /* 0x000e220008000800 */
[----:B------:R-:W-:Y:S01]  /*5deb0*/  @P2 LOP3.LUT R8, R8, 0x80, RZ, 0xfc, !PT ;  /* 0x0000008008082812 */ /* 0x000fe200078efcff */
[----:B------:R-:W2:Y:S01]  /*5dec0*/  LDCU UR18, c[0x0][0x398] ;  /* 0x00007300ff1277ac */ /* 0x000ea20008000800 */
[----:B------:R-:W3:Y:S01]  /*5ded0*/  LDCU UR29, c[0x0][0x3b8] ;  /* 0x00007700ff1d77ac */ /* 0x000ee20008000800 */
[----:B------:R-:W0:Y:S01]  /*5dee0*/  LDCU UR54, c[0x0][0x398] ;  /* 0x00007300ff3677ac */ /* 0x000e220008000800 */
[----:B------:R-:W-:Y:S01]  /*5def0*/  LOP3.LUT R8, R8, 0xffffffbf, RZ, 0xc0, !PT ;  /* 0xffffffbf08087812 */ /* 0x000fe200078ec0ff */
[----:B------:R-:W0:Y:S03]  /*5df00*/  LDCU UR65, c[0x0][0x398] ;  /* 0x00007300ff4177ac */ /* 0x000e260008000800 */
[----:B------:R-:W-:-:S04]  /*5df10*/  @P1 LOP3.LUT R8, R8, 0x40, RZ, 0xfc, !PT ;  /* 0x0000004008081812 */ /* 0x000fc800078efcff */
[----:B------:R-:W-:-:S04]  /*5df20*/  LOP3.LUT R8, R8, 0xffffffdf, RZ, 0xc0, !PT ;  /* 0xffffffdf08087812 */ /* 0x000fc800078ec0ff */
[----:B------:R-:W-:Y:S02]  /*5df30*/  @P0 LOP3.LUT R8, R8, 0x20, RZ, 0xfc, !PT ;  /* 0x0000002008080812 */ /* 0x000fe400078efcff */
[----:B------:R-:W-:Y:S02]  /*5df40*/  ISETP.GE.AND P0, PT, R3, UR15, PT ;  /* 0x0000000f03007c0c */ /* 0x000fe4000bf06270 */
[----:B------:R-:W-:Y:S01]  /*5df50*/  PRMT R5, R5, 0x3340, R4 ;  /* 0x0000334005057816 */ /* 0x000fe20000000004 */
[----:B------:R-:W0:Y:S01]  /*5df60*/  LDCU UR15, c[0x0][0x3b8] ;  /* 0x00007700ff0f77ac */ /* 0x000e220008000800 */
[----:B------:R-:W-:Y:S02]  /*5df70*/  ISETP.LT.AND P3, PT, R19, UR53, !P0 ;  /* 0x0000003513007c0c */ /* 0x000fe4000c761270 */
[----:B------:R-:W-:Y:S02]  /*5df80*/  ISETP.LT.AND P2, PT, R15, UR56, !P0 ;  /* 0x000000380f007c0c */ /* 0x000fe4000c741270 */
[----:B------:R-:W-:-:S02]  /*5df90*/  LOP3.LUT R8, R8, 0xffffffef, RZ, 0xc0, !PT ;  /* 0xffffffef08087812 */ /* 0x000fc400078ec0ff */
[----:B------:R-:W-:Y:S01]  /*5dfa0*/  ISETP.LT.AND P1, PT, R17, UR57, !P0 ;  /* 0x0000003911007c0c */ /* 0x000fe2000c721270 */
[----:B------:R-:W-:Y:S01]  /*5dfb0*/  VIADD R4, R13, 0x6c ;  /* 0x0000006c0d047836 */ /* 0x000fe20000000000 */
[----:B------:R0:W-:Y:S01]  /*5dfc0*/  STL [R1+0x2f8], R5 ;  /* 0x0002f80501007387 */ /* 0x0001e20000100800 */
[----:B------:R-:W0:Y:S01]  /*5dfd0*/  LDCU UR56, c[0x0][0x398] ;  /* 0x00007300ff3877ac */ /* 0x000e220008000800 */
[----:B------:R-:W0:Y:S03]  /*5dfe0*/  LDCU UR53, c[0x0][0x398] ;  /* 0x00007300ff3577ac */ /* 0x000e260008000800 */
[----:B------:R-:W-:Y:S02]  /*5dff0*/  @P3 LOP3.LUT R8, R8, 0x10, RZ, 0xfc, !PT ;  /* 0x0000001008083812 */ /* 0x000fe400078efcff */
[----:B------:R-:W-:Y:S01]  /*5e000*/  ISETP.LT.AND P0, PT, R18, UR20, !P0 ;  /* 0x0000001412007c0c */ /* 0x000fe2000c701270 */
[----:B------:R-:W0:Y:S01]  /*5e010*/  LDL.LU R24, [R1+0x48c] ;  /* 0x00048c0001187983 */ /* 0x000e220000300800 */
[----:B------:R-:W0:Y:S01]  /*5e020*/  LDCU UR57, c[0x0][0x398] ;  /* 0x00007300ff3977ac */ /* 0x000e220008000800 */
[----:B------:R-:W-:Y:S01]  /*5e030*/  LOP3.LUT R8, R8, 0xfffffff7, RZ, 0xc0, !PT ;  /* 0xfffffff708087812 */ /* 0x000fe200078ec0ff */
[----:B------:R-:W0:Y:S03]  /*5e040*/  LDCU UR20, c[0x0][0x398] ;  /* 0x00007300ff1477ac */ /* 0x000e260008000800 */
        /* <DEDUP_REMOVED lines=8> */
[----:B----4-:R-:W-:-:S11]  /*5e0d0*/  SHF.R.U32.HI R3, RZ, 0x8, R23 ;  /* 0x00000008ff037819 */ /* 0x010fd60000011617 */
[----:B------:R-:W-:Y:S02]  /*5e0e0*/  @P3 LOP3.LUT R8, R8, 0x1, RZ, 0xfc, !PT ;  /* 0x0000000108083812 */ /* 0x000fe400078efcff */
[----:B------:R-:W-:Y:S02]  /*5e0f0*/  ISETP.LT.AND P2, PT, R15, UR58, !P0 ;  /* 0x0000003a0f007c0c */ /* 0x000fe4000c741270 */
[----:B------:R-:W-:Y:S02]  /*5e100*/  ISETP.LT.AND P1, PT, R17, UR59, !P0 ;  /* 0x0000003b11007c0c */ /* 0x000fe4000c721270 */
[----:B------:R-:W-:Y:S01]  /*5e110*/  LOP3.LUT R25, R25, 0x7fffffff, RZ, 0xc0, !PT ;  /* 0x7fffffff19197812 */ /* 0x000fe200078ec0ff */
[----:B------:R-:W-:Y:S04]  /*5e120*/  STL [R1+0xc], R8 ;  /* 0x00000c0801007387 */ /* 0x000fe80000100800 */
[----:B------:R-:W4:Y:S04]  /*5e130*/  LDL.LU R16, [R1+0x480] ;  /* 0x0004800001107983 */ /* 0x000f280000300800 */
[----:B------:R-:W2:Y:S01]  /*5e140*/  LDL.LU R23, [R1+0x488] ;  /* 0x0004880001177983 */ /* 0x000ea20000300800 */
[----:B------:R-:W-:-:S02]  /*5e150*/  @P2 LOP3.LUT R25, R25, 0x80000000, RZ, 0xfc, !PT ;  /* 0x8000000019192812 */ /* 0x000fc400078efcff */
[----:B------:R-:W-:Y:S02]  /*5e160*/  LOP3.LUT R3, R3, 0xffff, RZ, 0xc0, !PT ;  /* 0x0000ffff03037812 */ /* 0x000fe400078ec0ff */
[----:B------:R-:W-:Y:S02]  /*5e170*/  ISETP.LT.AND P0, PT, R18, UR24, !P0 ;  /* 0x0000001812007c0c */ /* 0x000fe4000c701270 */
[----:B0-----:R-:W-:Y:S02]  /*5e180*/  SHF.R.U32.HI R5, RZ, 0x8, R24 ;  /* 0x00000008ff057819 */ /* 0x001fe40000011618 */
[----:B------:R-:W-:Y:S02]  /*5e190*/  LOP3.LUT R25, R25, 0xbfffffff, RZ, 0xc0, !PT ;  /* 0xbfffffff19197812 */ /* 0x000fe400078ec0ff */
[----:B------:R-:W-:Y:S01]  /*5e1a0*/  PRMT R3, R3, 0x3340, R0 ;  /* 0x0000334003037816 */ /* 0x000fe20000000000 */
[----:B------:R-:W-:Y:S01]  /*5e1b0*/  VIADD R4, R13, 0x6a ;  /* 0x0000006a0d047836 */ /* 0x000fe20000000000 */
[----:B------:R-:W0:Y:S01]  /*5e1c0*/  LDCU UR58, c[0x0][0x398] ;  /* 0x00007300ff3a77ac */ /* 0x000e220008000800 */
[----:B------:R-:W-:Y:S01]  /*5e1d0*/  @P1 LOP3.LUT R25, R25, 0x40000000, RZ, 0xfc, !PT ;  /* 0x4000000019191812 */ /* 0x000fe200078efcff */
[----:B------:R-:W0:Y:S01]  /*5e1e0*/  LDCU UR33, c[0x0][0x3b8] ;  /* 0x00007700ff2177ac */ /* 0x000e220008000800 */
[----:B------:R1:W-:Y:S04]  /*5e1f0*/  STL [R1+0x1d0], R3 ;  /* 0x0001d00301007387 */ /* 0x0003e80000100800 */
[----:B------:R-:W3:Y:S01]  /*5e200*/  LDL.LU R24, [R1+0x4a8] ;  /* 0x0004a80001187983 */ /* 0x000ee20000300800 */
[----:B------:R-:W-:Y:S01]  /*5e210*/  LOP3.LUT R25, R25, 0xdfffffff, RZ, 0xc0, !PT ;  /* 0xdfffffff19197812 */ /* 0x000fe200078ec0ff */
[----:B------:R-:W0:Y:S01]  /*5e220*/  LDCU UR24, c[0x0][0x398] ;  /* 0x00007300ff1877ac */ /* 0x000e220008000800 */
[----:B------:R-:W0:Y:S01]  /*5e230*/  LDCU UR7, c[0x0][0x398] ;  /* 0x00007300ff0777ac */ /* 0x000e220008000800 */
[----:B------:R-:W0:Y:S01]  /*5e240*/  LDCU UR59, c[0x0][0x398] ;  /* 0x00007300ff3b77ac */ /* 0x000e220008000800 */
[----:B------:R-:W-:Y:S01]  /*5e250*/  @P0 LOP3.LUT R25, R25, 0x20000000, RZ, 0xfc, !PT ;  /* 0x2000000019190812 */ /* 0x000fe200078efcff */
[----:B-1----:R-:W-:-:S05]  /*5e260*/  VIADD R3, R13, 0x6b ;  /* 0x0000006b0d037836 */ /* 0x002fca0000000000 */
[----:B------:R-:W-:Y:S02]  /*5e270*/  ISETP.GE.AND P0, PT, R3, UR17, PT ;  /* 0x0000001103007c0c */ /* 0x000fe4000bf06270 */
[----:B------:R-:W-:Y:S02]  /*5e280*/  LOP3.LUT R5, R5, 0xffff, RZ, 0xc0, !PT ;  /* 0x0000ffff05057812 */ /* 0x000fe400078ec0ff */
[----:B--2---:R-:W-:Y:S02]  /*5e290*/  SHF.R.U32.HI R6, RZ, 0x8, R23 ;  /* 0x00000008ff067819 */ /* 0x004fe40000011617 */
[----:B----4-:R-:W-:Y:S02]  /*5e2a0*/  SHF.R.U32.HI R3, RZ, 0x8, R16 ;  /* 0x00000008ff037819 */ /* 0x010fe40000011610 */
[----:B------:R-:W-:Y:S01]  /*5e2b0*/  LOP3.LUT R25, R25, 0xefffffff, RZ, 0xc0, !PT ;  /* 0xefffffff19197812 */ /* 0x000fe200078ec0ff */
[----:B------:R-:W2:Y:S01]  /*5e2c0*/  LDL.LU R16, [R1+0x4a0] ;  /* 0x0004a00001107983 */ /* 0x000ea20000300800 */
[----:B------:R-:W1:Y:S01]  /*5e2d0*/  LDCU UR17, c[0x0][0x3b8] ;  /* 0x00007700ff1177ac */ /* 0x000e620008000800 */
[----:B------:R-:W-:-:S04]  /*5e2e0*/  LOP3.LUT R3, R3, 0xffff, RZ, 0xc0, !PT ;  /* 0x0000ffff03037812 */ /* 0x000fc800078ec0ff */
[----:B------:R-:W-:-:S05]  /*5e2f0*/  PRMT R3, R5, 0x3340, R3 ;  /* 0x0000334005037816 */ /* 0x000fca0000000003 */
[----:B------:R4:W-:Y:S04]  /*5e300*/  STL [R1+0x2f4], R3 ;  /* 0x0002f40301007387 */ /* 0x0009e80000100800 */
[----:B------:R-:W2:Y:S01]  /*5e310*/  LDL.LU R23, [R1+0x49c] ;  /* 0x00049c0001177983 */ /* 0x000ea20000300800 */
[----:B------:R-:W-:Y:S02]  /*5e320*/  ISETP.LT.AND P3, PT, R19, UR36, !P0 ;  /* 0x0000002413007c0c */ /* 0x000fe4000c761270 */
[----:B------:R-:W-:Y:S02]  /*5e330*/  ISETP.LT.AND P2, PT, R15, UR62, !P0 ;  /* 0x0000003e0f007c0c */ /* 0x000fe4000c741270 */
[----:B------:R-:W-:Y:S01]  /*5e340*/  ISETP.LT.AND P1, PT, R17, UR61, !P0 ;  /* 0x0000003d11007c0c */ /* 0x000fe2000c721270 */
[----:B------:R-:W0:Y:S08]  /*5e350*/  LDCU UR36, c[0x0][0x398] ;  /* 0x00007300ff2477ac */ /* 0x000e300008000800 */
[----:B------:R-:W-:Y:S01]  /*5e360*/  @P3 LOP3.LUT R25, R25, 0x10000000, RZ, 0xfc, !PT ;  /* 0x1000000019193812 */ /* 0x000fe200078efcff */
[----:B------:R-:W-:Y:S01]  /*5e370*/  STL [R1+0x4e8], R7 ;  /* 0x0004e80701007387 */ /* 0x000fe20000100800 */
[----:B------:R-:W0:Y:S01]  /*5e380*/  LDCU UR62, c[0x0][0x398] ;  /* 0x00007300ff3e77ac */ /* 0x000e220008000800 */
[----:B------:R-:W0:Y:S01]  /*5e390*/  LDCU UR61, c[0x0][0x398] ;  /* 0x00007300ff3d77ac */ /* 0x000e220008000800 */
        /* <DEDUP_REMOVED lines=10> */
[----:B0-----:R-:W-:Y:S02]  /*5e440*/  ISETP.LT.AND P3, PT, R19, UR36, !P0 ;  /* 0x0000002413007c0c */ /* 0x001fe4000c761270 */
[----:B------:R-:W-:Y:S02]  /*5e450*/  ISETP.LT.AND P2, PT, R15, UR64, !P0 ;  /* 0x000000400f007c0c */ /* 0x000fe4000c741270 */
[----:B------:R-:W-:-:S02]  /*5e460*/  ISETP.LT.AND P1, PT, R17, UR63, !P0 ;  /* 0x0000003f11007c0c */ /* 0x000fc4000c721270 */
[----:B------:R-:W-:Y:S01]  /*5e470*/  LOP3.LUT R4, R6, 0xffff, RZ, 0xc0, !PT ;  /* 0x0000ffff06047812 */ /* 0x000fe200078ec0ff */
[----:B------:R-:W0:Y:S01]  /*5e480*/  LDCU UR36, c[0x0][0x398] ;  /* 0x00007300ff2477ac */ /* 0x000e220008000800 */
[----:B------:R-:W0:Y:S05]  /*5e490*/  LDCU UR19, c[0x0][0x3b8] ;  /* 0x00007700ff1377ac */ /* 0x000e2a0008000800 */
[----:B------:R-:W-:Y:S01]  /*5e4a0*/  @P3 LOP3.LUT R25, R25, 0x1000000, RZ, 0xfc, !PT ;  /* 0x0100000019193812 */ /* 0x000fe200078efcff */
[----:B------:R-:W0:Y:S01]  /*5e4b0*/  LDCU UR64, c[0x0][0x398] ;  /* 0x00007300ff4077ac */ /* 0x000e220008000800 */
[----:B------:R-:W0:Y:S02]  /*5e4c0*/  LDCU UR63, c[0x0][0x398] ;  /* 0x00007300ff3f77ac */ /* 0x000e240008000800 */
[----:B------:R-:W-:-:S02]  /*5e4d0*/  LOP3.LUT R25, R25, 0xff7fffff, RZ, 0xc0, !PT ;  /* 0xff7fffff19197812 */ /* 0x000fc400078ec0ff */
[----:B------:R-:W-:Y:S02]  /*5e4e0*/  ISETP.LT.AND P0, PT, R18, UR30, !P0 ;  /* 0x0000001e12007c0c */ /* 0x000fe4000c701270 */
[----:B----4-:R-:W-:Y:S02]  /*5e4f0*/  PRMT R3, R4, 0x3340, R0 ;  /* 0x0000334004037816 */ /* 0x010fe40000000000 */
[----:B------:R-:W-:Y:S01]  /*5e500*/  @P2 LOP3.LUT R25, R25, 0x800000, RZ, 0xfc, !PT ;  /* 0x0080000019192812 */ /* 0x000fe200078efcff */
[----:B------:R-:W4:Y:S03]  /*5e510*/  LDCU UR30, c[0x0][0x3b8] ;  /* 0x00007700ff1e77ac */ /* 0x000f260008000800 */
[----:B------:R-:W-:-:S04]  /*5e520*/  LOP3.LUT R25, R25, 0xffbfffff, RZ, 0xc0, !PT ;  /* 0xffbfffff19197812 */ /* 0x000fc800078ec0ff */
[----:B------:R-:W-:Y:S01]  /*5e530*/  @P1 LOP3.LUT R25, R25, 0x400000, RZ, 0xfc, !PT ;  /* 0x0040000019191812 */ /* 0x000fe200078efcff */
[----:B------:R-:W-:-:S03]  /*5e540*/  VIADD R4, R13, 0x69 ;  /* 0x000000690d047836 */ /* 0x000fc60000000000 */
[----:B------:R-:W-:-:S04]  /*5e550*/  LOP3.LUT R25, R25, 0xffdfffff, RZ, 0xc0, !PT ;  /* 0xffdfffff19197812 */ /* 0x000fc800078ec0ff */
[----:B------:R-:W-:Y:S02]  /*5e560*/  @P0 LOP3.LUT R25, R25, 0x200000, RZ, 0xfc, !PT ;  /* 0x0020000019190812 */ /* 0x000fe400078efcff */
[----:B------:R-:W-:Y:S01]  /*5e570*/  ISETP.GE.AND P0, PT, R4, UR21, PT ;  /* 0x0000001504007c0c */ /* 0x000fe2000bf06270 */
[----:B------:R1:W-:Y:S01]  /*5e580*/  STL [R1+0x1cc], R3 ;  /* 0x0001cc0301007387 */ /* 0x0003e20000100800 */
[----:B------:R-:W2:Y:S02]  /*5e590*/  LDCU UR21, c[0x0][0x3b8] ;  /* 0x00007700ff1577ac */ /* 0x000ea40008000800 */
[----:B------:R-:W-:Y:S02]  /*5e5a0*/  ISETP.LT.AND P3, PT, R19, UR46, !P0 ;  /* 0x0000002e13007c0c */ /* 0x000fe4000c761270 */
[----:B------:R-:W-:Y:S02]  /*5e5b0*/  ISETP.LT.AND P2, PT, R15, UR42, !P0 ;  /* 0x0000002a0f007c0c */ /* 0x000fe4000c741270 */
[----:B------:R-:W-:-:S02]  /*5e5c0*/  LOP3.LUT R25, R25, 0xffefffff, RZ, 0xc0, !PT ;  /* 0xffefffff19197812 */ /* 0x000fc400078ec0ff */
[----:B0-----:R-:W-:Y:S01]  /*5e5d0*/  ISETP.LT.AND P1, PT, R17, UR36, !P0 ;  /* 0x0000002411007c0c */ /* 0x001fe2000c721270 */
[----:B------:R-:W0:Y:S01]  /*5e5e0*/  LDCU UR46, c[0x0][0x398] ;  /* 0x00007300ff2e77ac */ /* 0x000e220008000800 */
[----:B------:R-:W0:Y:S05]  /*5e5f0*/  LDCU UR42, c[0x0][0x398] ;  /* 0x00007300ff2a77ac */ /* 0x000e2a0008000800 */
[----:B------:R-:W-:Y:S01]  /*5e600*/  @P3 LOP3.LUT R25, R25, 0x100000, RZ, 0xfc, !PT ;  /* 0x0010000019193812 */ /* 0x000fe200078efcff */
[----:B-1----:R-:W-:Y:S01]  /*5e610*/  VIADD R3, R13, 0x68 ;  /* 0x000000680d037836 */ /* 0x002fe20000000000 */
[----:B------:R-:W1:Y:S02]  /*5e620*/  LDCU.64 UR36, c[0x0][0x398] ;  /* 0x00007300ff2477ac */ /* 0x000e640008000a00 */
        /* <DEDUP_REMOVED lines=10> */
[----:B---3--:R-:W-:-:S04]  /*5e6d0*/  SHF.R.U32.HI R6, RZ, 0x8, R24 ;  /* 0x00000008ff067819 */ /* 0x008fc80000011618 */
[----:B------:R-:W-:Y:S02]  /*5e6e0*/  LOP3.LUT R6, R6, 0xffff, RZ, 0xc0, !PT ;  /* 0x0000ffff06067812 */ /* 0x000fe400078ec0ff */
[----:B--2---:R-:W-:-:S04]  /*5e6f0*/  SHF.R.U32.HI R5, RZ, 0x8, R16 ;  /* 0x00000008ff057819 */ /* 0x004fc80000011610 */
[----:B------:R-:W-:-:S04]  /*5e700*/  LOP3.LUT R5, R5, 0xffff, RZ, 0xc0, !PT ;  /* 0x0000ffff05057812 */ /* 0x000fc800078ec0ff */
[----:B------:R-:W-:-:S05]  /*5e710*/  PRMT R3, R6, 0x3340, R5 ;  /* 0x0000334006037816 */ /* 0x000fca0000000005 */
[----:B------:R2:W-:Y:S04]  /*5e720*/  STL [R1+0x2f0], R3 ;  /* 0x0002f00301007387 */ /* 0x0005e80000100800 */
[----:B------:R-:W3:Y:S04]  /*5e730*/  LDL.LU R24, [R1+0x494] ;  /* 0x0004940001187983 */ /* 0x000ee80000300800 */
[----:B------:R-:W4:Y:S01]  /*5e740*/  LDL.LU R16, [R1+0x490] ;  /* 0x0004900001107983 */ /* 0x000f220000300800 */
[----:B------:R-:W-:-:S03]  /*5e750*/  SHF.R.U32.HI R4, RZ, 0x8, R23 ;  /* 0x00000008ff047819 */ /* 0x000fc60000011617 */
[----:B------:R-:W4:Y:S01]  /*5e760*/  LDL.LU R23, [R1+0x260] ;  /* 0x0002600001177983 */ /* 0x000f220000300800 */
[----:B------:R-:W-:Y:S02]  /*5e770*/  ISETP.LT.AND P3, PT, R19, UR60, !P0 ;  /* 0x0000003c13007c0c */ /* 0x000fe4000c761270 */
[----:B0-----:R-:W-:Y:S02]  /*5e780*/  ISETP.LT.AND P2, PT, R15, UR46, !P0 ;  /* 0x0000002e0f007c0c */ /* 0x001fe4000c741270 */
[----:B------:R-:W-:Y:S02]  /*5e790*/  LOP3.LUT R25, R25, 0xfffeffff, RZ, 0xc0, !PT ;  /* 0xfffeffff19197812 */ /* 0x000fe400078ec0ff */
[----:B------:R-:W-:Y:S01]  /*5e7a0*/  ISETP.LT.AND P1, PT, R17, UR42, !P0 ;  /* 0x0000002a11007c0c */ /* 0x000fe2000c721270 */
[----:B------:R-:W0:Y:S01]  /*5e7b0*/  LDCU UR60, c[0x0][0x398] ;  /* 0x00007300ff3c77ac */ /* 0x000e220008000800 */
[----:B--2---:R-:W-:Y:S01]  /*5e7c0*/  VIADD R3, R13, 0x67 ;  /* 0x000000670d037836 */ /* 0x004fe20000000000 */
[----:B------:R-:W2:Y:S04]  /*5e7d0*/  LDCU UR46, c[0x0][0x398] ;  /* 0x00007300ff2e77ac */ /* 0x000ea80008000800 */
[----:B------:R-:W-:Y:S01]  /*5e7e0*/  @P3 LOP3.LUT R25, R25, 0x10000, RZ, 0xfc, !PT ;  /* 0x0001000019193812 */ /* 0x000fe200078efcff */
[----:B------:R-:W0:Y:S03]  /*5e7f0*/  LDCU.64 UR42, c[0x0][0x398] ;  /* 0x00007300ff2a77ac */ /* 0x000e260008000a00 */
[----:B------:R-:W-:-:S02]  /*5e800*/  LOP3.LUT R25, R25, 0xffff7fff, RZ, 0xc0, !PT ;  /* 0xffff7fff19197812 */ /* 0x000fc400078ec0ff */
        /* <DEDUP_REMOVED lines=10> */
[----:B--2---:R-:W-:Y:S01]  /*5e8b0*/  ISETP.LT.AND P1, PT, R17, UR46, !P0 ;  /* 0x0000002e11007c0c */ /* 0x004fe2000c721270 */
[----:B------:R-:W0:Y:S01]  /*5e8c0*/  LDCU UR48, c[0x0][0x398] ;  /* 0x00007300ff3077ac */ /* 0x000e220008000800 */
[----:B------:R-:W-:Y:S01]  /*5e8d0*/  VIADD R3, R13, 0x66 ;  /* 0x000000660d037836 */ /* 0x000fe20000000000 */
[----:B------:R-:W-:Y:S01]  /*5e8e0*/  LOP3.LUT R4, R4, 0xffff, RZ, 0xc0, !PT ;  /* 0x0000ffff04047812 */ /* 0x000fe200078ec0ff */
[----:B------:R-:W1:Y:S05]  /*5e8f0*/  LDCU UR27, c[0x0][0x398] ;  /* 0x00007300ff1b77ac */ /* 0x000e6a0008000800 */
[----:B------:R-:W-:Y:S01]  /*5e900*/  @P3 LOP3.LUT R25, R25, 0x1000, RZ, 0xfc, !PT ;  /* 0x0000100019193812 */ /* 0x000fe200078efcff */
[----:B------:R-:W2:Y:S01]  /*5e910*/  LDCU UR60, c[0x0][0x398] ;  /* 0x00007300ff3c77ac */ /* 0x000ea20008000800 */
[----:B------:R-:W0:Y:S02]  /*5e920*/  LDCU.64 UR46, c[0x0][0x398] ;  /* 0x00007300ff2e77ac */ /* 0x000e240008000a00 */
        /* <DEDUP_REMOVED lines=9> */
[----:B------:R-:W1:Y:S01]  /*5e9c0*/  LDCU UR31, c[0x0][0x398] ;  /* 0x00007300ff1f77ac */ /* 0x000e620008000800 */
[----:B------:R-:W-:Y:S02]  /*5e9d0*/  ISETP.LT.AND P3, PT, R19, UR50, !P0 ;  /* 0x0000003213007c0c */ /* 0x000fe4000c761270 */
[----:B0-----:R-:W-:Y:S02]  /*5e9e0*/  ISETP.LT.AND P2, PT, R15, UR48, !P0 ;  /* 0x000000300f007c0c */ /* 0x001fe4000c741270 */
[----:B------:R-:W-:-:S02]  /*5e9f0*/  LOP3.LUT R25, R25, 0xfffffeff, RZ, 0xc0, !PT ;  /* 0xfffffeff19197812 */ /* 0x000fc400078ec0ff */
[----:B--2---:R-:W-:Y:S01]  /*5ea00*/  ISETP.LT.AND P1, PT, R17, UR60, !P0 ;  /* 0x0000003c11007c0c */ /* 0x004fe2000c721270 */
[----:B------:R3:W-:Y:S01]  /*5ea10*/  STL [R1+0x1c8], R4 ;  /* 0x0001c80401007387 */ /* 0x0007e20000100800 */
[----:B------:R-:W0:Y:S01]  /*5ea20*/  LDCU UR60, c[0x0][0x3b8] ;  /* 0x00007700ff3c77ac */ /* 0x000e220008000800 */
[----:B------:R-:W2:Y:S01]  /*5ea30*/  LDCU UR50, c[0x0][0x398] ;  /* 0x00007300ff3277ac */ /* 0x000ea20008000800 */
[----:B------:R-:W0:Y:S03]  /*5ea40*/  LDCU.64 UR48, c[0x0][0x398] ;  /* 0x00007300ff3077ac */ /* 0x000e260008000a00 */
[----:B------:R-:W-:-:S04]  /*5ea50*/  @P3 LOP3.LUT R25, R25, 0x100, RZ, 0xfc, !PT ;  /* 0x0000010019193812 */ /* 0x000fc800078efcff */
[----:B------:R-:W-:Y:S02]  /*5ea60*/  LOP3.LUT R25, R25, 0xffffff7f, RZ, 0xc0, !PT ;  /* 0xffffff7f19197812 */ /* 0x000fe400078ec0ff */
[----:B------:R-:W-:Y:S01]  /*5ea70*/  ISETP.LT.AND P0, PT, R18, UR46, !P0 ;  /* 0x0000002e12007c0c */ /* 0x000fe2000c701270 */
[----:B------:R-:W1:Y:S01]  /*5ea80*/  LDCU UR46, c[0x0][0x398] ;  /* 0x00007300ff2e77ac */ /* 0x000e620008000800 */
[----:B------:R-:W-:-:S04]  /*5ea90*/  @P2 LOP3.LUT R25, R25, 0x80, RZ, 0xfc, !PT ;  /* 0x0000008019192812 */ /* 0x000fc800078efcff */
[----:B------:R-:W-:-:S04]  /*5eaa0*/  LOP3.LUT R25, R25, 0xffffffbf, RZ, 0xc0, !PT ;  /* 0xffffffbf19197812 */ /* 0x000fc800078ec0ff */
[----:B------:R-:W-:-:S04]  /*5eab0*/  @P1 LOP3.LUT R25, R25, 0x40, RZ, 0xfc, !PT ;  /* 0x0000004019191812 */ /* 0x000fc800078efcff */
[----:B------:R-:W-:Y:S01]  /*5eac0*/  LOP3.LUT R25, R25, 0xffffffdf, RZ, 0xc0, !PT ;  /* 0xffffffdf19197812 */ /* 0x000fe200078ec0ff */
[----:B0-----:R-:W-:Y:S01]  /*5ead0*/  VIADD R8, R7, UR60 ;  /* 0x0000003c07087c36 */ /* 0x001fe20008000000 */
[----:B------:R-:W0:Y:S02]  /*5eae0*/  LDCU UR60, c[0x0][0x398] ;  /* 0x00007300ff3c77ac */ /* 0x000e240008000800 */
[----:B------:R-:W-:Y:S02]  /*5eaf0*/  @P0 LOP3.LUT R25, R25, 0x20, RZ, 0xfc, !PT ;  /* 0x0000002019190812 */ /* 0x000fe400078efcff */
[----:B---3--:R-:W-:Y:S02]  /*5eb00*/  SHF.R.U32.HI R4, RZ, 0x8, R24 ;  /* 0x00000008ff047819 */ /* 0x008fe40000011618 */
[----:B----4-:R-:W-:Y:S01]  /*5eb10*/  SHF.R.U32.HI R5, RZ, 0x8, R16 ;  /* 0x00000008ff057819 */ /* 0x010fe20000011610 */
[----:B------:R-:W3:Y:S04]  /*5eb20*/  LDL.LU R24, [R1+0x4b0] ;  /* 0x0004b00001187983 */ /* 0x000ee80000300800 */
[----:B------:R-:W4:Y:S01]  /*5eb30*/  LDL.LU R16, [R1+0x4ac] ;  /* 0x0004ac0001107983 */ /* 0x000f220000300800 */
[----:B------:R-:W-:-:S02]  /*5eb40*/  LOP3.LUT R4, R4, 0xffff, RZ, 0xc0, !PT ;  /* 0x0000ffff04047812 */ /* 0x000fc400078ec0ff */
[----:B------:R-:W-:-:S04]  /*5eb50*/  LOP3.LUT R3, R5, 0xffff, RZ, 0xc0, !PT ;  /* 0x0000ffff05037812 */ /* 0x000fc800078ec0ff */
[----:B------:R-:W-:Y:S02]  /*5eb60*/  PRMT R3, R4, 0x3340, R3 ;  /* 0x0000334004037816 */ /* 0x000fe40000000003 */
[----:B------:R-:W-:-:S03]  /*5eb70*/  SHF.R.U32.HI R5, RZ, 0x8, R23 ;  /* 0x00000008ff057819 */ /* 0x000fc60000011617 */
[----:B------:R0:W-:Y:S01]  /*5eb80*/  STL [R1+0x2b8], R3 ;  /* 0x0002b80301007387 */ /* 0x0001e20000100800 */
[----:B------:R-:W-:Y:S01]  /*5eb90*/  LOP3.LUT R5, R5, 0xffff, RZ, 0xc0, !PT ;  /* 0x0000ffff05057812 */ /* 0x000fe200078ec0ff */
[----:B0-----:R-:W-:Y:S02]  /*5eba0*/  VIADD R3, R13, 0x65 ;  /* 0x000000650d037836 */ /* 0x001fe40000000000 */
[----:B------:R-:W-:Y:S04]  /*5ebb0*/  STL [R1+0x478], R8 ;  /* 0x0004780801007387 */ /* 0x000fe80000100800 */
[----:B------:R-:W4:Y:S01]  /*5ebc0*/  LDL.LU R23, [R1+0x264] ;  /* 0x0002640001177983 */ /* 0x000f220000300800 */
[----:B------:R-:W-:Y:S02]  /*5ebd0*/  ISETP.GE.AND P0, PT, R3, UR35, PT ;  /* 0x0000002303007c0c */ /* 0x000fe4000bf06270 */
[----:B------:R-:W-:-:S02]  /*5ebe0*/  PRMT R3, R5, 0x3340, R0 ;  /* 0x0000334005037816 */ /* 0x000fc40000000000 */
[----:B------:R-:W-:Y:S01]  /*5ebf0*/  LOP3.LUT R25, R25, 0xffffffef, RZ, 0xc0, !PT ;  /* 0xffffffef19197812 */ /* 0x000fe200078ec0ff */
[----:B------:R-:W-:Y:S01]  /*5ec00*/  VIADD R4, R13, 0x64 ;  /* 0x000000640d047836 */ /* 0x000fe20000000000 */
[----:B------:R-:W0:Y:S01]  /*5ec10*/  LDCU UR35, c[0x0][0x398] ;  /* 0x00007300ff2377ac */ /* 0x000e220008000800 */
[----:B------:R0:W-:Y:S04]  /*5ec20*/  STL [R1+0x1c4], R3 ;  /* 0x0001c40301007387 */ /* 0x0001e80000100800 */
[----:B------:R-:W4:Y:S01]  /*5ec30*/  LDL.LU R7, [R1+0x4] ;  /* 0x0000040001077983 */ /* 0x000f220000300800 */
[----:B------:R-:W-:Y:S02]  /*5ec40*/  ISETP.LT.AND P3, PT, R19, UR51, !P0 ;  /* 0x0000003313007c0c */ /* 0x000fe4000c761270 */
[----:B--2---:R-:W-:-:S02]  /*5ec50*/  ISETP.LT.AND P2, PT, R15, UR50, !P0 ;  /* 0x000000320f007c0c */ /* 0x004fc4000c741270 */
[----:B------:R-:W-:-:S09]  /*5ec60*/  ISETP.LT.AND P1, PT, R17, UR60, !P0 ;  /* 0x0000003c11007c0c */ /* 0x000fd2000c721270 */
[----:B------:R-:W-:Y:S01]  /*5ec70*/  @P3 LOP3.LUT R25, R25, 0x10, RZ, 0xfc, !PT ;  /* 0x0000001019193812 */ /* 0x000fe200078efcff */
[----:B------:R-:W2:Y:S01]  /*5ec80*/  LDCU UR60, c[0x0][0x398] ;  /* 0x00007300ff3c77ac */ /* 0x000ea20008000800 */
[----:B------:R-:W1:Y:S02]  /*5ec90*/  LDCU.64 UR50, c[0x0][0x398] ;  /* 0x00007300ff3277ac */ /* 0x000e640008000a00 */
[----:B------:R-:W-:Y:S02]  /*5eca0*/  LOP3.LUT R25, R25, 0xfffffff7, RZ, 0xc0, !PT ;  /* 0xfffffff719197812 */ /* 0x000fe400078ec0ff */
[----:B------:R-:W-:Y:S01]  /*5ecb0*/  ISETP.LT.AND P0, PT, R18, UR48, !P0 ;  /* 0x0000003012007c0c */ /* 0x000fe2000c701270 */
[----:B0-----:R-:W-:Y:S01]  /*5ecc0*/  VIADD R3, R13, 0x63 ;  /* 0x000000630d037836 */ /* 0x001fe20000000000 */
[----:B------:R-:W0:Y:S01]  /*5ecd0*/  LDCU UR48, c[0x0][0x398] ;  /* 0x00007300ff3077ac */ /* 0x000e220008000800 */
        /* <DEDUP_REMOVED lines=8> */
[----:B--2---:R-:W-:Y:S02]  /*5ed60*/  ISETP.LT.AND P1, PT, R17, UR60, !P0 ;  /* 0x0000003c11007c0c */ /* 0x004fe4000c721270 */
[----:B------:R-:W-:-:S02]  /*5ed70*/  ISETP.LT.AND P3, PT, R19, UR57, !P0 ;  /* 0x0000003913007c0c */ /* 0x000fc4000c761270 */
[----:B-1----:R-:W-:Y:S02]  /*5ed80*/  ISETP.LT.AND P0, PT, R18, UR50, !P0 ;  /* 0x0000003212007c0c */ /* 0x002fe4000c701270 */
[----:B------:R-:W-:Y:S01]  /*5ed90*/  LOP3.LUT R25, R25, 0xfffffffe, RZ, 0xc0, !PT ;  /* 0xfffffffe19197812 */ /* 0x000fe200078ec0ff */
[----:B------:R-:W1:Y:S01]  /*5eda0*/  LDCU UR57, c[0x0][0x398] ;  /* 0x00007300ff3977ac */ /* 0x000e620008000800 */
[----:B------:R-:W2:Y:S01]  /*5edb0*/  LDCU UR56, c[0x0][0x398] ;  /* 0x00007300ff3877ac */ /* 0x000ea20008000800 */
[----:B------:R-:W0:Y:S01]  /*5edc0*/  LDCU UR50, c[0x0][0x398] ;  /* 0x00007300ff3277ac */ /* 0x000e220008000800 */
[----:B------:R-:W0:Y:S05]  /*5edd0*/  LDCU UR60, c[0x0][0x398] ;  /* 0x00007300ff3c77ac */ /* 0x000e2a0008000800 */
[----:B------:R-:W-:-:S05]  /*5ede0*/  @P3 LOP3.LUT R25, R25, 0x1, RZ, 0xfc, !PT ;  /* 0x0000000119193812 */ /* 0x000fca00078efcff */
[----:B------:R-:W-:Y:S01]  /*5edf0*/  STL [R1+0x8], R25 ;  /* 0x0000081901007387 */ /* 0x000fe20000100800 */
[----:B---3--:R-:W-:Y:S02]  /*5ee00*/  SHF.R.U32.HI R6, RZ, 0x8, R24 ;  /* 0x00000008ff067819 */ /* 0x008fe40000011618 */
[----:B----4-:R-:W-:Y:S02]  /*5ee10*/  SHF.R.U32.HI R5, RZ, 0x8, R16 ;  /* 0x00000008ff057819 */ /* 0x010fe40000011610 */
[----:B------:R-:W-:Y:S02]  /*5ee20*/  LOP3.LUT R6, R6, 0xffff, RZ, 0xc0, !PT ;  /* 0x0000ffff06067812 */ /* 0x000fe400078ec0ff */
[----:B------:R-:W-:Y:S02]  /*5ee30*/  LOP3.LUT R5, R5, 0xffff, RZ, 0xc0, !PT ;  /* 0x0000ffff05057812 */ /* 0x000fe400078ec0ff */
[----:B------:R-:W-:-:S04]  /*5ee40*/  LOP3.LUT R7, R7, 0x7fffffff, RZ, 0xc0, !PT ;  /* 0x7fffffff07077812 */ /* 0x000fc800078ec0ff */
[----:B------:R-:W-:-:S04]  /*5ee50*/  @P2 LOP3.LUT R7, R7, 0x80000000, RZ, 0xfc, !PT ;  /* 0x8000000007072812 */ /* 0x000fc800078efcff */
[----:B------:R-:W-:Y:S02]  /*5ee60*/  LOP3.LUT R7, R7, 0xbfffffff, RZ, 0xc0, !PT ;  /* 0xbfffffff07077812 */ /* 0x000fe400078ec0ff */
[----:B------:R-:W-:Y:S02]  /*5ee70*/  SHF.R.U32.HI R4, RZ, 0x8, R23 ;  /* 0x00000008ff047819 */ /* 0x000fe40000011617 */
[----:B------:R-:W-:Y:S02]  /*5ee80*/  @P1 LOP3.LUT R7, R7, 0x40000000, RZ, 0xfc, !PT ;  /* 0x4000000007071812 */ /* 0x000fe400078efcff */
[----:B------:R-:W-:Y:S02]  /*5ee90*/  LOP3.LUT R4, R4, 0xffff, RZ, 0xc0, !PT ;  /* 0x0000ffff04047812 */ /* 0x000fe400078ec0ff */
[----:B------:R-:W-:Y:S02]  /*5eea0*/  LOP3.LUT R7, R7, 0xdfffffff, RZ, 0xc0, !PT ;  /* 0xdfffffff07077812 */ /* 0x000fe400078ec0ff */
[----:B------:R-:W-:-:S02]  /*5eeb0*/  PRMT R4, R4, 0x3340, R0 ;  /* 0x0000334004047816 */ /* 0x000fc40000000000 */
[----:B------:R-:W-:Y:S02]  /*5eec0*/  @P0 LOP3.LUT R7, R7, 0x20000000, RZ, 0xfc, !PT ;  /* 0x2000000007070812 */ /* 0x000fe400078efcff */
[----:B------:R-:W-:Y:S02]  /*5eed0*/  ISETP.GE.AND P0, PT, R3, UR43, PT ;  /* 0x0000002b03007c0c */ /* 0x000fe4000bf06270 */
[----:B------:R-:W-:Y:S02]  /*5eee0*/  PRMT R3, R6, 0x3340, R5 ;  /* 0x0000334006037816 */ /* 0x000fe40000000005 */
[----:B------:R-:W-:Y:S02]  /*5eef0*/  SHF.R.U32.HI R5, RZ, 0x8, R22 ;  /* 0x00000008ff057819 */ /* 0x000fe40000011616 */
[----:B------:R-:W-:Y:S01]  /*5ef00*/  LOP3.LUT R7, R7, 0xefffffff, RZ, 0xc0, !PT ;  /* 0xefffffff07077812 */ /* 0x000fe200078ec0ff */
[----:B------:R-:W3:Y:S01]  /*5ef10*/  LDCU.64 UR42, c[0x0][0x398] ;  /* 0x00007300ff2a77ac */ /* 0x000ee20008000a00 */
[----:B------:R-:W-:Y:S04]  /*5ef20*/  STL [R1+0x2a8], R3 ;  /* 0x0002a80301007387 */ /* 0x000fe80000100800 */
[----:B------:R4:W-:Y:S04]  /*5ef30*/  STL [R1+0x1c0], R4 ;  /* 0x0001c00401007387 */ /* 0x0009e80000100800 */
[----:B------:R-:W3:Y:S04]  /*5ef40*/  LDL.LU R23, [R1+0x4c8] ;  /* 0x0004c80001177983 */ /* 0x000ee80000300800 */
[----:B------:R-:W3:Y:S01]  /*5ef50*/  LDL.LU R22, [R1+0x4b8] ;  /* 0x0004b80001167983 */ /* 0x000ee20000300800 */
[----:B----4-:R-:W-:-:S03]  /*5ef60*/  SHF.R.U32.HI R4, RZ, 0x8, R9 ;  /* 0x00000008ff047819 */ /* 0x010fc60000011609 */
[----:B------:R-:W4:Y:S01]  /*5ef70*/  LDL.LU R9, [R1+0x4bc] ;  /* 0x0004bc0001097983 */ /* 0x000f220000300800 */
[----:B------:R-:W-:Y:S02]  /*5ef80*/  ISETP.LT.AND P3, PT, R19, UR58, !P0 ;  /* 0x0000003a13007c0c */ /* 0x000fe4000c761270 */
[----:B-1----:R-:W-:Y:S02]  /*5ef90*/  ISETP.LT.AND P2, PT, R15, UR57, !P0 ;  /* 0x000000390f007c0c */ /* 0x002fe4000c741270 */
[----:B--2---:R-:W-:Y:S01]  /*5efa0*/  ISETP.LT.AND P1, PT, R17, UR56, !P0 ;  /* 0x0000003811007c0c */ /* 0x004fe2000c721270 */
[----:B------:R-:W-:Y:S01]  /*5efb0*/  VIADD R3, R13, 0x62 ;  /* 0x000000620d037836 */ /* 0x000fe20000000000 */
[----:B------:R-:W-:Y:S02]  /*5efc0*/  LOP3.LUT R5, R5, 0xffff, RZ, 0xc0, !PT ;  /* 0x0000ffff05057812 */ /* 0x000fe400078ec0ff */
[----:B------:R-:W-:Y:S01]  /*5efd0*/  LOP3.LUT R4, R4, 0xffff, RZ, 0xc0, !PT ;  /* 0x0000ffff04047812 */ /* 0x000fe200078ec0ff */
[----:B------:R-:W1:Y:S04]  /*5efe0*/  LDCU UR58, c[0x0][0x398] ;  /* 0x00007300ff3a77ac */ /* 0x000e680008000800 */
[----:B------:R-:W-:Y:S01]  /*5eff0*/  @P3 LOP3.LUT R7, R7, 0x10000000, RZ, 0xfc, !PT ;  /* 0x1000000007073812 */ /* 0x000fe200078efcff */
[----:B------:R-:W2:Y:S01]  /*5f000*/  LDCU UR57, c[0x0][0x398] ;  /* 0x00007300ff3977ac */ /* 0x000ea20008000800 */
[----:B------:R-:W1:Y:S02]  /*5f010*/  LDCU UR56, c[0x0][0x398] ;  /* 0x00007300ff3877ac */ /* 0x000e640008000800 */
[----:B------:R-:W-:-:S02]  /*5f020*/  LOP3.LUT R7, R7, 0xf7ffffff, RZ, 0xc0, !PT ;  /* 0xf7ffffff07077812 */ /* 0x000fc400078ec0ff */
[----:B0-----:R-:W-:Y:S01]  /*5f030*/  ISETP.LT.AND P0, PT, R18, UR36, !P0 ;  /* 0x0000002412007c0c */ /* 0x001fe2000c701270 */
        /* <DEDUP_REMOVED lines=8> */
[----:B--2---:R-:W-:Y:S02]  /*5f0c0*/  ISETP.LT.AND P2, PT, R15, UR57, !P0 ;  /* 0x000000390f007c0c */ /* 0x004fe4000c741270 */
[----:B------:R-:W-:Y:S02]  /*5f0d0*/  LOP3.LUT R7, R7, 0xfeffffff, RZ, 0xc0, !PT ;  /* 0xfeffffff07077812 */ /* 0x000fe400078ec0ff */
[----:B-1----:R-:W-:Y:S01]  /*5f0e0*/  ISETP.LT.AND P1, PT, R17, UR56, !P0 ;  /* 0x0000003811007c0c */ /* 0x002fe2000c721270 */
[----:B------:R-:W-:Y:S01]  /*5f0f0*/  VIADD R3, R13, 0x61 ;  /* 0x000000610d037836 */ /* 0x000fe20000000000 */
[----:B------:R-:W1:Y:S01]  /*5f100*/  LDCU UR57, c[0x0][0x398] ;  /* 0x00007300ff3977ac */ /* 0x000e620008000800 */
[----:B------:R-:W2:Y:S04]  /*5f110*/  LDCU.64 UR46, c[0x0][0x398] ;  /* 0x00007300ff2e77ac */ /* 0x000ea80008000a00 */
[----:B------:R-:W-:Y:S01]  /*5f120*/  @P3 LOP3.LUT R7, R7, 0x1000000, RZ, 0xfc, !PT ;  /* 0x0100000007073812 */ /* 0x000fe200078efcff */
[----:B------:R-:W0:Y:S03]  /*5f130*/  LDCU UR56, c[0x0][0x3b8] ;  /* 0x00007700ff3877ac */ /* 0x000e260008000800 */
[----:B------:R-:W-:-:S02]  /*5f140*/  LOP3.LUT R7, R7, 0xff7fffff, RZ, 0xc0, !PT ;  /* 0xff7fffff07077812 */ /* 0x000fc400078ec0ff */
[----:B---3--:R-:W-:Y:S02]  /*5f150*/  ISETP.LT.AND P0, PT, R18, UR42, !P0 ;  /* 0x0000002a12007c0c */ /* 0x008fe4000c701270 */
        /* <DEDUP_REMOVED lines=9> */
[----:B-1----:R-:W-:Y:S01]  /*5f1f0*/  ISETP.LT.AND P1, PT, R17, UR57, !P0 ;  /* 0x0000003911007c0c */ /* 0x002fe2000c721270 */
[----:B------:R-:W1:Y:S01]  /*5f200*/  LDCU UR50, c[0x0][0x398] ;  /* 0x00007300ff3277ac */ /* 0x000e620008000800 */
[----:B------:R-:W-:Y:S01]  /*5f210*/  PRMT R3, R5, 0x3340, R4 ;  /* 0x0000334005037816 */ /* 0x000fe20000000004 */
[----:B------:R-:W3:Y:S04]  /*5f220*/  LDCU.64 UR48, c[0x0][0x398] ;  /* 0x00007300ff3077ac */ /* 0x000ee80008000a00 */
[----:B------:R-:W-:Y:S01]  /*5f230*/  @P3 LOP3.LUT R7, R7, 0x100000, RZ, 0xfc, !PT ;  /* 0x0010000007073812 */ /* 0x000fe200078efcff */
[----:B0-----:R-:W-:Y:S01]  /*5f240*/  VIADD R8, R8, UR56 ;  /* 0x0000003808087c36 */ /* 0x001fe20008000000 */
[----:B--2---:R-:W-:Y:S01]  /*5f250*/  ISETP.LT.AND P0, PT, R18, UR46, !P0 ;  /* 0x0000002e12007c0c */ /* 0x004fe2000c701270 */
[----:B------:R-:W-:Y:S01]  /*5f260*/  VIADD R4, R13, 0x60 ;  /* 0x000000600d047836 */ /* 0x000fe20000000000 */
[----:B------:R-:W-:Y:S01]  /*5f270*/  LOP3.LUT R7, R7, 0xfff7ffff, RZ, 0xc0, !PT ;  /* 0xfff7ffff07077812 */ /* 0x000fe200078ec0ff */
[----:B------:R-:W0:Y:S01]  /*5f280*/  LDCU UR56, c[0x0][0x3b8] ;  /* 0x00007700ff3877ac */ /* 0x000e220008000800 */
[----:B------:R-:W2:Y:S02]  /*5f290*/  LDCU UR57, c[0x0][0x3b8] ;  /* 0x00007700ff3977ac */ /* 0x000ea40008000800 */
[----:B------:R-:W-:-:S04]  /*5f2a0*/  @P2 LOP3.LUT R7, R7, 0x80000, RZ, 0xfc, !PT ;  /* 0x0008000007072812 */ /* 0x000fc800078efcff */
[----:B------:R-:W-:-:S04]  /*5f2b0*/  LOP3.LUT R7, R7, 0xfffbffff, RZ, 0xc0, !PT ;  /* 0xfffbffff07077812 */ /* 0x000fc800078ec0ff */
[----:B------:R-:W-:-:S04]  /*5f2c0*/  @P1 LOP3.LUT R7, R7, 0x40000, RZ, 0xfc, !PT ;  /* 0x0004000007071812 */ /* 0x000fc800078efcff */
[----:B------:R-:W-:-:S04]  /*5f2d0*/  LOP3.LUT R7, R7, 0xfffdffff, RZ, 0xc0, !PT ;  /* 0xfffdffff07077812 */ /* 0x000fc800078ec0ff */
[----:B------:R-:W-:Y:S02]  /*5f2e0*/  @P0 LOP3.LUT R7, R7, 0x20000, RZ, 0xfc, !PT ;  /* 0x0002000007070812 */ /* 0x000fe400078efcff */
[----:B------:R-:W-:-:S04]  /*5f2f0*/  ISETP.GE.AND P0, PT, R4, UR51, PT ;  /* 0x0000003304007c0c */ /* 0x000fc8000bf06270 */
[----:B-1----:R-:W-:Y:S02]  /*5f300*/  ISETP.LT.AND P3, PT, R19, UR50, !P0 ;  /* 0x0000003213007c0c */ /* 0x002fe4000c761270 */
[----:B------:R-:W-:Y:S02]  /*5f310*/  ISETP.LT.AND P2, PT, R15, UR77, !P0 ;  /* 0x0000004d0f007c0c */ /* 0x000fe4000c741270 */
[----:B------:R-:W-:Y:S02]  /*5f320*/  LOP3.LUT R7, R7, 0xfffeffff, RZ, 0xc0, !PT ;  /* 0xfffeffff07077812 */ /* 0x000fe400078ec0ff */
[----:B------:R-:W-:Y:S01]  /*5f330*/  ISETP.LT.AND P1, PT, R17, UR76, !P0 ;  /* 0x0000004c11007c0c */ /* 0x000fe2000c721270 */
[----:B------:R-:W-:Y:S01]  /*5f340*/  STL [R1+0x46c], R8 ;  /* 0x00046c0801007387 */ /* 0x000fe20000100800 */
[----:B------:R-:W1:Y:S01]  /*5f350*/  LDCU.64 UR50, c[0x0][0x398] ;  /* 0x00007300ff3277ac */ /* 0x000e620008000a00 */
[----:B------:R-:W-:Y:S01]  /*5f360*/  SHF.R.U32.HI R26, RZ, 0x8, R2 ;  /* 0x00000008ff1a7819 */ /* 0x000fe20000011602 */
[----:B------:R-:W0:Y:S03]  /*5f370*/  LDCU UR77, c[0x0][0x398] ;  /* 0x00007300ff4d77ac */ /* 0x000e260008000800 */
[----:B------:R-:W-:Y:S01]  /*5f380*/  @P3 LOP3.LUT R7, R7, 0x10000, RZ, 0xfc, !PT ;  /* 0x0001000007073812 */ /* 0x000fe200078efcff */
[----:B------:R-:W0:Y:S03]  /*5f390*/  LDCU UR76, c[0x0][0x398] ;  /* 0x00007300ff4c77ac */ /* 0x000e260008000800 */
[----:B------:R-:W-:-:S02]  /*5f3a0*/  LOP3.LUT R7, R7, 0xffff7fff, RZ, 0xc0, !PT ;  /* 0xffff7fff07077812 */ /* 0x000fc400078ec0ff */
[----:B---3--:R-:W-:Y:S01]  /*5f3b0*/  ISETP.LT.AND P0, PT, R18, UR48, !P0 ;  /* 0x0000003012007c0c */ /* 0x008fe2000c701270 */
[----:B------:R3:W-:Y:S01]  /*5f3c0*/  STL [R1+0x30c], R3 ;  /* 0x00030c0301007387 */ /* 0x0007e20000100800 */
[----:B------:R-:W0:Y:S01]  /*5f3d0*/  LDCU UR48, c[0x0][0x3b8] ;  /* 0x00007700ff3077ac */ /* 0x000e220008000800 */
[----:B------:R-:W-:-:S04]  /*5f3e0*/  @P2 LOP3.LUT R7, R7, 0x8000, RZ, 0xfc, !PT ;  /* 0x0000800007072812 */ /* 0x000fc800078efcff */
[----:B------:R-:W-:-:S04]  /*5f3f0*/  LOP3.LUT R7, R7, 0xffffbfff, RZ, 0xc0, !PT ;  /* 0xffffbfff07077812 */ /* 0x000fc800078ec0ff */
[----:B------:R-:W-:Y:S01]  /*5f400*/  @P1 LOP3.LUT R7, R7, 0x4000, RZ, 0xfc, !PT ;  /* 0x0000400007071812 */ /* 0x000fe200078efcff */
[----:B---3--:R-:W-:-:S03]  /*5f410*/  VIADD R3, R13, 0x5f ;  /* 0x0000005f0d037836 */ /* 0x008fc60000000000 */
[----:B------:R-:W-:-:S04]  /*5f420*/  LOP3.LUT R7, R7, 0xffffdfff, RZ, 0xc0, !PT ;  /* 0xffffdfff07077812 */ /* 0x000fc800078ec0ff */
[----:B------:R-:W-:Y:S02]  /*5f430*/  @P0 LOP3.LUT R7, R7, 0x2000, RZ, 0xfc, !PT ;  /* 0x0000200007070812 */ /* 0x000fe400078efcff */
[----:B------:R-:W-:Y:S02]  /*5f440*/  ISETP.GE.AND P0, PT, R3, UR37, PT ;  /* 0x0000002503007c0c */ /* 0x000fe4000bf06270 */
[----:B------:R-:W-:Y:S02]  /*5f450*/  SHF.R.U32.HI R6, RZ, 0x8, R23 ;  /* 0x00000008ff067819 */ /* 0x000fe40000011617 */
[----:B------:R-:W-:Y:S01]  /*5f460*/  SHF.R.U32.HI R5, RZ, 0x8, R22 ;  /* 0x00000008ff057819 */ /* 0x000fe20000011616 */
[----:B------:R-:W3:Y:S01]  /*5f470*/  LDL.LU R23, [R1+0x4b4] ;  /* 0x0004b40001177983 */ /* 0x000ee20000300800 */
[----:B------:R-:W-:Y:S02]  /*5f480*/  LOP3.LUT R6, R6, 0xffff, RZ, 0xc0, !PT ;  /* 0x0000ffff06067812 */ /* 0x000fe400078ec0ff */
[----:B------:R-:W-:Y:S01]  /*5f490*/  LOP3.LUT R5, R5, 0xffff, RZ, 0xc0, !PT ;  /* 0x0000ffff05057812 */ /* 0x000fe200078ec0ff */
[----:B------:R-:W-:-:S02]  /*5f4a0*/  IMAD.MOV.U32 R22, RZ, RZ, R10 ;  /* 0x000000ffff167224 */ /* 0x000fc400078e000a */
[----:B------:R-:W2:Y:S01]  /*5f4b0*/  LDL.LU R10, [R1+0xa4] ;  /* 0x0000a400010a7983 */ /* 0x000ea20000300800 */
[----:B------:R-:W-:Y:S02]  /*5f4c0*/  PRMT R3, R6, 0x3340, R5 ;  /* 0x0000334006037816 */ /* 0x000fe40000000005 */
[----:B----4-:R-:W-:-:S03]  /*5f4d0*/  SHF.R.U32.HI R4, RZ, 0x8, R9 ;  /* 0x00000008ff047819 */ /* 0x010fc60000011609 */
[----:B------:R4:W-:Y:S04]  /*5f4e0*/  STL [R1+0x298], R3 ;  /* 0x0002980301007387 */ /* 0x0009e80000100800 */
[----:B------:R-:W3:Y:S01]  /*5f4f0*/  LDL.LU R9, [R1+0xac] ;  /* 0x0000ac0001097983 */ /* 0x000ee20000300800 */
[----:B------:R-:W-:Y:S02]  /*5f500*/  ISETP.LT.AND P3, PT, R19, UR36, !P0 ;  /* 0x0000002413007c0c */ /* 0x000fe4000c761270 */
[----:B------:R-:W-:Y:S02]  /*5f510*/  ISETP.LT.AND P2, PT, R15, UR73, !P0 ;  /* 0x000000490f007c0c */ /* 0x000fe4000c741270 */
[----:B------:R-:W-:Y:S02]  /*5f520*/  LOP3.LUT R7, R7, 0xffffefff, RZ, 0xc0, !PT ;  /* 0xffffefff07077812 */ /* 0x000fe400078ec0ff */
[----:B------:R-:W-:Y:S01]  /*5f530*/  ISETP.LT.AND P1, PT, R17, UR72, !P0 ;  /* 0x0000004811007c0c */ /* 0x000fe2000c721270 */
[----:B------:R-:W0:Y:S01]  /*5f540*/  LDCU.64 UR36, c[0x0][0x398] ;  /* 0x00007300ff2477ac */ /* 0x000e220008000a00 */
[----:B------:R-:W-:Y:S01]  /*5f550*/  LOP3.LUT R4, R4, 0xffff, RZ, 0xc0, !PT ;  /* 0x0000ffff04047812 */ /* 0x000fe200078ec0ff */
[----:B------:R-:W0:Y:S04]  /*5f560*/  LDCU UR73, c[0x0][0x3b8] ;  /* 0x00007700ff4977ac */ /* 0x000e280008000800 */
[----:B------:R-:W-:Y:S01]  /*5f570*/  @P3 LOP3.LUT R7, R7, 0x1000, RZ, 0xfc, !PT ;  /* 0x0000100007073812 */ /* 0x000fe200078efcff */
[----:B----4-:R-:W-:Y:S01]  /*5f580*/  VIADD R3, R13, 0x5e ;  /* 0x0000005e0d037836 */ /* 0x010fe20000000000 */
[----:B------:R-:W4:Y:S02]  /*5f590*/  LDCU UR72, c[0x0][0x3b8] ;  /* 0x00007700ff4877ac */ /* 0x000f240008000800 */
[----:B------:R-:W-:-:S02]  /*5f5a0*/  LOP3.LUT R7, R7, 0xfffff7ff, RZ, 0xc0, !PT ;  /* 0xfffff7ff07077812 */ /* 0x000fc400078ec0ff */
[----:B-1----:R-:W-:Y:S02]  /*5f5b0*/  ISETP.LT.AND P0, PT, R18, UR50, !P0 ;  /* 0x0000003212007c0c */ /* 0x002fe4000c701270 */
[----:B------:R-:W-:Y:S01]  /*5f5c0*/  PRMT R4, R4, 0x3340, R0 ;  /* 0x0000334004047816 */ /* 0x000fe20000000000 */
        /* <DEDUP_REMOVED lines=37> */
[----:B-1----:R-:W-:Y:S01]  /*5f820*/  ISETP.LT.AND P0, PT, R18, UR42, !P0 ;  /* 0x0000002a12007c0c */ /* 0x002fe2000c701270 */
[----:B------:R-:W1:Y:S01]  /*5f830*/  LDCU UR42, c[0x0][0x3b8] ;  /* 0x00007700ff2a77ac */ /* 0x000e620008000800 */
[----:B------:R-:W-:-:S04]  /*5f840*/  @P2 LOP3.LUT R7, R7, 0x8, RZ, 0xfc, !PT ;  /* 0x0000000807072812 */ /* 0x000fc800078efcff */
[----:B------:R-:W-:-:S04]  /*5f850*/  LOP3.LUT R7, R7, 0xfffffffb, RZ, 0xc0, !PT ;  /* 0xfffffffb07077812 */ /* 0x000fc800078ec0ff */
[----:B------:R-:W-:-:S04]  /*5f860*/  @P1 LOP3.LUT R7, R7, 0x4, RZ, 0xfc, !PT ;  /* 0x0000000407071812 */ /* 0x000fc800078efcff */
[----:B------:R-:W-:-:S04]  /*5f870*/  LOP3.LUT R7, R7, 0xfffffffd, RZ, 0xc0, !PT ;  /* 0xfffffffd07077812 */ /* 0x000fc800078ec0ff */
[----:B------:R-:W-:-:S04]  /*5f880*/  @P0 LOP3.LUT R7, R7, 0x2, RZ, 0xfc, !PT ;  /* 0x0000000207070812 */ /* 0x000fc800078efcff */
[----:B------:R-:W-:Y:S02]  /*5f890*/  LOP3.LUT R7, R7, 0xfffffffe, RZ, 0xc0, !PT ;  /* 0xfffffffe07077812 */ /* 0x000fe400078ec0ff */
[----:B--2---:R-:W-:Y:S01]  /*5f8a0*/  SHF.R.U32.HI R4, RZ, 0x8, R10 ;  /* 0x00000008ff047819 */ /* 0x004fe2000001160a */
[----:B------:R-:W-:Y:S01]  /*5f8b0*/  VIADD R10, R8, UR70 ;  /* 0x00000046080a7c36 */ /* 0x000fe20008000000 */
[----:B---3--:R-:W-:-:S04]  /*5f8c0*/  SHF.R.U32.HI R3, RZ, 0x8, R9 ;  /* 0x00000008ff037819 */ /* 0x008fc80000011609 */
[----:B------:R-:W-:Y:S04]  /*5f8d0*/  STL [R1+0x694], R10 ;  /* 0x0006940a01007387 */ /* 0x000fe80000100800 */
[----:B------:R-:W2:Y:S01]  /*5f8e0*/  LDL.LU R9, [R1] ;  /* 0x0000000001097983 */ /* 0x000ea20000300800 */
[----:B------:R-:W-:Y:S02]  /*5f8f0*/  SHF.R.U32.HI R5, RZ, 0x8, R23 ;  /* 0x00000008ff057819 */ /* 0x000fe40000011617 */
[----:B------:R-:W-:Y:S02]  /*5f900*/  LOP3.LUT R4, R4, 0xffff, RZ, 0xc0, !PT ;  /* 0x0000ffff04047812 */ /* 0x000fe400078ec0ff */
[----:B------:R-:W-:Y:S01]  /*5f910*/  SHF.R.U32.HI R8, RZ, 0x8, R11 ;  /* 0x00000008ff087819 */ /* 0x000fe2000001160b */
[----:B------:R-:W3:Y:S01]  /*5f920*/  LDCU UR70, c[0x0][0x3b8] ;  /* 0x00007700ff4677ac */ /* 0x000ee20008000800 */
[----:B------:R-:W-:-:S04]  /*5f930*/  LOP3.LUT R5, R5, 0xffff, RZ, 0xc0, !PT ;  /* 0x0000ffff05057812 */ /* 0x000fc800078ec0ff */
[----:B------:R-:W-:-:S05]  /*5f940*/  PRMT R4, R5, 0x3340, R4 ;  /* 0x0000334005047816 */ /* 0x000fca0000000004 */
[----:B------:R0:W-:Y:S04]  /*5f950*/  STL [R1+0x28c], R4 ;  /* 0x00028c0401007387 */ /* 0x0001e80000100800 */
[----:B------:R-:W3:Y:S01]  /*5f960*/  LDL.LU R16, [R1+0x4cc] ;  /* 0x0004cc0001107983 */ /* 0x000ee20000300800 */
[----:B0-----:R-:W-:-:S05]  /*5f970*/  VIADD R4, R13, 0x5c ;  /* 0x0000005c0d047836 */ /* 0x001fca0000000000 */
[----:B------:R-:W-:Y:S02]  /*5f980*/  ISETP.GE.AND P0, PT, R4, UR49, PT ;  /* 0x0000003104007c0c */ /* 0x000fe4000bf06270 */
[----:B------:R-:W-:Y:S01]  /*5f990*/  LOP3.LUT R3, R3, 0xffff, RZ, 0xc0, !PT ;  /* 0x0000ffff03037812 */ /* 0x000fe200078ec0ff */
[----:B------:R-:W-:Y:S01]  /*5f9a0*/  VIADD R4, R13, 0x5b ;  /* 0x0000005b0d047836 */ /* 0x000fe20000000000 */
[----:B------:R-:W-:Y:S02]  /*5f9b0*/  SHF.R.U32.HI R5, RZ, 0x8, R22 ;  /* 0x00000008ff057819 */ /* 0x000fe40000011616 */
[----:B------:R-:W-:Y:S02]  /*5f9c0*/  ISETP.LT.AND P3, PT, R19, UR68, !P0 ;  /* 0x0000004413007c0c */ /* 0x000fe4000c761270 */
[----:B------:R-:W-:Y:S02]  /*5f9d0*/  PRMT R3, R3, 0x3340, R0 ;  /* 0x0000334003037816 */ /* 0x000fe40000000000 */
[----:B------:R-:W-:-:S02]  /*5f9e0*/  ISETP.LT.AND P2, PT, R15, UR5, !P0 ;  /* 0x000000050f007c0c */ /* 0x000fc4000c741270 */
[----:B------:R-:W-:Y:S02]  /*5f9f0*/  ISETP.LT.AND P1, PT, R17, UR6, !P0 ;  /* 0x0000000611007c0c */ /* 0x000fe4000c721270 */
[----:B------:R-:W-:Y:S01]  /*5fa00*/  LOP3.LUT R5, R5, 0xffff, RZ, 0xc0, !PT ;  /* 0x0000ffff05057812 */ /* 0x000fe200078ec0ff */
[----:B------:R-:W0:Y:S01]  /*5fa10*/  LDCU UR49, c[0x0][0x3b8] ;  /* 0x00007700ff3177ac */ /* 0x000e220008000800 */
[----:B------:R-:W0:Y:S03]  /*5fa20*/  LDCU UR68, c[0x0][0x398] ;  /* 0x00007300ff4477ac */ /* 0x000e260008000800 */
[----:B------:R-:W-:Y:S01]  /*5fa30*/  @P3 LOP3.LUT R7, R7, 0x1, RZ, 0xfc, !PT ;  /* 0x0000000107073812 */ /* 0x000fe200078efcff */
[----:B------:R-:W0:Y:S01]  /*5fa40*/  LDCU UR5, c[0x0][0x3b8] ;  /* 0x00007700ff0577ac */ /* 0x000e220008000800 */
[----:B------:R-:W0:Y:S03]  /*5fa50*/  LDCU UR6, c[0x0][0x3b8] ;  /* 0x00007700ff0677ac */ /* 0x000e260008000800 */
[----:B------:R-:W-:Y:S04]  /*5fa60*/  STL [R1+0x4], R7 ;  /* 0x0000040701007387 */ /* 0x000fe80000100800 */
[----:B------:R-:W4:Y:S04]  /*5fa70*/  LDL.LU R23, [R1+0x4c4] ;  /* 0x0004c40001177983 */ /* 0x000f280000300800 */
[----:B------:R0:W-:Y:S04]  /*5fa80*/  STL [R1+0x1b8], R3 ;  /* 0x0001b80301007387 */ /* 0x0001e80000100800 */
[----:B------:R-:W4:Y:S01]  /*5fa90*/  LDL.LU R11, [R1+0x4d0] ;  /* 0x0004d000010b7983 */ /* 0x000f220000300800 */
[----:B------:R-:W-:Y:S01]  /*5faa0*/  ISETP.LT.AND P0, PT, R18, UR9, !P0 ;  /* 0x0000000912007c0c */ /* 0x000fe2000c701270 */
[----:B------:R-:W1:Y:S01]  /*5fab0*/  LDCU UR9, c[0x0][0x398] ;  /* 0x00007300ff0977ac */ /* 0x000e620008000800 */
[----:B0-----:R-:W-:Y:S01]  /*5fac0*/  VIADD R3, R13, 0x5a ;  /* 0x0000005a0d037836 */ /* 0x001fe20000000000 */
        /* <DEDUP_REMOVED lines=11> */
[----:B---3--:R-:W-:Y:S01]  /*5fb80*/  SHF.R.U32.HI R4, RZ, 0x8, R16 ;  /* 0x00000008ff047819 */ /* 0x008fe20000011610 */
[----:B------:R-:W0:Y:S01]  /*5fb90*/  LDCU UR46, c[0x0][0x3b8] ;  /* 0x00007700ff2e77ac */ /* 0x000e220008000800 */
[----:B------:R-:W2:Y:S05]  /*5fba0*/  LDCU UR51, c[0x0][0x3b8] ;  /* 0x00007700ff3377ac */ /* 0x000eaa0008000800 */
[----:B------:R-:W-:Y:S01]  /*5fbb0*/  @P3 LOP3.LUT R9, R9, 0x10000000, RZ, 0xfc, !PT ;  /* 0x1000000009093812 */ /* 0x000fe200078efcff */
[----:B------:R-:W3:Y:S03]  /*5fbc0*/  LDCU.64 UR10, c[0x0][0x398] ;  /* 0x00007300ff0a77ac */ /* 0x000ee60008000a00 */
[----:B------:R-:W-:-:S02]  /*5fbd0*/  LOP3.LUT R9, R9, 0xf7ffffff, RZ, 0xc0, !PT ;  /* 0xf7ffffff09097812 */ /* 0x000fc400078ec0ff */
[----:B------:R-:W-:Y:S02]  /*5fbe0*/  ISETP.LT.AND P0, PT, R18, UR12, !P0 ;  /* 0x0000000c12007c0c */ /* 0x000fe4000c701270 */
[----:B------:R-:W-:-:S04]  /*5fbf0*/  @P2 LOP3.LUT R9, R9, 0x8000000, RZ, 0xfc, !PT ;  /* 0x0800000009092812 */ /* 0x000fc800078efcff */
[----:B------:R-:W-:Y:S02]  /*5fc00*/  LOP3.LUT R9, R9, 0xfbffffff, RZ, 0xc0, !PT ;  /* 0xfbffffff09097812 */ /* 0x000fe400078ec0ff */
[----:B----4-:R-:W-:Y:S02]  /*5fc10*/  SHF.R.U32.HI R6, RZ, 0x8, R23 ;  /* 0x00000008ff067819 */ /* 0x010fe40000011617 */
[----:B------:R-:W-:Y:S02]  /*5fc20*/  @P1 LOP3.LUT R9, R9, 0x4000000, RZ, 0xfc, !PT ;  /* 0x0400000009091812 */ /* 0x000fe400078efcff */
[----:B------:R-:W-:Y:S02]  /*5fc30*/  LOP3.LUT R7, R4, 0xffff, RZ, 0xc0, !PT ;  /* 0x0000ffff04077812 */ /* 0x000fe400078ec0ff */
[----:B------:R-:W-:Y:S02]  /*5fc40*/  LOP3.LUT R6, R6, 0xffff, RZ, 0xc0, !PT ;  /* 0x0000ffff06067812 */ /* 0x000fe400078ec0ff */
[----:B------:R-:W-:-:S02]  /*5fc50*/  LOP3.LUT R9, R9, 0xfdffffff, RZ, 0xc0, !PT ;  /* 0xfdffffff09097812 */ /* 0x000fc400078ec0ff */
[----:B------:R-:W-:Y:S02]  /*5fc60*/  LOP3.LUT R4, R8, 0xffff, RZ, 0xc0, !PT ;  /* 0x0000ffff08047812 */ /* 0x000fe400078ec0ff */
[----:B------:R-:W-:Y:S02]  /*5fc70*/  @P0 LOP3.LUT R9, R9, 0x2000000, RZ, 0xfc, !PT ;  /* 0x0200000009090812 */ /* 0x000fe400078efcff */
[----:B------:R-:W-:Y:S02]  /*5fc80*/  ISETP.GE.AND P0, PT, R3, UR37, PT ;  /* 0x0000002503007c0c */ /* 0x000fe4000bf06270 */
[----:B------:R-:W-:Y:S02]  /*5fc90*/  PRMT R3, R7, 0x3340, R6 ;  /* 0x0000334007037816 */ /* 0x000fe40000000006 */
[----:B------:R-:W-:Y:S02]  /*5fca0*/  PRMT R4, R5, 0x3340, R4 ;  /* 0x0000334005047816 */ /* 0x000fe40000000004 */
[----:B------:R-:W-:Y:S01]  /*5fcb0*/  LOP3.LUT R9, R9, 0xfeffffff, RZ, 0xc0, !PT ;  /* 0xfeffffff09097812 */ /* 0x000fe200078ec0ff */
[----:B------:R-:W4:Y:S01]  /*5fcc0*/  LDCU UR37, c[0x0][0x3b8] ;  /* 0x00007700ff2577ac */ /* 0x000f220008000800 */
[----:B------:R-:W-:Y:S04]  /*5fcd0*/  STL [R1+0x284], R3 ;  /* 0x0002840301007387 */ /* 0x000fe80000100800 */
[----:B------:R0:W-:Y:S04]  /*5fce0*/  STL [R1+0x280], R4 ;  /* 0x0002800401007387 */ /* 0x0001e80000100800 */
[----:B------:R-:W2:Y:S01]  /*5fcf0*/  LDL.LU R23, [R1+0x5c0] ;  /* 0x0005c00001177983 */ /* 0x000ea20000300800 */
[----:B------:R-:W-:Y:S01]  /*5fd00*/  VIADD R6, R10, UR15 ;  /* 0x0000000f0a067c36 */ /* 0x000fe20008000000 */
[----:B0-----:R-:W-:-:S02]  /*5fd10*/  SHF.R.U32.HI R4, RZ, 0x8, R11 ;  /* 0x00000008ff047819 */ /* 0x001fc4000001160b */
[----:B------:R-:W2:Y:S04]  /*5fd20*/  LDL.LU R11, [R1+0x598] ;  /* 0x00059800010b7983 */ /* 0x000ea80000300800 */
[----:B------:R-:W4:Y:S01]  /*5fd30*/  LDL.LU R10, [R1+0x4f4] ;  /* 0x0004f400010a7983 */ /* 0x000f220000300800 */
[----:B---3--:R-:W-:Y:S02]  /*5fd40*/  ISETP.LT.AND P3, PT, R19, UR10, !P0 ;  /* 0x0000000a13007c0c */ /* 0x008fe4000c761270 */
[----:B------:R-:W-:Y:S02]  /*5fd50*/  ISETP.LT.AND P2, PT, R15, UR13, !P0 ;  /* 0x0000000d0f007c0c */ /* 0x000fe4000c741270 */
[----:B------:R-:W-:Y:S01]  /*5fd60*/  ISETP.LT.AND P1, PT, R17, UR16, !P0 ;  /* 0x0000001011007c0c */ /* 0x000fe2000c721270 */
[C---:B------:R-:W-:Y:S01]  /*5fd70*/  VIADD R3, R13.reuse, 0x59 ;  /* 0x000000590d037836 */ /* 0x040fe20000000000 */
[----:B------:R-:W-:Y:S01]  /*5fd80*/  SHF.R.U32.HI R5, RZ, 0x8, R12 ;  /* 0x00000008ff057819 */ /* 0x000fe2000001160c */
[----:B------:R0:W-:Y:S01]  /*5fd90*/  STL [R1+0x650], R6 ;  /* 0x0006500601007387 */ /* 0x0001e20000100800 */
[----:B------:R-:W-:Y:S01]  /*5fda0*/  LOP3.LUT R4, R4, 0xffff, RZ, 0xc0, !PT ;  /* 0x0000ffff04047812 */ /* 0x000fe200078ec0ff */
[----:B------:R-:W-:Y:S01]  /*5fdb0*/  VIADD R8, R13, 0x48 ;  /* 0x000000480d087836 */ /* 0x000fe20000000000 */
[----:B------:R-:W3:Y:S03]  /*5fdc0*/  LDCU UR10, c[0x0][0x398] ;  /* 0x00007300ff0a77ac */ /* 0x000ee60008000800 */
[----:B------:R-:W-:-:S02]  /*5fdd0*/  @P3 LOP3.LUT R9, R9, 0x1000000, RZ, 0xfc, !PT ;  /* 0x0100000009093812 */ /* 0x000fc400078efcff */
[----:B------:R-:W-:Y:S01]  /*5fde0*/  ISETP.LT.AND P0, PT, R18, UR18, !P0 ;  /* 0x0000001212007c0c */ /* 0x000fe2000c701270 */
[----:B------:R-:W1:Y:S01]  /*5fdf0*/  LDCU.64 UR12, c[0x0][0x398] ;  /* 0x00007300ff0c77ac */ /* 0x000e620008000a00 */
[----:B------:R-:W3:Y:S01]  /*5fe00*/  LDL.LU R22, [R1+0x4e4] ;  /* 0x0004e40001167983 */ /* 0x000ee20000300800 */
[----:B------:R-:W-:-:S03]  /*5fe10*/  LOP3.LUT R9, R9, 0xff7fffff, RZ, 0xc0, !PT ;  /* 0xff7fffff09097812 */ /* 0x000fc600078ec0ff */
[----:B------:R-:W3:Y:S01]  /*5fe20*/  LDL.LU R12, [R1+0x4d8] ;  /* 0x0004d800010c7983 */ /* 0x000ee20000300800 */
[----:B------:R-:W-:-:S03]  /*5fe30*/  LOP3.LUT R5, R5, 0xffff, RZ, 0xc0, !PT ;  /* 0x0000ffff05057812 */ /* 0x000fc600078ec0ff */
[----:B------:R-:W3:Y:S01]  /*5fe40*/  LDL.LU R25, [R1+0x4ec] ;  /* 0x0004ec0001197983 */ /* 0x000ee20000300800 */
[----:B------:R-:W-:-:S03]  /*5fe50*/  @P2 LOP3.LUT R9, R9, 0x800000, RZ, 0xfc, !PT ;  /* 0x0080000009092812 */ /* 0x000fc600078efcff */
[----:B------:R-:W3:Y:S01]  /*5fe60*/  LDL.LU R24, [R1+0x4dc] ;  /* 0x0004dc0001187983 */ /* 0x000ee20000300800 */
[----:B0-----:R-:W-:Y:S01]  /*5fe70*/  VIADD R6, R6, UR28 ;  /* 0x0000001c06067c36 */ /* 0x001fe20008000000 */
[----:B------:R-:W0:Y:S01]  /*5fe80*/  LDCU UR16, c[0x0][0x398] ;  /* 0x00007300ff1077ac */ /* 0x000e220008000800 */
[----:B------:R-:W-:Y:S01]  /*5fe90*/  LOP3.LUT R9, R9, 0xffbfffff, RZ, 0xc0, !PT ;  /* 0xffbfffff09097812 */ /* 0x000fe200078ec0ff */
[----:B------:R-:W0:Y:S03]  /*5fea0*/  LDCU UR18, c[0x0][0x398] ;  /* 0x00007300ff1277ac */ /* 0x000e260008000800 */
[----:B------:R-:W-:-:S04]  /*5feb0*/  @P1 LOP3.LUT R9, R9, 0x400000, RZ, 0xfc, !PT ;  /* 0x0040000009091812 */ /* 0x000fc800078efcff */
[----:B------:R-:W-:-:S04]  /*5fec0*/  LOP3.LUT R9, R9, 0xffdfffff, RZ, 0xc0, !PT ;  /* 0xffdfffff09097812 */ /* 0x000fc800078ec0ff */
[----:B------:R-:W-:Y:S02]  /*5fed0*/  @P0 LOP3.LUT R9, R9, 0x200000, RZ, 0xfc, !PT ;  /* 0x0020000009090812 */ /* 0x000fe400078efcff */
[----:B------:R-:W-:Y:S02]  /*5fee0*/  ISETP.GE.AND P0, PT, R3, UR43, PT ;  /* 0x0000002b03007c0c */ /* 0x000fe4000bf06270 */
[----:B------:R-:W-:Y:S02]  /*5fef0*/  LOP3.LUT R9, R9, 0xffefffff, RZ, 0xc0, !PT ;  /* 0xffefffff09097812 */ /* 0x000fe400078ec0ff */
[----:B-1----:R-:W-:Y:S02]  /*5ff00*/  ISETP.LT.AND P3, PT, R19, UR12, !P0 ;  /* 0x0000000c13007c0c */ /* 0x002fe4000c761270 */
[----:B------:R-:W-:Y:S02]  /*5ff10*/  ISETP.LT.AND P2, PT, R15, UR14, !P0 ;  /* 0x0000000e0f007c0c */ /* 0x000fe4000c741270 */
[----:B------:R-:W-:Y:S01]  /*5ff20*/  ISETP.LT.AND P1, PT, R17, UR20, !P0 ;  /* 0x0000001411007c0c */ /* 0x000fe2000c721270 */
[----:B------:R-:W-:Y:S01]  /*5ff30*/  VIADD R3, R13, 0x58 ;  /* 0x000000580d037836 */ /* 0x000fe20000000000 */
[----:B------:R-:W1:Y:S01]  /*5ff40*/  LDCU UR43, c[0x0][0x3b8] ;  /* 0x00007700ff2b77ac */ /* 0x000e620008000800 */
[----:B------:R-:W0:Y:S06]  /*5ff50*/  LDCU UR12, c[0x0][0x398] ;  /* 0x00007300ff0c77ac */ /* 0x000e2c0008000800 */
[----:B------:R-:W-:Y:S01]  /*5ff60*/  @P3 LOP3.LUT R9, R9, 0x100000, RZ, 0xfc, !PT ;  /* 0x0010000009093812 */ /* 0x000fe200078efcff */
[----:B------:R-:W0:Y:S01]  /*5ff70*/  LDCU.64 UR14, c[0x0][0x398] ;  /* 0x00007300ff0e77ac */ /* 0x000e220008000a00 */
[----:B------:R-:W0:Y:S02]  /*5ff80*/  LDCU UR20, c[0x0][0x398] ;  /* 0x00007300ff1477ac */ /* 0x000e240008000800 */
        /* <DEDUP_REMOVED lines=8> */
[--C-:B------:R-:W-:Y:S01]  /*60010*/  PRMT R3, R5, 0x3340, R0.reuse ;  /* 0x0000334005037816 */ /* 0x100fe20000000000 */
[----:B------:R-:W0:Y:S04]  /*60020*/  LDCU UR47, c[0x0][0x3b8] ;  /* 0x00007700ff2f77ac */ /* 0x000e280008000800 */
[----:B------:R1:W-:Y:S02]  /*60030*/  STL [R1+0x1b4], R3 ;  /* 0x0001b40301007387 */ /* 0x0003e40000100800 */
[----:B-1----:R-:W-:-:S05]  /*60040*/  PRMT R3, R4, 0x3340, R0 ;  /* 0x0000334004037816 */ /* 0x002fca0000000000 */
[----:B------:R2:W-:Y:S04]  /*60050*/  STL [R1+0x1b0], R3 ;  /* 0x0001b00301007387 */ /* 0x0005e80000100800 */
[----:B------:R1:W-:Y:S01]  /*60060*/  STL [R1+0x608], R6 ;  /* 0x0006080601007387 */ /* 0x0003e20000100800 */
[----:B--2---:R-:W-:Y:S02]  /*60070*/  SHF.R.U32.HI R3, RZ, 0x8, R11 ;  /* 0x00000008ff037819 */ /* 0x004fe4000001160b */
[----:B----4-:R-:W-:Y:S01]  /*60080*/  SHF.R.U32.HI R4, RZ, 0x8, R10 ;  /* 0x00000008ff047819 */ /* 0x010fe2000001160a */
[----:B------:R-:W2:Y:S04]  /*60090*/  LDL.LU R11, [R1+0x564] ;  /* 0x00056400010b7983 */ /* 0x000ea80000300800 */
[----:B------:R-:W4:Y:S01]  /*600a0*/  LDL.LU R10, [R1+0x5e8] ;  /* 0x0005e800010a7983 */ /* 0x000f220000300800 */
[----:B------:R-:W-:Y:S01]  /*600b0*/  SHF.R.U32.HI R5, RZ, 0x8, R23 ;  /* 0x00000008ff057819 */ /* 0x000fe20000011617 */
[----:B-1----:R-:W-:Y:S01]  /*600c0*/  VIADD R6, R6, UR17 ;  /* 0x0000001106067c36 */ /* 0x002fe20008000000 */
[----:B------:R-:W-:-:S02]  /*600d0*/  LOP3.LUT R3, R3, 0xffff, RZ, 0xc0, !PT ;  /* 0x0000ffff03037812 */ /* 0x000fc400078ec0ff */
[----:B------:R-:W-:Y:S02]  /*600e0*/  LOP3.LUT R4, R4, 0xffff, RZ, 0xc0, !PT ;  /* 0x0000ffff04047812 */ /* 0x000fe400078ec0ff */
[----:B------:R-:W-:Y:S02]  /*600f0*/  LOP3.LUT R5, R5, 0xffff, RZ, 0xc0, !PT ;  /* 0x0000ffff05057812 */ /* 0x000fe400078ec0ff */
[----:B0-----:R-:W-:Y:S01]  /*60100*/  ISETP.LT.AND P3, PT, R19, UR14, !P0 ;  /* 0x0000000e13007c0c */ /* 0x001fe2000c761270 */
[----:B------:R0:W-:Y:S01]  /*60110*/  STL [R1+0x5dc], R6 ;  /* 0x0005dc0601007387 */ /* 0x0001e20000100800 */
[----:B------:R-:W-:Y:S02]  /*60120*/  ISETP.LT.AND P2, PT, R15, UR23, !P0 ;  /* 0x000000170f007c0c */ /* 0x000fe4000c741270 */
[----:B------:R-:W-:Y:S02]  /*60130*/  PRMT R5, R5, 0x3340, R3 ;  /* 0x0000334005057816 */ /* 0x000fe40000000003 */
[----:B------:R-:W-:-:S02]  /*60140*/  PRMT R3, R4, 0x3340, R0 ;  /* 0x0000334004037816 */ /* 0x000fc40000000000 */
[----:B------:R-:W-:Y:S02]  /*60150*/  LOP3.LUT R9, R9, 0xfffeffff, RZ, 0xc0, !PT ;  /* 0xfffeffff09097812 */ /* 0x000fe400078ec0ff */
[----:B------:R-:W-:Y:S01]  /*60160*/  ISETP.LT.AND P1, PT, R17, UR24, !P0 ;  /* 0x0000001811007c0c */ /* 0x000fe2000c721270 */
[----:B------:R-:W1:Y:S01]  /*60170*/  LDCU.64 UR22, c[0x0][0x398] ;  /* 0x00007300ff1677ac */ /* 0x000e620008000a00 */
[----:B------:R-:W1:Y:S01]  /*60180*/  LDCU UR14, c[0x0][0x398] ;  /* 0x00007300ff0e77ac */ /* 0x000e620008000800 */
[----:B------:R-:W1:Y:S01]  /*60190*/  LDCU UR17, c[0x0][0x398] ;  /* 0x00007300ff1177ac */ /* 0x000e620008000800 */
[----:B0-----:R-:W-:Y:S01]  /*601a0*/  VIADD R6, R6, UR26 ;  /* 0x0000001a06067c36 */ /* 0x001fe20008000000 */
[----:B------:R-:W0:Y:S03]  /*601b0*/  LDCU UR24, c[0x0][0x398] ;  /* 0x00007300ff1877ac */ /* 0x000e260008000800 */
[----:B------:R-:W-:Y:S01]  /*601c0*/  VIADD R7, R6, UR32 ;  /* 0x0000002006077c36 */ /* 0x000fe20008000000 */
[----:B------:R3:W-:Y:S04]  /*601d0*/  STL [R1+0x4d0], R6 ;  /* 0x0004d00601007387 */ /* 0x0007e80000100800 */
[----:B------:R0:W-:Y:S04]  /*601e0*/  STL [R1+0x270], R5 ;  /* 0x0002700501007387 */ /* 0x0001e80000100800 */
[----:B------:R0:W-:Y:S04]  /*601f0*/  STL [R1+0x1ac], R3 ;  /* 0x0001ac0301007387 */ /* 0x0001e80000100800 */
[----:B------:R-:W4:Y:S04]  /*60200*/  LDL.LU R16, [R1+0x640] ;  /* 0x0006400001107983 */ /* 0x000f280000300800 */
[----:B------:R1:W-:Y:S04]  /*60210*/  STL [R1+0x448], R7 ;  /* 0x0004480701007387 */ /* 0x0003e80000100800 */
[----:B------:R-:W4:Y:S01]  /*60220*/  LDL.LU R23, [R1+0x5f4] ;  /* 0x0005f40001177983 */ /* 0x000f220000300800 */
[----:B---3--:R-:W-:-:S02]  /*60230*/  SHF.R.U32.HI R6, RZ, 0x8, R22 ;  /* 0x00000008ff067819 */ /* 0x008fc40000011616 */
[----:B0-----:R-:W-:Y:S01]  /*60240*/  SHF.R.U32.HI R5, RZ, 0x8, R12 ;  /* 0x00000008ff057819 */ /* 0x001fe2000001160c */
[----:B------:R-:W3:Y:S04]  /*60250*/  LDL.LU R22, [R1+0x504] ;  /* 0x0005040001167983 */ /* 0x000ee80000300800 */
[----:B------:R-:W3:Y:S01]  /*60260*/  LDL.LU R12, [R1+0x4f8] ;  /* 0x0004f800010c7983 */ /* 0x000ee20000300800 */
[----:B------:R-:W-:Y:S02]  /*60270*/  LOP3.LUT R6, R6, 0xffff, RZ, 0xc0, !PT ;  /* 0x0000ffff06067812 */ /* 0x000fe400078ec0ff */
[----:B------:R-:W-:Y:S02]  /*60280*/  LOP3.LUT R5, R5, 0xffff, RZ, 0xc0, !PT ;  /* 0x0000ffff05057812 */ /* 0x000fe400078ec0ff */
[----:B------:R-:W-:-:S02]  /*60290*/  SHF.R.U32.HI R3, RZ, 0x8, R25 ;  /* 0x00000008ff037819 */ /* 0x000fc40000011619 */
[----:B------:R-:W-:Y:S01]  /*602a0*/  SHF.R.U32.HI R4, RZ, 0x8, R24 ;  /* 0x00000008ff047819 */ /* 0x000fe20000011618 */
[----:B-1----:R-:W-:Y:S01]  /*602b0*/  VIADD R7, R7, UR30 ;  /* 0x0000001e07077c36 */ /* 0x002fe20008000000 */
[----:B------:R-:W-:Y:S02]  /*602c0*/  PRMT R5, R6, 0x3340, R5 ;  /* 0x0000334006057816 */ /* 0x000fe40000000005 */
[----:B------:R-:W-:Y:S02]  /*602d0*/  LOP3.LUT R3, R3, 0xffff, RZ, 0xc0, !PT ;  /* 0x0000ffff03037812 */ /* 0x000fe400078ec0ff */
[----:B------:R-:W-:Y:S01]  /*602e0*/  LOP3.LUT R4, R4, 0xffff, RZ, 0xc0, !PT ;  /* 0x0000ffff04047812 */ /* 0x000fe200078ec0ff */
[----:B------:R-:W-:Y:S04]  /*602f0*/  STL [R1+0x444], R7 ;  /* 0x0004440701007387 */ /* 0x000fe80000100800 */
[----:B------:R0:W-:Y:S01]  /*60300*/  STL [R1+0x26c], R5 ;  /* 0x00026c0501007387 */ /* 0x0001e20000100800 */
[----:B------:R-:W-:-:S05]  /*60310*/  PRMT R3, R3, 0x3340, R4 ;  /* 0x0000334003037816 */ /* 0x000fca0000000004 */
[----:B------:R-:W-:Y:S01]  /*60320*/  STL [R1+0x268], R3 ;  /* 0x0002680301007387 */ /* 0x000fe20000100800 */
[----:B0-----:R-:W-:Y:S01]  /*60330*/  VIADD R5, R7, UR19 ;  /* 0x0000001307057c36 */ /* 0x001fe20008000000 */
[----:B------:R-:W-:Y:S02]  /*60340*/  @P3 LOP3.LUT R9, R9, 0x10000, RZ, 0xfc, !PT ;  /* 0x0001000009093812 */ /* 0x000fe400078efcff */
[----:B------:R-:W-:Y:S01]  /*60350*/  ISETP.LT.AND P0, PT, R18, UR7, !P0 ;  /* 0x0000000712007c0c */ /* 0x000fe2000c701270 */
[----:B------:R-:W0:Y:S01]  /*60360*/  LDCU UR7, c[0x0][0x398] ;  /* 0x00007300ff0777ac */ /* 0x000e220008000800 */
[----:B------:R-:W1:Y:S01]  /*60370*/  LDCU UR19, c[0x0][0x398] ;  /* 0x00007300ff1377ac */ /* 0x000e620008000800 */
[----:B------:R0:W-:Y:S02]  /*60380*/  STL [R1+0x440], R5 ;  /* 0x0004400501007387 */ /* 0x0001e40000100800 */
[----:B0-----:R-:W-:Y:S01]  /*60390*/  VIADD R5, R5, UR29 ;  /* 0x0000001d05057c36 */ /* 0x001fe20008000000 */
[----:B--2---:R-:W-:-:S02]  /*603a0*/  SHF.R.U32.HI R4, RZ, 0x8, R11 ;  /* 0x00000008ff047819 */ /* 0x004fc4000001160b */
[----:B----4-:R-:W-:Y:S02]  /*603b0*/  SHF.R.U32.HI R3, RZ, 0x8, R10 ;  /* 0x00000008ff037819 */ /* 0x010fe4000001160a */
[----:B------:R0:W-:Y:S01]  /*603c0*/  STL [R1+0x44c], R5 ;  /* 0x00044c0501007387 */ /* 0x0001e20000100800 */
[----:B------:R-:W-:Y:S02]  /*603d0*/  SHF.R.U32.HI R6, RZ, 0x8, R16 ;  /* 0x00000008ff067819 */ /* 0x000fe40000011610 */
[----:B------:R-:W-:Y:S02]  /*603e0*/  LOP3.LUT R4, R4, 0xffff, RZ, 0xc0, !PT ;  /* 0x0000ffff04047812 */ /* 0x000fe400078ec0ff */
[----:B------:R-:W-:Y:S01]  /*603f0*/  LOP3.LUT R3, R3, 0xffff, RZ, 0xc0, !PT ;  /* 0x0000ffff03037812 */ /* 0x000fe200078ec0ff */
[----:B0-----:R-:W-:Y:S01]  /*60400*/  VIADD R5, R5, UR33 ;  /* 0x0000002105057c36 */ /* 0x001fe20008000000 */
[----:B------:R-:W-:Y:S02]  /*60410*/  LOP3.LUT R6, R6, 0xffff, RZ, 0xc0, !PT ;  /* 0x0000ffff06067812 */ /* 0x000fe400078ec0ff */
[----:B------:R-:W-:-:S02]  /*60420*/  PRMT R4, R4, 0x3340, R0 ;  /* 0x0000334004047816 */ /* 0x000fc40000000000 */
[----:B------:R-:W-:Y:S02]  /*60430*/  PRMT R3, R3, 0x3340, R0 ;  /* 0x0000334003037816 */ /* 0x000fe40000000000 */
[----:B------:R-:W-:Y:S01]  /*60440*/  LOP3.LUT R9, R9, 0xffff7fff, RZ, 0xc0, !PT ;  /* 0xffff7fff09097812 */ /* 0x000fe200078ec0ff */
[----:B------:R-:W-:Y:S04]  /*60450*/  STL [R1+0x454], R5 ;  /* 0x0004540501007387 */ /* 0x000fe80000100800 */
[----:B------:R3:W-:Y:S04]  /*60460*/  STL [R1+0x194], R4 ;  /* 0x0001940401007387 */ /* 0x0007e80000100800 */
[----:B------:R-:W2:Y:S04]  /*60470*/  LDL.LU R11, [R1+0x61c] ;  /* 0x00061c00010b7983 */ /* 0x000ea80000300800 */
[----:B------:R0:W-:Y:S04]  /*60480*/  STL [R1+0x190], R3 ;  /* 0x0001900301007387 */ /* 0x0001e80000100800 */
[----:B------:R-:W4:Y:S01]  /*60490*/  LDL.LU R10, [R1+0x5f0] ;  /* 0x0005f000010a7983 */ /* 0x000f220000300800 */
[----:B------:R-:W-:Y:S01]  /*604a0*/  VIADD R7, R5, UR21 ;  /* 0x0000001505077c36 */ /* 0x000fe20008000000 */
[----:B------:R-:W-:Y:S01]  /*604b0*/  @P2 LOP3.LUT R9, R9, 0x8000, RZ, 0xfc, !PT ;  /* 0x0000800009092812 */ /* 0x000fe200078efcff */
[----:B------:R-:W1:Y:S01]  /*604c0*/  LDCU.64 UR28, c[0x0][0x398] ;  /* 0x00007300ff1c77ac */ /* 0x000e620008000a00 */
[----:B------:R-:W1:Y:S01]  /*604d0*/  LDCU.64 UR32, c[0x0][0x398] ;  /* 0x00007300ff2077ac */ /* 0x000e620008000a00 */
[----:B------:R-:W1:Y:S01]  /*604e0*/  LDCU UR21, c[0x0][0x398] ;  /* 0x00007300ff1577ac */ /* 0x000e620008000800 */
[----:B------:R0:W-:Y:S01]  /*604f0*/  STL [R1+0x45c], R7 ;  /* 0x00045c0701007387 */ /* 0x0001e20000100800 */
[----:B---3--:R-:W-:-:S03]  /*60500*/  SHF.R.U32.HI R4, RZ, 0x8, R12 ;  /* 0x00000008ff047819 */ /* 0x008fc6000001160c */
[----:B------:R-:W3:Y:S01]  /*60510*/  LDL.LU R12, [R1+0x618] ;  /* 0x00061800010c7983 */ /* 0x000ee20000300800 */
[----:B------:R-:W-:Y:S02]  /*60520*/  SHF.R.U32.HI R5, RZ, 0x8, R23 ;  /* 0x00000008ff057819 */ /* 0x000fe40000011617 */
[----:B0-----:R-:W-:Y:S02]  /*60530*/  SHF.R.U32.HI R3, RZ, 0x8, R22 ;  /* 0x00000008ff037819 */ /* 0x001fe40000011616 */
[----:B------:R-:W-:Y:S02]  /*60540*/  LOP3.LUT R4, R4, 0xffff, RZ, 0xc0, !PT ;  /* 0x0000ffff04047812 */ /* 0x000fe400078ec0ff */
[----:B------:R-:W-:Y:S02]  /*60550*/  LOP3.LUT R5, R5, 0xffff, RZ, 0xc0, !PT ;  /* 0x0000ffff05057812 */ /* 0x000fe400078ec0ff */
[----:B------:R-:W-:Y:S01]  /*60560*/  LOP3.LUT R3, R3, 0xffff, RZ, 0xc0, !PT ;  /* 0x0000ffff03037812 */ /* 0x000fe200078ec0ff */
[----:B------:R-:W-:Y:S01]  /*60570*/  VIADD R7, R7, UR34 ;  /* 0x0000002207077c36 */ /* 0x000fe20008000000 */
[----:B------:R-:W-:-:S02]  /*60580*/  PRMT R5, R6, 0x3340, R5 ;  /* 0x0000334006057816 */ /* 0x000fc40000000005 */
[----:B------:R-:W-:Y:S02]  /*60590*/  PRMT R3, R3, 0x3340, R4 ;  /* 0x0000334003037816 */ /* 0x000fe40000000004 */
[----:B------:R-:W-:Y:S01]  /*605a0*/  LOP3.LUT R9, R9, 0xffffbfff, RZ, 0xc0, !PT ;  /* 0xffffbfff09097812 */ /* 0x000fe200078ec0ff */
[----:B------:R-:W0:Y:S01]  /*605b0*/  LDCU UR34, c[0x0][0x3b8] ;  /* 0x00007700ff2277ac */ /* 0x000e220008000800 */
[----:B------:R-:W-:Y:S04]  /*605c0*/  STL [R1+0x29c], R5 ;  /* 0x00029c0501007387 */ /* 0x000fe80000100800 */
[----:B------:R-:W-:Y:S04]  /*605d0*/  STL [R1+0x464], R7 ;  /* 0x0004640701007387 */ /* 0x000fe80000100800 */
[----:B------:R0:W-:Y:S01]  /*605e0*/  STL [R1+0x264], R3 ;  /* 0x0002640301007387 */ /* 0x0001e20000100800 */
[----:B------:R-:W-:-:S04]  /*605f0*/  @P1 LOP3.LUT R9, R9, 0x4000, RZ, 0xfc, !PT ;  /* 0x0000400009091812 */ /* 0x000fc800078efcff */
[----:B------:R-:W-:Y:S01]  /*60600*/  LOP3.LUT R9, R9, 0xffffdfff, RZ, 0xc0, !PT ;  /* 0xffffdfff09097812 */ /* 0x000fe200078ec0ff */
[----:B0-----:R-:W-:-:S03]  /*60610*/  VIADD R3, R13, 0x57 ;  /* 0x000000570d037836 */ /* 0x001fc60000000000 */
[----:B------:R-:W-:Y:S02]  /*60620*/  @P0 LOP3.LUT R9, R9, 0x2000, RZ, 0xfc, !PT ;  /* 0x0000200009090812 */ /* 0x000fe400078efcff */
[----:B------:R-:W-:Y:S02]  /*60630*/  ISETP.GE.AND P0, PT, R3, UR11, PT ;  /* 0x0000000b03007c0c */ /* 0x000fe4000bf06270 */
[----:B------:R-:W-:Y:S01]  /*60640*/  LOP3.LUT R9, R9, 0xffffefff, RZ, 0xc0, !PT ;  /* 0xffffefff09097812 */ /* 0x000fe200078ec0ff */
[----:B------:R-:W-:Y:S01]  /*60650*/  VIADD R3, R13, 0x56 ;  /* 0x000000560d037836 */ /* 0x000fe20000000000 */
[----:B------:R-:W0:Y:S01]  /*60660*/  LDCU UR11, c[0x0][0x398] ;  /* 0x00007300ff0b77ac */ /* 0x000e220008000800 */
[----:B------:R-:W-:Y:S02]  /*60670*/  ISETP.LT.AND P3, PT, R19, UR22, !P0 ;  /* 0x0000001613007c0c */ /* 0x000fe4000c761270 */
[----:B------:R-:W-:Y:S02]  /*60680*/  ISETP.LT.AND P2, PT, R15, UR25, !P0 ;  /* 0x000000190f007c0c */ /* 0x000fe4000c741270 */
[----:B------:R-:W-:Y:S01]  /*60690*/  ISETP.LT.AND P1, PT, R17, UR39, !P0 ;  /* 0x0000002711007c0c */ /* 0x000fe2000c721270 */
[----:B------:R-:W0:Y:S08]  /*606a0*/  LDCU UR22, c[0x0][0x398] ;  /* 0x00007300ff1677ac */ /* 0x000e300008000800 */
        /* <DEDUP_REMOVED lines=13> */
[----:B-1----:R-:W-:Y:S02]  /*60780*/  ISETP.LT.AND P3, PT, R19, UR28, !P0 ;  /* 0x0000001c13007c0c */ /* 0x002fe4000c761270 */
[----:B------:R-:W-:Y:S02]  /*60790*/  ISETP.LT.AND P2, PT, R15, UR52, !P0 ;  /* 0x000000340f007c0c */ /* 0x000fe4000c741270 */
[----:B------:R-:W-:-:S02]  /*607a0*/  LOP3.LUT R9, R9, 0xfffffeff, RZ, 0xc0, !PT ;  /* 0xfffffeff09097812 */ /* 0x000fc400078ec0ff */
[----:B--2---:R-:W-:Y:S02]  /*607b0*/  SHF.R.U32.HI R5, RZ, 0x8, R11 ;  /* 0x00000008ff057819 */ /* 0x004fe4000001160b */
[----:B----4-:R-:W-:Y:S01]  /*607c0*/  SHF.R.U32.HI R4, RZ, 0x8, R10 ;  /* 0x00000008ff047819 */ /* 0x010fe2000001160a */
[----:B------:R-:W2:Y:S04]  /*607d0*/  LDL.LU R11, [R1+0x664] ;  /* 0x00066400010b7983 */ /* 0x000ea80000300800 */
[----:B------:R-:W4:Y:S01]  /*607e0*/  LDL.LU R10, [R1+0xf4] ;  /* 0x0000f400010a7983 */ /* 0x000f220000300800 */
[----:B------:R-:W-:Y:S02]  /*607f0*/  @P3 LOP3.LUT R9, R9, 0x100, RZ, 0xfc, !PT ;  /* 0x0000010009093812 */ /* 0x000fe400078efcff */
[----:B------:R-:W-:Y:S01]  /*60800*/  ISETP.LT.AND P1, PT, R17, UR53, !P0 ;  /* 0x0000003511007c0c */ /* 0x000fe2000c721270 */
[----:B------:R-:W1:Y:S01]  /*60810*/  LDCU UR52, c[0x0][0x3b8] ;  /* 0x00007700ff3477ac */ /* 0x000e620008000800 */
[----:B------:R-:W-:-:S02]  /*60820*/  LOP3.LUT R9, R9, 0xffffff7f, RZ, 0xc0, !PT ;  /* 0xffffff7f09097812 */ /* 0x000fc400078ec0ff */
[----:B------:R-:W-:Y:S02]  /*60830*/  LOP3.LUT R5, R5, 0xffff, RZ, 0xc0, !PT ;  /* 0x0000ffff05057812 */ /* 0x000fe400078ec0ff */
[----:B------:R-:W-:Y:S02]  /*60840*/  LOP3.LUT R4, R4, 0xffff, RZ, 0xc0, !PT ;  /* 0x0000ffff04047812 */ /* 0x000fe400078ec0ff */
[----:B---3--:R-:W-:Y:S02]  /*60850*/  SHF.R.U32.HI R3, RZ, 0x8, R12 ;  /* 0x00000008ff037819 */ /* 0x008fe4000001160c */
[----:B------:R-:W-:Y:S02]  /*60860*/  @P2 LOP3.LUT R9, R9, 0x80, RZ, 0xfc, !PT ;  /* 0x0000008009092812 */ /* 0x000fe400078efcff */
[----:B------:R-:W-:Y:S01]  /*60870*/  ISETP.LT.AND P0, PT, R18, UR27, !P0 ;  /* 0x0000001b12007c0c */ /* 0x000fe2000c701270 */
[----:B------:R-:W3:Y:S01]  /*60880*/  LDCU.64 UR26, c[0x0][0x398] ;  /* 0x00007300ff1a77ac */ /* 0x000ee20008000a00 */
[----:B------:R-:W0:Y:S01]  /*60890*/  LDCU UR53, c[0x0][0x3b8] ;  /* 0x00007700ff3577ac */ /* 0x000e220008000800 */
[----:B------:R-:W-:-:S02]  /*608a0*/  LOP3.LUT R9, R9, 0xffffffbf, RZ, 0xc0, !PT ;  /* 0xffffffbf09097812 */ /* 0x000fc400078ec0ff */
[----:B------:R-:W-:Y:S02]  /*608b0*/  PRMT R4, R5, 0x3340, R4 ;  /* 0x0000334005047816 */ /* 0x000fe40000000004 */
[----:B------:R-:W-:-:S03]  /*608c0*/  @P1 LOP3.LUT R9, R9, 0x40, RZ, 0xfc, !PT ;  /* 0x0000004009091812 */ /* 0x000fc600078efcff */
[----:B------:R0:W-:Y:S04]  /*608d0*/  STL [R1+0x260], R4 ;  /* 0x0002600401007387 */ /* 0x0001e80000100800 */
[----:B------:R-:W2:Y:S01]  /*608e0*/  LDL.LU R12, [R1+0xf0] ;  /* 0x0000f000010c7983 */ /* 0x000ea20000300800 */
[----:B------:R-:W-:-:S04]  /*608f0*/  LOP3.LUT R9, R9, 0xffffffdf, RZ, 0xc0, !PT ;  /* 0xffffffdf09097812 */ /* 0x000fc800078ec0ff */
[----:B------:R-:W-:Y:S01]  /*60900*/  @P0 LOP3.LUT R9, R9, 0x20, RZ, 0xfc, !PT ;  /* 0x0000002009090812 */ /* 0x000fe200078efcff */
[----:B0-----:R-:W-:-:S05]  /*60910*/  VIADD R4, R13, 0x55 ;  /* 0x000000550d047836 */ /* 0x001fca0000000000 */
[----:B------:R-:W-:Y:S02]  /*60920*/  ISETP.GE.AND P0, PT, R4, UR15, PT ;  /* 0x0000000f04007c0c */ /* 0x000fe4000bf06270 */
[----:B------:R-:W-:Y:S01]  /*60930*/  LOP3.LUT R9, R9, 0xffffffef, RZ, 0xc0, !PT ;  /* 0xffffffef09097812 */ /* 0x000fe200078ec0ff */
[----:B------:R-:W-:Y:S01]  /*60940*/  VIADD R4, R13, 0x54 ;  /* 0x000000540d047836 */ /* 0x000fe20000000000 */
[----:B------:R-:W-:Y:S02]  /*60950*/  LOP3.LUT R3, R3, 0xffff, RZ, 0xc0, !PT ;  /* 0x0000ffff03037812 */ /* 0x000fe400078ec0ff */
[----:B---3--:R-:W-:Y:S02]  /*60960*/  ISETP.LT.AND P3, PT, R19, UR26, !P0 ;  /* 0x0000001a13007c0c */ /* 0x008fe4000c761270 */
[----:B------:R-:W-:Y:S02]  /*60970*/  ISETP.LT.AND P2, PT, R15, UR31, !P0 ;  /* 0x0000001f0f007c0c */ /* 0x000fe4000c741270 */
[----:B------:R-:W-:-:S02]  /*60980*/  ISETP.LT.AND P1, PT, R17, UR54, !P0 ;  /* 0x0000003611007c0c */ /* 0x000fc4000c721270 */
[----:B------:R-:W-:Y:S01]  /*60990*/  PRMT R3, R3, 0x3340, R0 ;  /* 0x0000334003037816 */ /* 0x000fe20000000000 */
[----:B------:R-:W0:Y:S01]  /*609a0*/  LDCU UR26, c[0x0][0x3b8] ;  /* 0x00007700ff1a77ac */ /* 0x000e220008000800 */
[----:B------:R-:W3:Y:S05]  /*609b0*/  LDCU UR15, c[0x0][0x398] ;  /* 0x00007300ff0f77ac */ /* 0x000eea0008000800 */
[----:B------:R-:W-:Y:S01]  /*609c0*/  @P3 LOP3.LUT R9, R9, 0x10, RZ, 0xfc, !PT ;  /* 0x0000001009093812 */ /* 0x000fe200078efcff */
[----:B------:R-:W0:Y:S01]  /*609d0*/  LDCU.64 UR30, c[0x0][0x398] ;  /* 0x00007300ff1e77ac */ /* 0x000e220008000a00 */
[----:B------:R-:W0:Y:S02]  /*609e0*/  LDCU UR54, c[0x0][0x3b8] ;  /* 0x00007700ff3677ac */ /* 0x000e240008000800 */
[----:B------:R-:W-:-:S02]  /*609f0*/  LOP3.LUT R9, R9, 0xfffffff7, RZ, 0xc0, !PT ;  /* 0xfffffff709097812 */ /* 0x000fc400078ec0ff */
[----:B------:R-:W-:Y:S01]  /*60a00*/  ISETP.LT.AND P0, PT, R18, UR55, !P0 ;  /* 0x0000003712007c0c */ /* 0x000fe2000c701270 */
[----:B------:R0:W-:Y:S01]  /*60a10*/  STL [R1+0x18c], R3 ;  /* 0x00018c0301007387 */ /* 0x0001e20000100800 */
        /* <DEDUP_REMOVED lines=8> */
[----:B----4-:R-:W-:Y:S02]  /*60aa0*/  SHF.R.U32.HI R5, RZ, 0x8, R10 ;  /* 0x00000008ff057819 */ /* 0x010fe4000001160a */
[----:B0-----:R-:W-:Y:S02]  /*60ab0*/  ISETP.LT.AND P3, PT, R19, UR30, !P0 ;  /* 0x0000001e13007c0c */ /* 0x001fe4000c761270 */
[----:B------:R-:W-:Y:S02]  /*60ac0*/  LOP3.LUT R9, R9, 0xfffffffe, RZ, 0xc0, !PT ;  /* 0xfffffffe09097812 */ /* 0x000fe400078ec0ff */
[----:B------:R-:W-:-:S02]  /*60ad0*/  ISETP.LT.AND P2, PT, R15, UR65, !P0 ;  /* 0x000000410f007c0c */ /* 0x000fc4000c741270 */
[----:B------:R-:W-:Y:S01]  /*60ae0*/  ISETP.LT.AND P1, PT, R17, UR62, !P0 ;  /* 0x0000003e11007c0c */ /* 0x000fe2000c721270 */
[----:B------:R-:W-:Y:S01]  /*60af0*/  VIADD R3, R13, 0x53 ;  /* 0x000000530d037836 */ /* 0x000fe20000000000 */
[----:B--2---:R-:W-:Y:S02]  /*60b00*/  SHF.R.U32.HI R6, RZ, 0x8, R11 ;  /* 0x00000008ff067819 */ /* 0x004fe4000001160b */
[----:B------:R-:W-:Y:S01]  /*60b10*/  LOP3.LUT R5, R5, 0xffff, RZ, 0xc0, !PT ;  /* 0x0000ffff05057812 */ /* 0x000fe200078ec0ff */
[----:B------:R-:W0:Y:S01]  /*60b20*/  LDCU UR30, c[0x0][0x3b8] ;  /* 0x00007700ff1e77ac */ /* 0x000e220008000800 */
[----:B------:R-:W2:Y:S01]  /*60b30*/  LDCU UR23, c[0x0][0x3b8] ;  /* 0x00007700ff1777ac */ /* 0x000ea20008000800 */
[----:B------:R-:W-:Y:S01]  /*60b40*/  @P3 LOP3.LUT R9, R9, 0x1, RZ, 0xfc, !PT ;  /* 0x0000000109093812 */ /* 0x000fe200078efcff */
[----:B------:R-:W4:Y:S01]  /*60b50*/  LDCU UR62, c[0x0][0x3b8] ;  /* 0x00007700ff3e77ac */ /* 0x000f220008000800 */
[----:B------:R-:W0:Y:S03]  /*60b60*/  LDCU UR65, c[0x0][0x3b8] ;  /* 0x00007700ff4177ac */ /* 0x000e260008000800 */
[----:B------:R1:W-:Y:S04]  /*60b70*/  STL [R1], R9 ;  /* 0x0000000901007387 */ /* 0x0003e80000100800 */
[----:B------:R-:W2:Y:S04]  /*60b80*/  LDL.LU R23, [R1+0x6bc] ;  /* 0x0006bc0001177983 */ /* 0x000ea80000300800 */
[----:B-1----:R-:W3:Y:S04]  /*60b90*/  LDL.LU R9, [R1+0x5ec] ;  /* 0x0005ec0001097983 */ /* 0x002ee80000300800 */
[----:B------:R-:W4:Y:S01]  /*60ba0*/  LDL.LU R10, [R1+0x698] ;  /* 0x00069800010a7983 */ /* 0x000f220000300800 */
[----:B------:R-:W-:-:S02]  /*60bb0*/  @P2 LOP3.LUT R0, R0, 0x80000000, RZ, 0xfc, !PT ;  /* 0x8000000000002812 */ /* 0x000fc400078efcff */
[----:B------:R-:W-:Y:S02]  /*60bc0*/  ISETP.LT.AND P0, PT, R18, UR61, !P0 ;  /* 0x0000003d12007c0c */ /* 0x000fe4000c701270 */
[----:B------:R-:W-:Y:S02]  /*60bd0*/  LOP3.LUT R6, R6, 0xffff, RZ, 0xc0, !PT ;  /* 0x0000ffff06067812 */ /* 0x000fe400078ec0ff */
[----:B------:R-:W-:Y:S02]  /*60be0*/  SHF.R.U32.HI R4, RZ, 0x8, R12 ;  /* 0x00000008ff047819 */ /* 0x000fe4000001160c */
[----:B------:R-:W-:Y:S01]  /*60bf0*/  LOP3.LUT R0, R0, 0xbfffffff, RZ, 0xc0, !PT ;  /* 0xbfffffff00007812 */ /* 0x000fe200078ec0ff */
[----:B------:R-:W1:Y:S03]  /*60c00*/  LDCU UR61, c[0x0][0x3b8] ;  /* 0x00007700ff3d77ac */ /* 0x000e660008000800 */
[----:B------:R-:W-:-:S04]  /*60c10*/  @P1 LOP3.LUT R0, R0, 0x40000000, RZ, 0xfc, !PT ;  /* 0x4000000000001812 */ /* 0x000fc800078efcff */
[----:B------:R-:W-:-:S04]  /*60c20*/  LOP3.LUT R0, R0, 0xdfffffff, RZ, 0xc0, !PT ;  /* 0xdfffffff00007812 */ /* 0x000fc800078ec0ff */
[----:B------:R-:W-:Y:S02]  /*60c30*/  @P0 LOP3.LUT R0, R0, 0x20000000, RZ, 0xfc, !PT ;  /* 0x2000000000000812 */ /* 0x000fe400078efcff */
[----:B------:R-:W-:Y:S02]  /*60c40*/  ISETP.GE.AND P0, PT, R3, UR29, PT ;  /* 0x0000001d03007c0c */ /* 0x000fe4000bf06270 */
[----:B------:R-:W-:Y:S02]  /*60c50*/  PRMT R3, R6, 0x3340, R1 ;  /* 0x0000334006037816 */ /* 0x000fe40000000001 */
[----:B------:R-:W-:Y:S02]  /*60c60*/  LOP3.LUT R4, R4, 0xffff, RZ, 0xc0, !PT ;  /* 0x0000ffff04047812 */ /* 0x000fe400078ec0ff */
[----:B------:R-:W-:Y:S02]  /*60c70*/  LOP3.LUT R0, R0, 0xefffffff, RZ, 0xc0, !PT ;  /* 0xefffffff00007812 */ /* 0x000fe400078ec0ff */
[----:B------:R-:W-:-:S02]  /*60c80*/  ISETP.LT.AND P3, PT, R19, UR32, !P0 ;  /* 0x0000002013007c0c */ /* 0x000fc4000c761270 */
[----:B------:R-:W-:Y:S01]  /*60c90*/  ISETP.LT.AND P2, PT, R15, UR64, !P0 ;  /* 0x000000400f007c0c */ /* 0x000fe2000c741270 */
[----:B------:R0:W-:Y:S01]  /*60ca0*/  STL [R1+0x188], R3 ;  /* 0x0001880301007387 */ /* 0x0001e20000100800 */
[----:B------:R-:W-:-:S03]  /*60cb0*/  ISETP.LT.AND P1, PT, R17, UR60, !P0 ;  /* 0x0000003c11007c0c */ /* 0x000fc6000c721270 */
[----:B------:R-:W4:Y:S04]  /*60cc0*/  LDL.LU R22, [R1+0x670] ;  /* 0x0006700001167983 */ /* 0x000f280000300800 */
[----:B------:R-:W4:Y:S01]  /*60cd0*/  LDL.LU R11, [R1+0x6c4] ;  /* 0x0006c400010b7983 */ /* 0x000f220000300800 */
[----:B------:R-:W-:Y:S01]  /*60ce0*/  VIADD R6, R7, UR56 ;  /* 0x0000003807067c36 */ /* 0x000fe20008000000 */
[----:B------:R-:W1:Y:S01]  /*60cf0*/  LDCU.64 UR28, c[0x0][0x398] ;  /* 0x00007300ff1c77ac */ /* 0x000e620008000a00 */
[----:B------:R-:W1:Y:S01]  /*60d00*/  LDCU UR32, c[0x0][0x3b8] ;  /* 0x00007700ff2077ac */ /* 0x000e620008000800 */
[----:B------:R-:W1:Y:S01]  /*60d10*/  LDCU UR64, c[0x0][0x3b8] ;  /* 0x00007700ff4077ac */ /* 0x000e620008000800 */
[----:B------:R-:W-:Y:S02]  /*60d20*/  @P3 LOP3.LUT R0, R0, 0x10000000, RZ, 0xfc, !PT ;  /* 0x1000000000003812 */ /* 0x000fe400078efcff */
[----:B0-----:R-:W-:-:S02]  /*60d30*/  PRMT R3, R5, 0x3340, R4 ;  /* 0x0000334005037816 */ /* 0x001fc40000000004 */
[----:B------:R-:W-:Y:S01]  /*60d40*/  ISETP.LT.AND P0, PT, R18, UR59, !P0 ;  /* 0x0000003b12007c0c */ /* 0x000fe2000c701270 */
[----:B------:R-:W0:Y:S01]  /*60d50*/  LDCU UR56, c[0x0][0x3b8] ;  /* 0x00007700ff3877ac */ /* 0x000e220008000800 */
[----:B------:R-:W-:Y:S01]  /*60d60*/  LOP3.LUT R0, R0, 0xf7ffffff, RZ, 0xc0, !PT ;  /* 0xf7ffffff00007812 */ /* 0x000fe200078ec0ff */
[----:B------:R-:W0:Y:S01]  /*60d70*/  LDCU UR59, c[0x0][0x3b8] ;  /* 0x00007700ff3b77ac */ /* 0x000e220008000800 */
[----:B------:R1:W-:Y:S04]  /*60d80*/  STL [R1+0x25c], R3 ;  /* 0x00025c0301007387 */ /* 0x0003e80000100800 */
[----:B------:R-:W4:Y:S01]  /*60d90*/  LDL.LU R12, [R1+0x66c] ;  /* 0x00066c00010c7983 */ /* 0x000f220000300800 */
[----:B------:R-:W-:Y:S01]  /*60da0*/  @P2 LOP3.LUT R0, R0, 0x8000000, RZ, 0xfc, !PT ;  /* 0x0800000000002812 */ /* 0x000fe200078efcff */
[----:B------:R-:W0:Y:S03]  /*60db0*/  LDCU UR60, c[0x0][0x3b8] ;  /* 0x00007700ff3c77ac */ /* 0x000e260008000800 */
[----:B------:R-:W-:-:S04]  /*60dc0*/  LOP3.LUT R0, R0, 0xfbffffff, RZ, 0xc0, !PT ;  /* 0xfbffffff00007812 */ /* 0x000fc800078ec0ff */
[----:B------:R-:W-:Y:S01]  /*60dd0*/  @P1 LOP3.LUT R0, R0, 0x4000000, RZ, 0xfc, !PT ;  /* 0x0400000000001812 */ /* 0x000fe200078efcff */
[----:B-1----:R-:W-:-:S03]  /*60de0*/  VIADD R3, R13, 0x52 ;  /* 0x000000520d037836 */ /* 0x002fc60000000000 */
[----:B------:R-:W-:-:S04]  /*60df0*/  LOP3.LUT R0, R0, 0xfdffffff, RZ, 0xc0, !PT ;  /* 0xfdffffff00007812 */ /* 0x000fc800078ec0ff */
[----:B------:R-:W-:Y:S02]  /*60e00*/  @P0 LOP3.LUT R0, R0, 0x2000000, RZ, 0xfc, !PT ;  /* 0x0200000000000812 */ /* 0x000fe400078efcff */
[----:B------:R-:W-:Y:S01]  /*60e10*/  ISETP.GE.AND P0, PT, R3, UR27, PT ;  /* 0x0000001b03007c0c */ /* 0x000fe2000bf06270 */
[----:B------:R-:W1:Y:S01]  /*60e20*/  LDCU UR27, c[0x0][0x3b8] ;  /* 0x00007700ff1b77ac */ /* 0x000e620008000800 */
[----:B--2---:R-:W-:Y:S02]  /*60e30*/  SHF.R.U32.HI R3, RZ, 0x8, R23 ;  /* 0x00000008ff037819 */ /* 0x004fe40000011617 */
[----:B------:R-:W2:Y:S01]  /*60e40*/  LDL.LU R23, [R1+0x668] ;  /* 0x0006680001177983 */ /* 0x000ea20000300800 */
[----:B---3--:R-:W-:Y:S02]  /*60e50*/  SHF.R.U32.HI R5, RZ, 0x8, R9 ;  /* 0x00000008ff057819 */ /* 0x008fe40000011609 */
[----:B----4-:R-:W-:Y:S01]  /*60e60*/  SHF.R.U32.HI R4, RZ, 0x8, R10 ;  /* 0x00000008ff047819 */ /* 0x010fe2000001160a */
[----:B------:R-:W3:Y:S04]  /*60e70*/  LDL.LU R9, [R1+0x644] ;  /* 0x0006440001097983 */ /* 0x000ee80000300800 */
[----:B------:R-:W4:Y:S04]  /*60e80*/  LDL.LU R10, [R1+0x6c0] ;  /* 0x0006c000010a7983 */ /* 0x000f280000300800 */
[----:B------:R0:W-:Y:S01]  /*60e90*/  STL [R1+0x450], R6 ;  /* 0x0004500601007387 */ /* 0x0001e20000100800 */
[----:B------:R-:W-:-:S02]  /*60ea0*/  LOP3.LUT R5, R5, 0xffff, RZ, 0xc0, !PT ;  /* 0x0000ffff05057812 */ /* 0x000fc400078ec0ff */
[----:B------:R-:W-:Y:S02]  /*60eb0*/  LOP3.LUT R3, R3, 0xffff, RZ, 0xc0, !PT ;  /* 0x0000ffff03037812 */ /* 0x000fe400078ec0ff */
[----:B------:R-:W-:Y:S02]  /*60ec0*/  LOP3.LUT R4, R4, 0xffff, RZ, 0xc0, !PT ;  /* 0x0000ffff04047812 */ /* 0x000fe400078ec0ff */
[----:B------:R-:W-:Y:S01]  /*60ed0*/  PRMT R5, R5, 0x3340, R1 ;  /* 0x0000334005057816 */ /* 0x000fe20000000001 */
[----:B0-----:R-:W-:Y:S01]  /*60ee0*/  VIADD R6, R6, UR57 ;  /* 0x0000003906067c36 */ /* 0x001fe20008000000 */
[----:B------:R-:W-:Y:S02]  /*60ef0*/  PRMT R3, R3, 0x3340, R4 ;  /* 0x0000334003037816 */ /* 0x000fe40000000004 */
[----:B------:R-:W-:Y:S01]  /*60f00*/  ISETP.LT.AND P3, PT, R19, UR28, !P0 ;  /* 0x0000001c13007c0c */ /* 0x000fe2000c761270 */
[----:B------:R-:W0:Y:S01]  /*60f10*/  LDCU UR28, c[0x0][0x3b8] ;  /* 0x00007700ff1c77ac */ /* 0x000e220008000800 */
[----:B------:R-:W-:Y:S01]  /*60f20*/  ISETP.LT.AND P2, PT, R15, UR63, !P0 ;  /* 0x0000003f0f007c0c */ /* 0x000fe2000c741270 */
[----:B------:R1:W-:Y:S04]  /*60f30*/  STL [R1+0x458], R6 ;  /* 0x0004580601007387 */ /* 0x0003e80000100800 */
[----:B------:R0:W-:Y:S04]  /*60f40*/  STL [R1+0x184], R5 ;  /* 0x0001840501007387 */ /* 0x0001e80000100800 */
[----:B------:R0:W-:Y:S01]  /*60f50*/  STL [R1+0x258], R3 ;  /* 0x0002580301007387 */ /* 0x0001e20000100800 */
[----:B------:R-:W-:Y:S01]  /*60f60*/  ISETP.LT.AND P1, PT, R17, UR58, !P0 ;  /* 0x0000003a11007c0c */ /* 0x000fe2000c721270 */
[----:B------:R-:W2:Y:S01]  /*60f70*/  LDCU UR57, c[0x0][0x3b8] ;  /* 0x00007700ff3977ac */ /* 0x000ea20008000800 */
[----:B------:R-:W-:Y:S01]  /*60f80*/  LOP3.LUT R0, R0, 0xfeffffff, RZ, 0xc0, !PT ;  /* 0xfeffffff00007812 */ /* 0x000fe200078ec0ff */
[----:B------:R-:W2:Y:S01]  /*60f90*/  LDCU UR63, c[0x0][0x398] ;  /* 0x00007300ff3f77ac */ /* 0x000ea20008000800 */
[----:B-1----:R-:W-:Y:S01]  /*60fa0*/  VIADD R6, R6, UR48 ;  /* 0x0000003006067c36 */ /* 0x002fe20008000000 */
[----:B0-----:R-:W-:-:S02]  /*60fb0*/  SHF.R.U32.HI R5, RZ, 0x8, R11 ;  /* 0x00000008ff057819 */ /* 0x001fc4000001160b */
[----:B------:R-:W-:Y:S02]  /*60fc0*/  SHF.R.U32.HI R3, RZ, 0x8, R22 ;  /* 0x00000008ff037819 */ /* 0x000fe40000011616 */
[----:B------:R-:W-:Y:S01]  /*60fd0*/  SHF.R.U32.HI R4, RZ, 0x8, R12 ;  /* 0x00000008ff047819 */ /* 0x000fe2000001160c */
[----:B------:R0:W-:Y:S04]  /*60fe0*/  STL [R1+0x460], R6 ;  /* 0x0004600601007387 */ /* 0x0001e80000100800 */
[----:B------:R-:W4:Y:S04]  /*60ff0*/  LDL.LU R22, [R1+0x5c] ;  /* 0x00005c0001167983 */ /* 0x000f280000300800 */
[----:B------:R-:W4:Y:S04]  /*61000*/  LDL.LU R11, [R1+0x58] ;  /* 0x00005800010b7983 */ /* 0x000f280000300800 */
[----:B------:R-:W4:Y:S01]  /*61010*/  LDL.LU R12, [R1+0x674] ;  /* 0x00067400010c7983 */ /* 0x000f220000300800 */
[----:B------:R-:W-:-:S02]  /*61020*/  LOP3.LUT R5, R5, 0xffff, RZ, 0xc0, !PT ;  /* 0x0000ffff05057812 */ /* 0x000fc400078ec0ff */
[----:B------:R-:W-:Y:S02]  /*61030*/  ISETP.LT.AND P0, PT, R18, UR35, !P0 ;  /* 0x0000002312007c0c */ /* 0x000fe4000c701270 */
[----:B------:R-:W-:Y:S02]  /*61040*/  LOP3.LUT R3, R3, 0xffff, RZ, 0xc0, !PT ;  /* 0x0000ffff03037812 */ /* 0x000fe400078ec0ff */
[----:B------:R-:W-:Y:S01]  /*61050*/  LOP3.LUT R4, R4, 0xffff, RZ, 0xc0, !PT ;  /* 0x0000ffff04047812 */ /* 0x000fe200078ec0ff */
[----:B------:R-:W1:Y:S01]  /*61060*/  LDCU UR48, c[0x0][0x3b8] ;  /* 0x00007700ff3077ac */ /* 0x000e620008000800 */
[----:B------:R-:W1:Y:S01]  /*61070*/  LDCU UR58, c[0x0][0x3b8] ;  /* 0x00007700ff3a77ac */ /* 0x000e620008000800 */
[----:B0-----:R-:W-:Y:S01]  /*61080*/  VIADD R6, R6, UR50 ;  /* 0x0000003206067c36 */ /* 0x001fe20008000000 */
[----:B------:R-:W-:Y:S02]  /*61090*/  PRMT R5, R5, 0x3340, R1 ;  /* 0x0000334005057816 */ /* 0x000fe40000000001 */
[----:B------:R-:W-:Y:S01]  /*610a0*/  PRMT R3, R3, 0x3340, R4 ;  /* 0x0000334003037816 */ /* 0x000fe20000000004 */
[----:B------:R-:W0:Y:S01]  /*610b0*/  LDCU UR35, c[0x0][0x3b8] ;  /* 0x00007700ff2377ac */ /* 0x000e220008000800 */
[----:B------:R-:W0:Y:S01]  /*610c0*/  LDCU UR50, c[0x0][0x3b8] ;  /* 0x00007700ff3277ac */ /* 0x000e220008000800 */
[----:B------:R1:W-:Y:S02]  /*610d0*/  STL [R1+0x468], R6 ;  /* 0x0004680601007387 */ /* 0x0003e40000100800 */
[----:B-1----:R-:W-:Y:S01]  /*610e0*/  VIADD R6, R6, UR36 ;  /* 0x0000002406067c36 */ /* 0x002fe20008000000 */
[----:B------:R-:W1:Y:S04]  /*610f0*/  LDCU UR36, c[0x0][0x3b8] ;  /* 0x00007700ff2477ac */ /* 0x000e680008000800 */
[----:B------:R0:W-:Y:S04]  /*61100*/  STL [R1+0x470], R6 ;  /* 0x0004700601007387 */ /* 0x0001e80000100800 */
[----:B------:R2:W-:Y:S04]  /*61110*/  STL [R1+0x180], R5 ;  /* 0x0001800501007387 */ /* 0x0005e80000100800 */
[----:B------:R4:W-:Y:S01]  /*61120*/  STL [R1+0x238], R3 ;  /* 0x0002380301007387 */ /* 0x0009e20000100800 */
[----:B0-----:R-:W-:Y:S01]  /*61130*/  VIADD R6, R6, UR42 ;  /* 0x0000002a06067c36 */ /* 0x001fe20008000000 */
[----:B------:R-:W0:Y:S04]  /*61140*/  LDCU UR42, c[0x0][0x3b8] ;  /* 0x00007700ff2a77ac */ /* 0x000e280008000800 */
[----:B------:R0:W-:Y:S01]  /*61150*/  STL [R1+0x474], R6 ;  /* 0x0004740601007387 */ /* 0x0001e20000100800 */
[----:B--2---:R-:W-:-:S03]  /*61160*/  SHF.R.U32.HI R5, RZ, 0x8, R23 ;  /* 0x00000008ff057819 */ /* 0x004fc60000011617 */
[----:B------:R-:W2:Y:S01]  /*61170*/  LDL.LU R23, [R1+0x120] ;  /* 0x0001200001177983 */ /* 0x000ea20000300800 */
[----:B---3--:R-:W-:Y:S02]  /*61180*/  SHF.R.U32.HI R4, RZ, 0x8, R9 ;  /* 0x00000008ff047819 */ /* 0x008fe40000011609 */
[----:B----4-:R-:W-:Y:S01]  /*61190*/  SHF.R.U32.HI R3, RZ, 0x8, R10 ;  /* 0x00000008ff037819 */ /* 0x010fe2000001160a */
[----:B------:R-:W3:Y:S04]  /*611a0*/  LDL.LU R9, [R1+0x60] ;  /* 0x0000600001097983 */ /* 0x000ee80000300800 */
[----:B------:R-:W4:Y:S01]  /*611b0*/  LDL.LU R10, [R1+0x6c8] ;  /* 0x0006c800010a7983 */ /* 0x000f220000300800 */
[----:B0-----:R-:W-:Y:S01]  /*611c0*/  VIADD R6, R6, UR5 ;  /* 0x0000000506067c36 */ /* 0x001fe20008000000 */
[----:B------:R-:W-:-:S02]  /*611d0*/  LOP3.LUT R3, R3, 0xffff, RZ, 0xc0, !PT ;  /* 0x0000ffff03037812 */ /* 0x000fc400078ec0ff */
[----:B------:R-:W-:Y:S02]  /*611e0*/  LOP3.LUT R5, R5, 0xffff, RZ, 0xc0, !PT ;  /* 0x0000ffff05057812 */ /* 0x000fe400078ec0ff */
[----:B------:R-:W-:Y:S01]  /*611f0*/  LOP3.LUT R4, R4, 0xffff, RZ, 0xc0, !PT ;  /* 0x0000ffff04047812 */ /* 0x000fe200078ec0ff */
[----:B------:R-:W0:Y:S01]  /*61200*/  LDCU UR5, c[0x0][0x3b8] ;  /* 0x00007700ff0577ac */ /* 0x000e220008000800 */
[----:B------:R1:W-:Y:S01]  /*61210*/  STL [R1+0x47c], R6 ;  /* 0x00047c0601007387 */ /* 0x0003e20000100800 */
[----:B------:R-:W-:Y:S02]  /*61220*/  PRMT R7, R3, 0x3340, R1 ;  /* 0x0000334003077816 */ /* 0x000fe40000000001 */
[----:B------:R-:W-:Y:S01]  /*61230*/  PRMT R3, R5, 0x3340, R4 ;  /* 0x0000334005037816 */ /* 0x000fe20000000004 */
[----:B-1----:R-:W-:Y:S01]  /*61240*/  VIADD R6, R6, UR6 ;  /* 0x0000000606067c36 */ /* 0x002fe20008000000 */
[----:B------:R-:W1:Y:S04]  /*61250*/  LDCU UR6, c[0x0][0x3b8] ;  /* 0x00007700ff0677ac */ /* 0x000e680008000800 */
[----:B------:R0:W-:Y:S04]  /*61260*/  STL [R1+0x480], R6 ;  /* 0x0004800601007387 */ /* 0x0001e80000100800 */
[----:B------:R-:W-:Y:S04]  /*61270*/  STL [R1+0x17c], R7 ;  /* 0x00017c0701007387 */ /* 0x000fe80000100800 */
[----:B------:R1:W-:Y:S01]  /*61280*/  STL [R1+0x234], R3 ;  /* 0x0002340301007387 */ /* 0x0003e20000100800 */
[----:B0-----:R-:W-:Y:S01]  /*61290*/  VIADD R6, R6, UR37 ;  /* 0x0000002506067c36 */ /* 0x001fe20008000000 */
[----:B------:R-:W0:Y:S04]  /*612a0*/  LDCU UR37, c[0x0][0x3b8] ;  /* 0x00007700ff2577ac */ /* 0x000e280008000800 */
[----:B------:R0:W-:Y:S01]  /*612b0*/  STL [R1+0x484], R6 ;  /* 0x0004840601007387 */ /* 0x0001e20000100800 */
[----:B------:R-:W-:-:S02]  /*612c0*/  SHF.R.U32.HI R5, RZ, 0x8, R22 ;  /* 0x00000008ff057819 */ /* 0x000fc40000011616 */
[----:B------:R-:W-:Y:S01]  /*612d0*/  SHF.R.U32.HI R4, RZ, 0x8, R11 ;  /* 0x00000008ff047819 */ /* 0x000fe2000001160b */
[----:B------:R-:W4:Y:S01]  /*612e0*/  LDL.LU R22, [R1+0x6dc] ;  /* 0x0006dc0001167983 */ /* 0x000f220000300800 */
[----:B-1----:R-:W-:-:S03]  /*612f0*/  SHF.R.U32.HI R3, RZ, 0x8, R12 ;  /* 0x00000008ff037819 */ /* 0x002fc6000001160c */
[----:B------:R-:W4:Y:S04]  /*61300*/  LDL.LU R11, [R1+0x6d4] ;  /* 0x0006d400010b7983 */ /* 0x000f280000300800 */
[----:B------:R-:W4:Y:S01]  /*61310*/  LDL.LU R12, [R1+0x6d0] ;  /* 0x0006d000010c7983 */ /* 0x000f220000300800 */
[----:B0-----:R-:W-:Y:S01]  /*61320*/  VIADD R6, R6, UR43 ;  /* 0x0000002b06067c36 */ /* 0x001fe20008000000 */
[----:B------:R-:W-:Y:S02]  /*61330*/  LOP3.LUT R3, R3, 0xffff, RZ, 0xc0, !PT ;  /* 0x0000ffff03037812 */ /* 0x000fe400078ec0ff */
[----:B------:R-:W-:Y:S02]  /*61340*/  LOP3.LUT R5, R5, 0xffff, RZ, 0xc0, !PT ;  /* 0x0000ffff05057812 */ /* 0x000fe400078ec0ff */
[----:B------:R-:W-:Y:S01]  /*61350*/  LOP3.LUT R4, R4, 0xffff, RZ, 0xc0, !PT ;  /* 0x0000ffff04047812 */ /* 0x000fe200078ec0ff */
[----:B------:R-:W0:Y:S01]  /*61360*/  LDCU UR43, c[0x0][0x3b8] ;  /* 0x00007700ff2b77ac */ /* 0x000e220008000800 */
[----:B------:R1:W-:Y:S01]  /*61370*/  STL [R1+0x488], R6 ;  /* 0x0004880601007387 */ /* 0x0003e20000100800 */
[----:B------:R-:W-:-:S02]  /*61380*/  PRMT R7, R3, 0x3340, R1 ;  /* 0x0000334003077816 */ /* 0x000fc40000000001 */
        /* <DEDUP_REMOVED lines=31> */
[----:B-1----:R-:W-:-:S02]  /*61580*/  SHF.R.U32.HI R5, RZ, 0x8, R22 ;  /* 0x00000008ff057819 */ /* 0x002fc40000011616 */
[----:B------:R-:W-:Y:S01]  /*61590*/  SHF.R.U32.HI R3, RZ, 0x8, R11 ;  /* 0x00000008ff037819 */ /* 0x000fe2000001160b */
[----:B------:R-:W4:Y:S01]  /*615a0*/  LDL.LU R22, [R1+0x6e4] ;  /* 0x0006e40001167983 */ /* 0x000f220000300800 */
[----:B------:R-:W-:-:S03]  /*615b0*/  SHF.R.U32.HI R4, RZ, 0x8, R12 ;  /* 0x00000008ff047819 */ /* 0x000fc6000001160c */
        /* <DEDUP_REMOVED lines=86> */
[----:B------:R-:W2:Y:S01]  /*61b20*/  LDL.LU R22, [R1+0x710] ;  /* 0x0007100001167983 */ /* 0x000ea20000300800 */
[----:B------:R-:W-:-:S03]  /*61b30*/  SHF.R.U32.HI R4, RZ, 0x8, R12 ;  /* 0x00000008ff047819 */ /* 0x000fc6000001160c */
[----:B------:R-:W2:Y:S04]  /*61b40*/  LDL.LU R11, [R1+0x70c] ;  /* 0x00070c00010b7983 */ /* 0x000ea80000300800 */
[----:B------:R-:W2:Y:S01]  /*61b50*/  LDL.LU R12, [R1+0x704] ;  /* 0x00070400010c7983 */ /* 0x000ea20000300800 */
        /* <DEDUP_REMOVED lines=11> */
[----:B------:R3:W-:Y:S04]  /*61c10*/  STL [R1+0x1f8], R5 ;  /* 0x0001f80501007387 */ /* 0x0007e80000100800 */
[----:B------:R-:W-:Y:S01]  /*61c20*/  STL [R1+0x14c], R3 ;  /* 0x00014c0301007387 */ /* 0x000fe20000100800 */
[----:B0-----:R-:W-:Y:S01]  /*61c30*/  VIADD R6, R6, UR5 ;  /* 0x0000000506067c36 */ /* 0x001fe20008000000 */
[----:B------:R-:W0:Y:S04]  /*61c40*/  LDCU UR5, c[0x0][0x3b8] ;  /* 0x00007700ff0577ac */ /* 0x000e280008000800 */
[----:B------:R0:W-:Y:S04]  /*61c50*/  STL [R1+0x4f8], R6 ;  /* 0x0004f80601007387 */ /* 0x0001e80000100800 */
[----:B------:R-:W2:Y:S01]  /*61c60*/  LDL.LU R16, [R1+0x724] ;  /* 0x0007240001107983 */ /* 0x000ea20000300800 */
[----:B---3--:R-:W-:-:S02]  /*61c70*/  SHF.R.U32.HI R5, RZ, 0x8, R9 ;  /* 0x00000008ff057819 */ /* 0x008fc40000011609 */
[----:B----4-:R-:W-:Y:S01]  /*61c80*/  SHF.R.U32.HI R4, RZ, 0x8, R10 ;  /* 0x00000008ff047819 */ /* 0x010fe2000001160a */
[----:B------:R-:W3:Y:S04]  /*61c90*/  LDL.LU R9, [R1+0x71c] ;  /* 0x00071c0001097983 */ /* 0x000ee80000300800 */
[----:B------:R-:W4:Y:S01]  /*61ca0*/  LDL.LU R10, [R1+0x720] ;  /* 0x00072000010a7983 */ /* 0x000f220000300800 */
[----:B0-----:R-:W-:Y:S01]  /*61cb0*/  VIADD R6, R6, UR6 ;  /* 0x0000000606067c36 */ /* 0x001fe20008000000 */
[----:B--2---:R-:W-:Y:S02]  /*61cc0*/  SHF.R.U32.HI R3, RZ, 0x8, R23 ;  /* 0x00000008ff037819 */ /* 0x004fe40000011617 */
[----:B------:R-:W-:Y:S02]  /*61cd0*/  LOP3.LUT R5, R5, 0xffff, RZ, 0xc0, !PT ;  /* 0x0000ffff05057812 */ /* 0x000fe400078ec0ff */
[----:B------:R-:W-:Y:S01]  /*61ce0*/  LOP3.LUT R4, R4, 0xffff, RZ, 0xc0, !PT ;  /* 0x0000ffff04047812 */ /* 0x000fe200078ec0ff */
[----:B------:R-:W0:Y:S01]  /*61cf0*/  LDCU UR6, c[0x0][0x3b8] ;  /* 0x00007700ff0677ac */ /* 0x000e220008000800 */
[----:B------:R2:W-:Y:S01]  /*61d00*/  STL [R1+0x504], R6 ;  /* 0x0005040601007387 */ /* 0x0005e20000100800 */
[----:B------:R-:W-:-:S02]  /*61d10*/  LOP3.LUT R3, R3, 0xffff, RZ, 0xc0, !PT ;  /* 0x0000ffff03037812 */ /* 0x000fc400078ec0ff */
[----:B------:R-:W-:Y:S02]  /*61d20*/  PRMT R5, R5, 0x3340, R1 ;  /* 0x0000334005057816 */ /* 0x000fe40000000001 */
[----:B------:R-:W-:Y:S01]  /*61d30*/  PRMT R3, R3, 0x3340, R4 ;  /* 0x0000334003037816 */ /* 0x000fe20000000004 */
[----:B--2---:R-:W-:Y:S01]  /*61d40*/  VIADD R6, R6, UR37 ;  /* 0x0000002506067c36 */ /* 0x004fe20008000000 */
[----:B------:R-:W2:Y:S04]  /*61d50*/  LDCU UR37, c[0x0][0x3b8] ;  /* 0x00007700ff2577ac */ /* 0x000ea80008000800 */
[----:B------:R0:W-:Y:S04]  /*61d60*/  STL [R1+0x564], R6 ;  /* 0x0005640601007387 */ /* 0x0001e80000100800 */
[----:B------:R-:W-:Y:S04]  /*61d70*/  STL [R1+0x148], R5 ;  /* 0x0001480501007387 */ /* 0x000fe80000100800 */
[----:B------:R1:W-:Y:S01]  /*61d80*/  STL [R1+0x22c], R3 ;  /* 0x00022c0301007387 */ /* 0x0003e20000100800 */
[----:B0-----:R-:W-:Y:S01]  /*61d90*/  VIADD R6, R6, UR43 ;  /* 0x0000002b06067c36 */ /* 0x001fe20008000000 */
[----:B------:R-:W0:Y:S04]  /*61da0*/  LDCU UR43, c[0x0][0x3b8] ;  /* 0x00007700ff2b77ac */ /* 0x000e280008000800 */
[----:B------:R0:W-:Y:S04]  /*61db0*/  STL [R1+0x598], R6 ;  /* 0x0005980601007387 */ /* 0x0001e80000100800 */
[----:B------:R-:W2:Y:S01]  /*61dc0*/  LDL.LU R23, [R1+0x718] ;  /* 0x0007180001177983 */ /* 0x000ea20000300800 */
[----:B-1----:R-:W-:-:S02]  /*61dd0*/  SHF.R.U32.HI R3, RZ, 0x8, R11 ;  /* 0x00000008ff037819 */ /* 0x002fc4000001160b */
[----:B------:R-:W-:Y:S01]  /*61de0*/  SHF.R.U32.HI R4, RZ, 0x8, R12 ;  /* 0x00000008ff047819 */ /* 0x000fe2000001160c */
[----:B------:R-:W2:Y:S04]  /*61df0*/  LDL.LU R11, [R1+0x708] ;  /* 0x00070800010b7983 */ /* 0x000ea80000300800 */
[----:B------:R-:W2:Y:S01]  /*61e00*/  LDL.LU R12, [R1+0x78] ;  /* 0x00007800010c7983 */ /* 0x000ea20000300800 */
[----:B0-----:R-:W-:Y:S01]  /*61e10*/  VIADD R6, R6, UR46 ;  /* 0x0000002e06067c36 */ /* 0x001fe20008000000 */
[----:B------:R-:W-:Y:S02]  /*61e20*/  SHF.R.U32.HI R5, RZ, 0x8, R22 ;  /* 0x00000008ff057819 */ /* 0x000fe40000011616 */
[----:B------:R-:W-:Y:S01]  /*61e30*/  LOP3.LUT R3, R3, 0xffff, RZ, 0xc0, !PT ;  /* 0x0000ffff03037812 */ /* 0x000fe200078ec0ff */
[----:B------:R-:W2:Y:S04]  /*61e40*/  LDL.LU R22, [R1+0x74] ;  /* 0x0000740001167983 */ /* 0x000ea80000300800 */
[----:B------:R0:W-:Y:S01]  /*61e50*/  STL [R1+0x5c0], R6 ;  /* 0x0005c00601007387 */ /* 0x0001e20000100800 */
[----:B------:R-:W-:-:S02]  /*61e60*/  LOP3.LUT R5, R5, 0xffff, RZ, 0xc0, !PT ;  /* 0x0000ffff05057812 */ /* 0x000fc400078ec0ff */
[----:B------:R-:W-:Y:S01]  /*61e70*/  LOP3.LUT R4, R4, 0xffff, RZ, 0xc0, !PT ;  /* 0x0000ffff04047812 */ /* 0x000fe200078ec0ff */
[----:B------:R-:W1:Y:S01]  /*61e80*/  LDCU UR46, c[0x0][0x3b8] ;  /* 0x00007700ff2e77ac */ /* 0x000e620008000800 */
[----:B------:R-:W-:Y:S01]  /*61e90*/  PRMT R5, R5, 0x3340, R3 ;  /* 0x0000334005057816 */ /* 0x000fe20000000003 */
[----:B0-----:R-:W-:Y:S01]  /*61ea0*/  VIADD R6, R6, UR47 ;  /* 0x0000002f06067c36 */ /* 0x001fe20008000000 */
[----:B------:R-:W-:Y:S01]  /*61eb0*/  PRMT R3, R4, 0x3340, R1 ;  /* 0x0000334004037816 */ /* 0x000fe20000000001 */
[----:B------:R-:W0:Y:S03]  /*61ec0*/  LDCU UR47, c[0x0][0x3b8] ;  /* 0x00007700ff2f77ac */ /* 0x000e260008000800 */
[----:B------:R1:W-:Y:S04]  /*61ed0*/  STL [R1+0x5e8], R6 ;  /* 0x0005e80601007387 */ /* 0x0003e80000100800 */
[----:B------:R-:W-:Y:S04]  /*61ee0*/  STL [R1+0x1f4], R5 ;  /* 0x0001f40501007387 */ /* 0x000fe80000100800 */
[----:B------:R3:W-:Y:S01]  /*61ef0*/  STL [R1+0x144], R3 ;  /* 0x0001440301007387 */ /* 0x0007e20000100800 */
[----:B-1----:R-:W-:Y:S01]  /*61f00*/  VIADD R6, R6, UR49 ;  /* 0x0000003106067c36 */ /* 0x002fe20008000000 */
[----:B------:R-:W1:Y:S04]  /*61f10*/  LDCU UR49, c[0x0][0x3b8] ;  /* 0x00007700ff3177ac */ /* 0x000e680008000800 */
[----:B------:R0:W-:Y:S01]  /*61f20*/  STL [R1+0x5ec], R6 ;  /* 0x0005ec0601007387 */ /* 0x0001e20000100800 */
[----:B---3--:R-:W-:-:S02]  /*61f30*/  SHF.R.U32.HI R3, RZ, 0x8, R9 ;  /* 0x00000008ff037819 */ /* 0x008fc40000011609 */
[----:B----4-:R-:W-:Y:S01]  /*61f40*/  SHF.R.U32.HI R4, RZ, 0x8, R10 ;  /* 0x00000008ff047819 */ /* 0x010fe2000001160a */
[----:B------:R-:W3:Y:S04]  /*61f50*/  LDL.LU R9, [R1+0x80] ;  /* 0x0000800001097983 */ /* 0x000ee80000300800 */
[----:B------:R-:W4:Y:S01]  /*61f60*/  LDL.LU R10, [R1+0x728] ;  /* 0x00072800010a7983 */ /* 0x000f220000300800 */
[----:B------:R-:W-:Y:S01]  /*61f70*/  SHF.R.U32.HI R5, RZ, 0x8, R16 ;  /* 0x00000008ff057819 */ /* 0x000fe20000011610 */
[----:B0-----:R-:W-:Y:S01]  /*61f80*/  VIADD R6, R6, UR34 ;  /* 0x0000002206067c36 */ /* 0x001fe20008000000 */
[----:B------:R-:W-:Y:S02]  /*61f90*/  LOP3.LUT R3, R3, 0xffff, RZ, 0xc0, !PT ;  /* 0x0000ffff03037812 */ /* 0x000fe400078ec0ff */
[----:B------:R-:W-:-:S02]  /*61fa0*/  LOP3.LUT R4, R4, 0xffff, RZ, 0xc0, !PT ;  /* 0x0000ffff04047812 */ /* 0x000fc400078ec0ff */
[----:B------:R-:W-:Y:S01]  /*61fb0*/  LOP3.LUT R5, R5, 0xffff, RZ, 0xc0, !PT ;  /* 0x0000ffff05057812 */ /* 0x000fe200078ec0ff */
[----:B------:R-:W0:Y:S01]  /*61fc0*/  LDCU UR34, c[0x0][0x3b8] ;  /* 0x00007700ff2277ac */ /* 0x000e220008000800 */
[----:B------:R1:W-:Y:S02]  /*61fd0*/  STL [R1+0x5f0], R6 ;  /* 0x0005f00601007387 */ /* 0x0003e40000100800 */
[----:B------:R-:W-:Y:S02]  /*61fe0*/  PRMT R5, R5, 0x3340, R3 ;  /* 0x0000334005057816 */ /* 0x000fe40000000003 */
[----:B------:R-:W-:Y:S01]  /*61ff0*/  PRMT R3, R4, 0x3340, R1 ;  /* 0x0000334004037816 */ /* 0x000fe20000000001 */
[----:B-1----:R-:W-:Y:S01]  /*62000*/  VIADD R6, R6, UR41 ;  /* 0x0000002906067c36 */ /* 0x002fe20008000000 */
[----:B------:R-:W1:Y:S03]  /*62010*/  LDCU UR41, c[0x0][0x3b8] ;  /* 0x00007700ff2977ac */ /* 0x000e660008000800 */
[----:B------:R-:W-:Y:S01]  /*62020*/  VIADD R7, R6, UR51 ;  /* 0x0000003306077c36 */ /* 0x000fe20008000000 */
[----:B------:R2:W-:Y:S04]  /*62030*/  STL [R1+0x5f4], R6 ;  /* 0x0005f40601007387 */ /* 0x0005e80000100800 */
[----:B------:R-:W-:Y:S04]  /*62040*/  STL [R1+0x1f0], R5 ;  /* 0x0001f00501007387 */ /* 0x000fe80000100800 */
[----:B------:R-:W-:Y:S01]  /*62050*/  STL [R1+0x140], R3 ;  /* 0x0001400301007387 */ /* 0x000fe20000100800 */
[----:B------:R-:W0:Y:S03]  /*62060*/  LDCU UR51, c[0x0][0x3b8] ;  /* 0x00007700ff3377ac */ /* 0x000e260008000800 */
[----:B------:R1:W-:Y:S04]  /*62070*/  STL [R1+0x618], R7 ;  /* 0x0006180701007387 */ /* 0x0003e80000100800 */
[----:B------:R-:W4:Y:S01]  /*62080*/  LDL.LU R16, [R1+0x74c] ;  /* 0x00074c0001107983 */ /* 0x000f220000300800 */
[----:B--2---:R-:W-:Y:S01]  /*62090*/  SHF.R.U32.HI R6, RZ, 0x8, R23 ;  /* 0x00000008ff067819 */ /* 0x004fe20000011617 */
[----:B-1----:R-:W-:Y:S01]  /*620a0*/  VIADD R7, R7, UR30 ;  /* 0x0000001e07077c36 */ /* 0x002fe20008000000 */
[----:B------:R-:W1:Y:S02]  /*620b0*/  LDCU UR30, c[0x0][0x3b8] ;  /* 0x00007700ff1e77ac */ /* 0x000e640008000800 */
[----:B------:R-:W-:-:S02]  /*620c0*/  LOP3.LUT R6, R6, 0xffff, RZ, 0xc0, !PT ;  /* 0x0000ffff06067812 */ /* 0x000fc400078ec0ff */
[----:B------:R-:W-:Y:S02]  /*620d0*/  SHF.R.U32.HI R5, RZ, 0x8, R11 ;  /* 0x00000008ff057819 */ /* 0x000fe4000001160b */
[----:B------:R-:W-:Y:S01]  /*620e0*/  SHF.R.U32.HI R3, RZ, 0x8, R12 ;  /* 0x00000008ff037819 */ /* 0x000fe2000001160c */
[----:B------:R-:W2:Y:S04]  /*620f0*/  LDL.LU R11, [R1+0x73c] ;  /* 0x00073c00010b7983 */ /* 0x000ea80000300800 */
[----:B------:R-:W2:Y:S01]  /*62100*/  LDL.LU R12, [R1+0x734] ;  /* 0x00073400010c7983 */ /* 0x000ea20000300800 */
[----:B------:R-:W-:Y:S02]  /*62110*/  LOP3.LUT R5, R5, 0xffff, RZ, 0xc0, !PT ;  /* 0x0000ffff05057812 */ /* 0x000fe400078ec0ff */
[----:B------:R-:W-:-:S02]  /*62120*/  SHF.R.U32.HI R4, RZ, 0x8, R22 ;  /* 0x00000008ff047819 */ /* 0x000fc40000011616 */
[----:B------:R-:W-:Y:S02]  /*62130*/  LOP3.LUT R3, R3, 0xffff, RZ, 0xc0, !PT ;  /* 0x0000ffff03037812 */ /* 0x000fe400078ec0ff */
[----:B------:R-:W-:Y:S02]  /*62140*/  PRMT R5, R6, 0x3340, R5 ;  /* 0x0000334006057816 */ /* 0x000fe40000000005 */
[----:B------:R-:W-:Y:S01]  /*62150*/  LOP3.LUT R4, R4, 0xffff, RZ, 0xc0, !PT ;  /* 0x0000ffff04047812 */ /* 0x000fe200078ec0ff */
[----:B------:R-:W-:Y:S04]  /*62160*/  STL [R1+0x61c], R7 ;  /* 0x00061c0701007387 */ /* 0x000fe80000100800 */
[----:B------:R0:W-:Y:S01]  /*62170*/  STL [R1+0x1ec], R5 ;  /* 0x0001ec0501007387 */ /* 0x0001e20000100800 */
[----:B------:R-:W-:-:S05]  /*62180*/  PRMT R3, R3, 0x3340, R4 ;  /* 0x0000334003037816 */ /* 0x000fca0000000004 */
[----:B------:R4:W-:Y:S04]  /*62190*/  STL [R1+0x1e4], R3 ;  /* 0x0001e40301007387 */ /* 0x0009e80000100800 */
[----:B------:R-:W2:Y:S01]  /*621a0*/  LDL.LU R23, [R1+0x75c] ;  /* 0x00075c0001177983 */ /* 0x000ea20000300800 */
        /* <DEDUP_REMOVED lines=9> */
[----:B------:R-:W-:Y:S02]  /*62240*/  LOP3.LUT R4, R4, 0xffff, RZ, 0xc0, !PT ;  /* 0x0000ffff04047812 */ /* 0x000fe400078ec0ff */
[----:B------:R-:W-:Y:S01]  /*62250*/  LOP3.LUT R3, R3, 0xffff, RZ, 0xc0, !PT ;  /* 0x0000ffff03037812 */ /* 0x000fe200078ec0ff */
[----:B------:R-:W0:Y:S01]  /*62260*/  LDCU UR23, c[0x0][0x3b8] ;  /* 0x00007700ff1777ac */ /* 0x000e220008000800 */
[----:B------:R1:W-:Y:S01]  /*62270*/  STL [R1+0x644], R5 ;  /* 0x0006440501007387 */ /* 0x0003e20000100800 */
[----:B------:R-:W-:-:S02]  /*62280*/  PRMT R4, R4, 0x3340, R1 ;  /* 0x0000334004047816 */ /* 0x000fc40000000001 */
[----:B------:R-:W-:Y:S01]  /*62290*/  PRMT R3, R3, 0x3340, R1 ;  /* 0x0000334003037816 */ /* 0x000fe20000000001 */
[----:B-1----:R-:W-:Y:S01]  /*622a0*/  VIADD R5, R5, UR53 ;  /* 0x0000003505057c36 */ /* 0x002fe20008000000 */
[----:B------:R-:W1:Y:S03]  /*622b0*/  LDCU UR53, c[0x0][0x3b8] ;  /* 0x00007700ff3577ac */ /* 0x000e660008000800 */
[----:B------:R-:W-:Y:S01]  /*622c0*/  VIADD R6, R5, UR52 ;  /* 0x0000003405067c36 */ /* 0x000fe20008000000 */
[----:B------:R0:W-:Y:S04]  /*622d0*/  STL [R1+0x668], R5 ;  /* 0x0006680501007387 */ /* 0x0001e80000100800 */
[----:B------:R-:W-:Y:S04]  /*622e0*/  STL [R1+0x13c], R4 ;  /* 0x00013c0401007387 */ /* 0x000fe80000100800 */
[----:B------:R-:W-:Y:S01]  /*622f0*/  STL [R1+0x138], R3 ;  /* 0x0001380301007387 */ /* 0x000fe20000100800 */
[----:B------:R-:W1:Y:S03]  /*62300*/  LDCU UR52, c[0x0][0x3b8] ;  /* 0x00007700ff3477ac */ /* 0x000e660008000800 */
[----:B------:R1:W-:Y:S01]  /*62310*/  STL [R1+0x66c], R6 ;  /* 0x00066c0601007387 */ /* 0x0003e20000100800 */
[----:B0-----:R-:W-:Y:S01]  /*62320*/  SHF.R.U32.HI R5, RZ, 0x8, R16 ;  /* 0x00000008ff057819 */ /* 0x001fe20000011610 */
[----:B-1----:R-:W-:-:S03]  /*62330*/  VIADD R6, R6, UR32 ;  /* 0x0000002006067c36 */ /* 0x002fc60008000000 */
[----:B------:R-:W-:Y:S01]  /*62340*/  LOP3.LUT R5, R5, 0xffff, RZ, 0xc0, !PT ;  /* 0x0000ffff05057812 */ /* 0x000fe200078ec0ff */
[----:B------:R-:W0:Y:S01]  /*62350*/  LDCU UR32, c[0x0][0x3b8] ;  /* 0x00007700ff2077ac */ /* 0x000e220008000800 */
[----:B--2---:R-:W-:Y:S02]  /*62360*/  SHF.R.U32.HI R3, RZ, 0x8, R11 ;  /* 0x00000008ff037819 */ /* 0x004fe4000001160b */
[----:B------:R-:W-:Y:S01]  /*62370*/  SHF.R.U32.HI R4, RZ, 0x8, R12 ;  /* 0x00000008ff047819 */ /* 0x000fe2000001160c */
[----:B------:R-:W2:Y:S04]  /*62380*/  LDL.LU R11, [R1+0x744] ;  /* 0x00074400010b7983 */ /* 0x000ea80000300800 */
[----:B------:R-:W2:Y:S01]  /*62390*/  LDL.LU R12, [R1+0x770] ;  /* 0x00077000010c7983 */ /* 0x000ea20000300800 */
[----:B------:R-:W-:-:S03]  /*623a0*/  LOP3.LUT R3, R3, 0xffff, RZ, 0xc0, !PT ;  /* 0x0000ffff03037812 */ /* 0x000fc600078ec0ff */
[----:B------:R1:W-:Y:S01]  /*623b0*/  STL [R1+0x670], R6 ;  /* 0x0006700601007387 */ /* 0x0003e20000100800 */
[----:B------:R-:W-:Y:S02]  /*623c0*/  LOP3.LUT R4, R4, 0xffff, RZ, 0xc0, !PT ;  /* 0x0000ffff04047812 */ /* 0x000fe400078ec0ff */
[----:B------:R-:W-:Y:S02]  /*623d0*/  PRMT R5, R5, 0x3340, R3 ;  /* 0x0000334005057816 */ /* 0x000fe40000000003 */
[----:B------:R-:W-:Y:S01]  /*623e0*/  PRMT R3, R4, 0x3340, R1 ;  /* 0x0000334004037816 */ /* 0x000fe20000000001 */
[----:B-1----:R-:W-:Y:S01]  /*623f0*/  VIADD R6, R6, UR27 ;  /* 0x0000001b06067c36 */ /* 0x002fe20008000000 */
[----:B------:R-:W1:Y:S03]  /*62400*/  LDCU UR27, c[0x0][0x3b8] ;  /* 0x00007700ff1b77ac */ /* 0x000e660008000800 */
[----:B------:R-:W-:Y:S01]  /*62410*/  VIADD R7, R6, UR28 ;  /* 0x0000001c06077c36 */ /* 0x000fe20008000000 */
[----:B------:R0:W-:Y:S04]  /*62420*/  STL [R1+0x674], R6 ;  /* 0x0006740601007387 */ /* 0x0001e80000100800 */
[----:B------:R0:W-:Y:S04]  /*62430*/  STL [R1+0x1e0], R5 ;  /* 0x0001e00501007387 */ /* 0x0001e80000100800 */
[----:B------:R3:W-:Y:S01]  /*62440*/  STL [R1+0x11c], R3 ;  /* 0x00011c0301007387 */ /* 0x0007e20000100800 */
[----:B------:R-:W1:Y:S03]  /*62450*/  LDCU UR28, c[0x0][0x3b8] ;  /* 0x00007700ff1c77ac */ /* 0x000e660008000800 */
[----:B------:R1:W-:Y:S04]  /*62460*/  STL [R1+0x698], R7 ;  /* 0x0006980701007387 */ /* 0x0003e80000100800 */
[----:B------:R-:W2:Y:S01]  /*62470*/  LDL.LU R16, [R1+0x764] ;  /* 0x0007640001107983 */ /* 0x000ea20000300800 */
[----:B0-----:R-:W-:-:S02]  /*62480*/  SHF.R.U32.HI R6, RZ, 0x8, R23 ;  /* 0x00000008ff067819 */ /* 0x001fc40000011617 */
[----:B------:R-:W-:Y:S01]  /*62490*/  SHF.R.U32.HI R5, RZ, 0x8, R22 ;  /* 0x00000008ff057819 */ /* 0x000fe20000011616 */
[----:B------:R-:W2:Y:S04]  /*624a0*/  LDL.LU R23, [R1+0x760] ;  /* 0x0007600001177983 */ /* 0x000ea80000300800 */
[----:B------:R-:W2:Y:S01]  /*624b0*/  LDL.LU R22, [R1+0x740] ;  /* 0x0007400001167983 */ /* 0x000ea20000300800 */
[----:B----4-:R-:W-:-:S03]  /*624c0*/  SHF.R.U32.HI R4, RZ, 0x8, R10 ;  /* 0x00000008ff047819 */ /* 0x010fc6000001160a */
[----:B------:R-:W4:Y:S01]  /*624d0*/  LDL.LU R10, [R1+0x738] ;  /* 0x00073800010a7983 */ /* 0x000f220000300800 */
[----:B---3--:R-:W-:Y:S02]  /*624e0*/  SHF.R.U32.HI R3, RZ, 0x8, R9 ;  /* 0x00000008ff037819 */ /* 0x008fe40000011609 */
[----:B------:R-:W-:Y:S02]  /*624f0*/  LOP3.LUT R6, R6, 0xffff, RZ, 0xc0, !PT ;  /* 0x0000ffff06067812 */ /* 0x000fe400078ec0ff */
[----:B------:R-:W-:Y:S01]  /*62500*/  LOP3.LUT R5, R5, 0xffff, RZ, 0xc0, !PT ;  /* 0x0000ffff05057812 */ /* 0x000fe200078ec0ff */
[----:B-1----:R-:W-:Y:S01]  /*62510*/  VIADD R7, R7, UR35 ;  /* 0x0000002307077c36 */ /* 0x002fe20008000000 */
[----:B------:R-:W-:Y:S02]  /*62520*/  LOP3.LUT R3, R3, 0xffff, RZ, 0xc0, !PT ;  /* 0x0000ffff03037812 */ /* 0x000fe400078ec0ff */
[----:B------:R-:W-:Y:S02]  /*62530*/  LOP3.LUT R4, R4, 0xffff, RZ, 0xc0, !PT ;  /* 0x0000ffff04047812 */ /* 0x000fe400078ec0ff */
[----:B------:R-:W-:Y:S01]  /*62540*/  PRMT R5, R6, 0x3340, R5 ;  /* 0x0000334006057816 */ /* 0x000fe20000000005 */
[----:B------:R-:W0:Y:S01]  /*62550*/  LDCU UR35, c[0x0][0x3b8] ;  /* 0x00007700ff2377ac */ /* 0x000e220008000800 */
[----:B------:R-:W-:Y:S01]  /*62560*/  STL [R1+0x6e8], R7 ;  /* 0x0006e80701007387 */ /* 0x000fe20000100800 */
[----:B------:R-:W-:-:S03]  /*62570*/  PRMT R3, R3, 0x3340, R4 ;  /* 0x0000334003037816 */ /* 0x000fc60000000004 */
[----:B------:R1:W-:Y:S04]  /*62580*/  STL [R1+0x1dc], R5 ;  /* 0x0001dc0501007387 */ /* 0x0003e80000100800 */
[----:B------:R-:W-:Y:S04]  /*62590*/  STL [R1+0x1d8], R3 ;  /* 0x0001d80301007387 */ /* 0x000fe80000100800 */
[----:B------:R-:W3:Y:S01]  /*625a0*/  LDL.LU R9, [R1+0x784] ;  /* 0x0007840001097983 */ /* 0x000ee20000300800 */
[----:B-1----:R-:W-:Y:S01]  /*625b0*/  VIADD R5, R7, UR48 ;  /* 0x0000003007057c36 */ /* 0x002fe20008000000 */
[----:B------:R-:W1:Y:S04]  /*625c0*/  LDCU UR48, c[0x0][0x3b8] ;  /* 0x00007700ff3077ac */ /* 0x000e680008000800 */
[----:B------:R0:W-:Y:S02]  /*625d0*/  STL [R1+0x768], R5 ;  /* 0x0007680501007387 */ /* 0x0001e40000100800 */
[----:B0-----:R-:W-:Y:S01]  /*625e0*/  VIADD R5, R5, UR50 ;  /* 0x0000003205057c36 */ /* 0x001fe20008000000 */
[----:B------:R-:W0:Y:S01]  /*625f0*/  LDCU UR50, c[0x0][0x3b8] ;  /* 0x00007700ff3277ac */ /* 0x000e220008000800 */
[----:B--2---:R-:W-:-:S02]  /*62600*/  SHF.R.U32.HI R4, RZ, 0x8, R11 ;  /* 0x00000008ff047819 */ /* 0x004fc4000001160b */
[----:B------:R-:W-:Y:S01]  /*62610*/  SHF.R.U32.HI R3, RZ, 0x8, R12 ;  /* 0x00000008ff037819 */ /* 0x000fe2000001160c */
[----:B------:R-:W2:Y:S04]  /*62620*/  LDL.LU R11, [R1+0x774] ;  /* 0x00077400010b7983 */ /* 0x000ea80000300800 */
[----:B------:R-:W2:Y:S01]  /*62630*/  LDL.LU R12, [R1+0x778] ;  /* 0x00077800010c7983 */ /* 0x000ea20000300800 */
[----:B------:R-:W-:Y:S02]  /*62640*/  LOP3.LUT R4, R4, 0xffff, RZ, 0xc0, !PT ;  /* 0x0000ffff04047812 */ /* 0x000fe400078ec0ff */
[----:B------:R-:W-:Y:S01]  /*62650*/  LOP3.LUT R3, R3, 0xffff, RZ, 0xc0, !PT ;  /* 0x0000ffff03037812 */ /* 0x000fe200078ec0ff */
[----:B------:R0:W-:Y:S01]  /*62660*/  STL [R1+0x7e8], R5 ;  /* 0x0007e80501007387 */ /* 0x0001e20000100800 */
[----:B------:R-:W-:-:S02]  /*62670*/  PRMT R4, R4, 0x3340, R1 ;  /* 0x0000334004047816 */ /* 0x000fc40000000001 */
[----:B------:R-:W-:Y:S01]  /*62680*/  PRMT R3, R3, 0x3340, R1 ;  /* 0x0000334003037816 */ /* 0x000fe20000000001 */
[----:B0-----:R-:W-:Y:S01]  /*62690*/  VIADD R5, R5, UR36 ;  /* 0x0000002405057c36 */ /* 0x001fe20008000000 */
[----:B------:R-:W0:Y:S03]  /*626a0*/  LDCU UR36, c[0x0][0x3b8] ;  /* 0x00007700ff2477ac */ /* 0x000e260008000800 */
[----:B------:R-:W-:Y:S01]  /*626b0*/  VIADD R7, R5, UR42 ;  /* 0x0000002a05077c36 */ /* 0x000fe20008000000 */
[----:B------:R0:W-:Y:S04]  /*626c0*/  STL [R1+0x868], R5 ;  /* 0x0008680501007387 */ /* 0x0001e80000100800 */
[----:B------:R-:W-:Y:S04]  /*626d0*/  STL [R1+0x118], R4 ;  /* 0x0001180401007387 */ /* 0x000fe80000100800 */
[----:B------:R1:W-:Y:S01]  /*626e0*/  STL [R1+0x114], R3 ;  /* 0x0001140301007387 */ /* 0x0003e20000100800 */
[----:B------:R-:W-:-:S03]  /*626f0*/  SHF.R.U32.HI R6, RZ, 0x8, R16 ;  /* 0x00000008ff067819 */ /* 0x000fc60000011610 */
[----:B------:R4:W-:Y:S01]  /*62700*/  STL [R1+0x8e8], R7 ;  /* 0x0008e80701007387 */ /* 0x0009e20000100800 */
[----:B------:R-:W2:Y:S01]  /*62710*/  LDCU UR42, c[0x0][0x3b8] ;  /* 0x00007700ff2a77ac */ /* 0x000ea20008000800 */
[----:B0-----:R-:W-:Y:S02]  /*62720*/  SHF.R.U32.HI R5, RZ, 0x8, R23 ;  /* 0x00000008ff057819 */ /* 0x001fe40000011617 */
[----:B-1----:R-:W-:Y:S01]  /*62730*/  SHF.R.U32.HI R3, RZ, 0x8, R22 ;  /* 0x00000008ff037819 */ /* 0x002fe20000011616 */
[----:B------:R-:W2:Y:S04]  /*62740*/  LDL.LU R23, [R1+0x750] ;  /* 0x0007500001177983 */ /* 0x000ea80000300800 */
[----:B------:R-:W2:Y:S01]  /*62750*/  LDL.LU R22, [R1+0x76c] ;  /* 0x00076c0001167983 */ /* 0x000ea20000300800 */
[----:B----4-:R-:W-:-:S03]  /*62760*/  SHF.R.U32.HI R4, RZ, 0x8, R10 ;  /* 0x00000008ff047819 */ /* 0x010fc6000001160a */
[----:B------:R-:W4:Y:S01]  /*62770*/  LDL.LU R10, [R1+0x748] ;  /* 0x00074800010a7983 */ /* 0x000f220000300800 */
[----:B------:R-:W-:Y:S02]  /*62780*/  LOP3.LUT R6, R6, 0xffff, RZ, 0xc0, !PT ;  /* 0x0000ffff06067812 */ /* 0x000fe400078ec0ff */
[----:B------:R-:W-:Y:S02]  /*62790*/  LOP3.LUT R5, R5, 0xffff, RZ, 0xc0, !PT ;  /* 0x0000ffff05057812 */ /* 0x000fe400078ec0ff */
[----:B------:R-:W-:Y:S02]  /*627a0*/  LOP3.LUT R3, R3, 0xffff, RZ, 0xc0, !PT ;  /* 0x0000ffff03037812 */ /* 0x000fe400078ec0ff */
[----:B------:R-:W-:Y:S01]  /*627b0*/  LOP3.LUT R4, R4, 0xffff, RZ, 0xc0, !PT ;  /* 0x0000ffff04047812 */ /* 0x000fe200078ec0ff */
[----:B------:R-:W-:Y:S01]  /*627c0*/  VIADD R7, R7, UR5 ;  /* 0x0000000507077c36 */ /* 0x000fe20008000000 */
[----:B------:R-:W-:Y:S01]  /*627d0*/  PRMT R5, R6, 0x3340, R5 ;  /* 0x0000334006057816 */ /* 0x000fe20000000005 */
[----:B------:R-:W0:Y:S01]  /*627e0*/  LDCU UR5, c[0x0][0x3b8] ;  /* 0x00007700ff0577ac */ /* 0x000e220008000800 */
[----:B------:R-:W-:Y:S01]  /*627f0*/  PRMT R3, R3, 0x3340, R4 ;  /* 0x0000334003037816 */ /* 0x000fe20000000004 */
[----:B------:R-:W-:Y:S01]  /*62800*/  VIADD R6, R7, UR6 ;  /* 0x0000000607067c36 */ /* 0x000fe20008000000 */
[----:B------:R-:W-:Y:S04]  /*62810*/  STL [R1+0x968], R7 ;  /* 0x0009680701007387 */ /* 0x000fe80000100800 */
[----:B------:R3:W-:Y:S04]  /*62820*/  STL [R1+0x1e8], R5 ;  /* 0x0001e80501007387 */ /* 0x0007e80000100800 */
[----:B------:R-:W-:Y:S01]  /*62830*/  STL [R1+0x1a8], R3 ;  /* 0x0001a80301007387 */ /* 0x000fe20000100800 */
[----:B------:R-:W1:Y:S03]  /*62840*/  LDCU UR6, c[0x0][0x3b8] ;  /* 0x00007700ff0677ac */ /* 0x000e660008000800 */
[----:B------:R0:W-:Y:S01]  /*62850*/  STL [R1+0x9e8], R6 ;  /* 0x0009e80601007387 */ /* 0x0001e20000100800 */
[----:B---3--:R-:W-:-:S03]  /*62860*/  SHF.R.U32.HI R5, RZ, 0x8, R9 ;  /* 0x00000008ff057819 */ /* 0x008fc60000011609 */
[----:B------:R-:W3:Y:S01]  /*62870*/  LDL.LU R9, [R1+0x790] ;  /* 0x0007900001097983 */ /* 0x000ee20000300800 */
[----:B0-----:R-:W-:Y:S01]  /*62880*/  VIADD R6, R6, UR37 ;  /* 0x0000002506067c36 */ /* 0x001fe20008000000 */
[----:B------:R-:W-:Y:S01]  /*62890*/  LOP3.LUT R5, R5, 0xffff, RZ, 0xc0, !PT ;  /* 0x0000ffff05057812 */ /* 0x000fe200078ec0ff */
[----:B------:R-:W0:Y:S01]  /*628a0*/  LDCU UR37, c[0x0][0x3b8] ;  /* 0x00007700ff2577ac */ /* 0x000e220008000800 */
[----:B--2---:R-:W-:Y:S02]  /*628b0*/  SHF.R.U32.HI R3, RZ, 0x8, R11 ;  /* 0x00000008ff037819 */ /* 0x004fe4000001160b */
[----:B------:R-:W-:Y:S01]  /*628c0*/  SHF.R.U32.HI R4, RZ, 0x8, R12 ;  /* 0x00000008ff047819 */ /* 0x000fe2000001160c */
[----:B------:R-:W2:Y:S04]  /*628d0*/  LDL.LU R11, [R1+0x754] ;  /* 0x00075400010b7983 */ /* 0x000ea80000300800 */
[----:B------:R-:W2:Y:S04]  /*628e0*/  LDL.LU R12, [R1+0x78c] ;  /* 0x00078c00010c7983 */ /* 0x000ea80000300800 */
[----:B------:R0:W-:Y:S01]  /*628f0*/  STL [R1+0xa68], R6 ;  /* 0x000a680601007387 */ /* 0x0001e20000100800 */
[----:B------:R-:W-:-:S02]  /*62900*/  LOP3.LUT R3, R3, 0xffff, RZ, 0xc0, !PT ;  /* 0x0000ffff03037812 */ /* 0x000fc400078ec0ff */
[----:B------:R-:W-:Y:S02]  /*62910*/  LOP3.LUT R4, R4, 0xffff, RZ, 0xc0, !PT ;  /* 0x0000ffff04047812 */ /* 0x000fe400078ec0ff */
        /* <DEDUP_REMOVED lines=8> */
[----:B------:R-:W1:Y:S01]  /*629a0*/  LDCU UR46, c[0x0][0x3b8] ;  /* 0x00007700ff2e77ac */ /* 0x000e620008000800 */
[----:B0-----:R-:W-:-:S02]  /*629b0*/  SHF.R.U32.HI R3, RZ, 0x8, R23 ;  /* 0x00000008ff037819 */ /* 0x001fc40000011617 */
[----:B------:R-:W-:Y:S01]  /*629c0*/  SHF.R.U32.HI R5, RZ, 0x8, R22 ;  /* 0x00000008ff057819 */ /* 0x000fe20000011616 */
[----:B------:R0:W-:Y:S04]  /*629d0*/  STL [R1+0xb68], R6 ;  /* 0x000b680601007387 */ /* 0x0001e80000100800 */
[----:B------:R-:W2:Y:S04]  /*629e0*/  LDL.LU R23, [R1+0x780] ;  /* 0x0007800001177983 */ /* 0x000ea80000300800 */
[----:B------:R-:W2:Y:S01]  /*629f0*/  LDL.LU R22, [R1+0x7a0] ;  /* 0x0007a00001167983 */ /* 0x000ea20000300800 */
[----:B----4-:R-:W-:-:S03]  /*62a00*/  SHF.R.U32.HI R4, RZ, 0x8, R10 ;  /* 0x00000008ff047819 */ /* 0x010fc6000001160a */
[----:B------:R-:W4:Y:S01]  /*62a10*/  LDL.LU R10, [R1+0x77c] ;  /* 0x00077c00010a7983 */ /* 0x000f220000300800 */
[----:B0-----:R-:W-:Y:S01]  /*62a20*/  VIADD R6, R6, UR47 ;  /* 0x0000002f06067c36 */ /* 0x001fe20008000000 */
[----:B------:R-:W-:Y:S02]  /*62a30*/  LOP3.LUT R5, R5, 0xffff, RZ, 0xc0, !PT ;  /* 0x0000ffff05057812 */ /* 0x000fe400078ec0ff */
        /* <DEDUP_REMOVED lines=12> */
[----:B------:R-:W0:Y:S01]  /*62b00*/  LDCU UR34, c[0x0][0x3b8] ;  /* 0x00007700ff2277ac */ /* 0x000e220008000800 */
[----:B---3--:R-:W-:-:S03]  /*62b10*/  SHF.R.U32.HI R3, RZ, 0x8, R9 ;  /* 0x00000008ff037819 */ /* 0x008fc60000011609 */
[----:B------:R3:W-:Y:S04]  /*62b20*/  STL [R1+0xc08], R6 ;  /* 0x000c080601007387 */ /* 0x0007e80000100800 */
[----:B------:R-:W4:Y:S01]  /*62b30*/  LDL.LU R9, [R1+0x79c] ;  /* 0x00079c0001097983 */ /* 0x000f220000300800 */
[----:B--2---:R-:W-:Y:S02]  /*62b40*/  SHF.R.U32.HI R5, RZ, 0x8, R11 ;  /* 0x00000008ff057819 */ /* 0x004fe4000001160b */
[----:B------:R-:W-:Y:S01]  /*62b50*/  SHF.R.U32.HI R4, RZ, 0x8, R12 ;  /* 0x00000008ff047819 */ /* 0x000fe2000001160c */
[----:B------:R-:W2:Y:S04]  /*62b60*/  LDL.LU R11, [R1+0x788] ;  /* 0x00078800010b7983 */ /* 0x000ea80000300800 */
[----:B------:R-:W2:Y:S01]  /*62b70*/  LDL.LU R12, [R1+0x794] ;  /* 0x00079400010c7983 */ /* 0x000ea20000300800 */
[----:B---3--:R-:W-:Y:S01]  /*62b80*/  VIADD R6, R6, UR41 ;  /* 0x0000002906067c36 */ /* 0x008fe20008000000 */
[----:B------:R-:W-:-:S02]  /*62b90*/  LOP3.LUT R5, R5, 0xffff, RZ, 0xc0, !PT ;  /* 0x0000ffff05057812 */ /* 0x000fc400078ec0ff */
[----:B------:R-:W-:Y:S02]  /*62ba0*/  LOP3.LUT R3, R3, 0xffff, RZ, 0xc0, !PT ;  /* 0x0000ffff03037812 */ /* 0x000fe400078ec0ff */
[----:B------:R-:W-:Y:S01]  /*62bb0*/  LOP3.LUT R4, R4, 0xffff, RZ, 0xc0, !PT ;  /* 0x0000ffff04047812 */ /* 0x000fe200078ec0ff */
[----:B------:R-:W3:Y:S01]  /*62bc0*/  LDCU UR41, c[0x0][0x3b8] ;  /* 0x00007700ff2977ac */ /* 0x000ee20008000800 */
[----:B------:R0:W-:Y:S01]  /*62bd0*/  STL [R1+0xc48], R6 ;  /* 0x000c480601007387 */ /* 0x0001e20000100800 */
[----:B------:R-:W-:Y:S02]  /*62be0*/  PRMT R5, R5, 0x3340, R1 ;  /* 0x0000334005057816 */ /* 0x000fe40000000001 */
[----:B------:R-:W-:Y:S01]  /*62bf0*/  PRMT R3, R3, 0x3340, R4 ;  /* 0x0000334003037816 */ /* 0x000fe20000000004 */
[----:B0-----:R-:W-:Y:S01]  /*62c00*/  VIADD R6, R6, UR51 ;  /* 0x0000003306067c36 */ /* 0x001fe20008000000 */
[----:B------:R-:W0:Y:S04]  /*62c10*/  LDCU UR51, c[0x0][0x3b8] ;  /* 0x00007700ff3377ac */ /* 0x000e280008000800 */
[----:B------:R1:W-:Y:S04]  /*62c20*/  STL [R1+0xc70], R6 ;  /* 0x000c700601007387 */ /* 0x0003e80000100800 */
[----:B------:R0:W-:Y:S04]  /*62c30*/  STL [R1+0x110], R5 ;  /* 0x0001100501007387 */ /* 0x0001e80000100800 */
[----:B------:R0:W-:Y:S01]  /*62c40*/  STL [R1+0x19c], R3 ;  /* 0x00019c0301007387 */ /* 0x0001e20000100800 */
[----:B-1----:R-:W-:Y:S01]  /*62c50*/  VIADD R6, R6, UR30 ;  /* 0x0000001e06067c36 */ /* 0x002fe20008000000 */
[----:B0-----:R-:W-:-:S02]  /*62c60*/  SHF.R.U32.HI R5, RZ, 0x8, R22 ;  /* 0x00000008ff057819 */ /* 0x001fc40000011616 */
[----:B------:R-:W-:Y:S01]  /*62c70*/  SHF.R.U32.HI R3, RZ, 0x8, R23 ;  /* 0x00000008ff037819 */ /* 0x000fe20000011617 */
[----:B------:R-:W0:Y:S01]  /*62c80*/  LDCU UR30, c[0x0][0x3b8] ;  /* 0x00007700ff1e77ac */ /* 0x000e220008000800 */
[----:B------:R1:W-:Y:S04]  /*62c90*/  STL [R1+0xca8], R6 ;  /* 0x000ca80601007387 */ /* 0x0003e80000100800 */
[----:B------:R-:W3:Y:S04]  /*62ca0*/  LDL.LU R23, [R1+0xd0] ;  /* 0x0000d00001177983 */ /* 0x000ee80000300800 */
[----:B------:R-:W3:Y:S01]  /*62cb0*/  LDL.LU R22, [R1+0x8c] ;  /* 0x00008c0001167983 */ /* 0x000ee20000300800 */
[----:B----4-:R-:W-:-:S03]  /*62cc0*/  SHF.R.U32.HI R4, RZ, 0x8, R10 ;  /* 0x00000008ff047819 */ /* 0x010fc6000001160a */
[----:B------:R-:W4:Y:S01]  /*62cd0*/  LDL.LU R10, [R1+0x7b0] ;  /* 0x0007b000010a7983 */ /* 0x000f220000300800 */
[----:B-1----:R-:W-:Y:S01]  /*62ce0*/  VIADD R6, R6, UR26 ;  /* 0x0000001a06067c36 */ /* 0x002fe20008000000 */
[----:B------:R-:W-:Y:S02]  /*62cf0*/  LOP3.LUT R5, R5, 0xffff, RZ, 0xc0, !PT ;  /* 0x0000ffff05057812 */ /* 0x000fe400078ec0ff */
[----:B------:R-:W-:Y:S02]  /*62d00*/  LOP3.LUT R3, R3, 0xffff, RZ, 0xc0, !PT ;  /* 0x0000ffff03037812 */ /* 0x000fe400078ec0ff */
[----:B------:R-:W-:Y:S01]  /*62d10*/  LOP3.LUT R4, R4, 0xffff, RZ, 0xc0, !PT ;  /* 0x0000ffff04047812 */ /* 0x000fe200078ec0ff */
[----:B------:R-:W1:Y:S01]  /*62d20*/  LDCU UR26, c[0x0][0x3b8] ;  /* 0x00007700ff1a77ac */ /* 0x000e620008000800 */
        /* <DEDUP_REMOVED lines=9> */
[----:B------:R-:W1:Y:S01]  /*62dc0*/  LDCU UR53, c[0x0][0x3b8] ;  /* 0x00007700ff3577ac */ /* 0x000e620008000800 */
[----:B0-----:R-:W-:-:S03]  /*62dd0*/  SHF.R.U32.HI R5, RZ, 0x8, R9 ;  /* 0x00000008ff057819 */ /* 0x001fc60000011609 */
[----:B------:R0:W-:Y:S04]  /*62de0*/  STL [R1+0xd48], R6 ;  /* 0x000d480601007387 */ /* 0x0001e80000100800 */
[----:B------:R-:W4:Y:S01]  /*62df0*/  LDL.LU R9, [R1+0x7ac] ;  /* 0x0007ac0001097983 */ /* 0x000f220000300800 */
[----:B--2---:R-:W-:Y:S02]  /*62e00*/  SHF.R.U32.HI R4, RZ, 0x8, R11 ;  /* 0x00000008ff047819 */ /* 0x004fe4000001160b */
[----:B------:R-:W-:Y:S01]  /*62e10*/  SHF.R.U32.HI R3, RZ, 0x8, R12 ;  /* 0x00000008ff037819 */ /* 0x000fe2000001160c */
[----:B------:R-:W2:Y:S04]  /*62e20*/  LDL.LU R11, [R1+0xd4] ;  /* 0x0000d400010b7983 */ /* 0x000ea80000300800 */
[----:B------:R-:W2:Y:S01]  /*62e30*/  LDL.LU R12, [R1+0x7a8] ;  /* 0x0007a800010c7983 */ /* 0x000ea20000300800 */
        /* <DEDUP_REMOVED lines=16> */
[----:B------:R3:W-:Y:S01]  /*62f40*/  STL [R1+0xe08], R6 ;  /* 0x000e080601007387 */ /* 0x0007e20000100800 */
[----:B------:R-:W-:-:S03]  /*62f50*/  SHF.R.U32.HI R4, RZ, 0x8, R22 ;  /* 0x00000008ff047819 */ /* 0x000fc60000011616 */
[----:B------:R-:W2:Y:S04]  /*62f60*/  LDL.LU R23, [R1+0x7cc] ;  /* 0x0007cc0001177983 */ /* 0x000ea80000300800 */
[----:B------:R-:W2:Y:S01]  /*62f70*/  LDL.LU R22, [R1+0x7c4] ;  /* 0x0007c40001167983 */ /* 0x000ea20000300800 */
[----:B----4-:R-:W-:-:S03]  /*62f80*/  SHF.R.U32.HI R3, RZ, 0x8, R10 ;  /* 0x00000008ff037819 */ /* 0x010fc6000001160a */
[----:B------:R-:W4:Y:S01]  /*62f90*/  LDL.LU R10, [R1+0x7c0] ;  /* 0x0007c000010a7983 */ /* 0x000f220000300800 */
[----:B---3--:R-:W-:Y:S01]  /*62fa0*/  VIADD R6, R6, UR28 ;  /* 0x0000001c06067c36 */ /* 0x008fe20008000000 */
[----:B------:R-:W-:Y:S02]  /*62fb0*/  LOP3.LUT R3, R3, 0xffff, RZ, 0xc0, !PT ;  /* 0x0000ffff03037812 */ /* 0x000fe400078ec0ff */
        /* <DEDUP_REMOVED lines=9> */
[----:B------:R-:W-:Y:S04]  /*63050*/  STL [R1+0xf4], R7 ;  /* 0x0000f40701007387 */ /* 0x000fe80000100800 */
[----:B------:R0:W-:Y:S01]  /*63060*/  STL [R1+0x164], R3 ;  /* 0x0001640301007387 */ /* 0x0001e20000100800 */
[----:B-1----:R-:W-:Y:S01]  /*63070*/  VIADD R6, R6, UR48 ;  /* 0x0000003006067c36 */ /* 0x002fe20008000000 */
[----:B------:R-:W1:Y:S01]  /*63080*/  LDCU UR48, c[0x0][0x3b8] ;  /* 0x00007700ff3077ac */ /* 0x000e620008000800 */
[----:B0-----:R-:W-:-:S03]  /*63090*/  SHF.R.U32.HI R3, RZ, 0x8, R9 ;  /* 0x00000008ff037819 */ /* 0x001fc60000011609 */
[----:B------:R0:W-:Y:S04]  /*630a0*/  STL [R1+0xe90], R6 ;  /* 0x000e900601007387 */ /* 0x0001e80000100800 */
[----:B------:R-:W3:Y:S01]  /*630b0*/  LDL.LU R9, [R1+0x7b4] ;  /* 0x0007b40001097983 */ /* 0x000ee20000300800 */
        /* <DEDUP_REMOVED lines=18> */
[----:B------:R-:W0:Y:S01]  /*631e0*/  LDCU UR42, c[0x0][0x3b8] ;  /* 0x00007700ff2a77ac */ /* 0x000e220008000800 */
[----:B-1----:R-:W-:-:S03]  /*631f0*/  SHF.R.U32.HI R5, RZ, 0x8, R23 ;  /* 0x00000008ff057819 */ /* 0x002fc60000011617 */
[----:B------:R1:W-:Y:S01]  /*63200*/  STL [R1+0xf30], R6 ;  /* 0x000f300601007387 */ /* 0x0003e20000100800 */
[----:B------:R-:W-:-:S03]  /*63210*/  SHF.R.U32.HI R3, RZ, 0x8, R22 ;  /* 0x00000008ff037819 */ /* 0x000fc60000011616 */
[----:B------:R-:W2:Y:S04]  /*63220*/  LDL.LU R23, [R1+0x804] ;  /* 0x0008040001177983 */ /* 0x000ea80000300800 */
[----:B------:R-:W2:Y:S01]  /*63230*/  LDL.LU R22, [R1+0x7c8] ;  /* 0x0007c80001167983 */ /* 0x000ea20000300800 */
        /* <DEDUP_REMOVED lines=38> */
[----:B------:R-:W1:Y:S04]  /*634a0*/  LDCU UR47, c[0x0][0x3b8] ;  /* 0x00007700ff2f77ac */ /* 0x000e680008000800 */
[----:B------:R0:W-:Y:S02]  /*634b0*/  STL [R1+0x1100], R6 ;  /* 0x0011000601007387 */ /* 0x0001e40000100800 */
[----:B0-----:R-:W-:-:S02]  /*634c0*/  SHF.R.U32.HI R3, RZ, 0x8, R23 ;  /* 0x00000008ff037819 */ /* 0x001fc40000011617 */
[----:B------:R-:W-:Y:S01]  /*634d0*/  SHF.R.U32.HI R5, RZ, 0x8, R22 ;  /* 0x00000008ff057819 */ /* 0x000fe20000011616 */
[----:B------:R-:W3:Y:S04]  /*634e0*/  LDL.LU R23, [R1+0x81c] ;  /* 0x00081c0001177983 */ /* 0x000ee80000300800 */
[----:B------:R-:W3:Y:S01]  /*634f0*/  LDL.LU R22, [R1+0x810] ;  /* 0x0008100001167983 */ /* 0x000ee20000300800 */
[----:B----4-:R-:W-:-:S03]  /*63500*/  SHF.R.U32.HI R4, RZ, 0x8, R10 ;  /* 0x00000008ff047819 */ /* 0x010fc6000001160a */
[----:B------:R-:W4:Y:S01]  /*63510*/  LDL.LU R10, [R1+0x808] ;  /* 0x00080800010a7983 */ /* 0x000f220000300800 */
[----:B------:R-:W-:Y:S01]  /*63520*/  VIADD R6, R6, UR49 ;  /* 0x0000003106067c36 */ /* 0x000fe20008000000 */
        /* <DEDUP_REMOVED lines=14> */
[----:B-1----:R-:W-:-:S03]  /*63610*/  SHF.R.U32.HI R3, RZ, 0x8, R9 ;  /* 0x00000008ff037819 */ /* 0x002fc60000011609 */
[----:B------:R1:W-:Y:S04]  /*63620*/  STL [R1+0x11c8], R6 ;  /* 0x0011c80601007387 */ /* 0x0003e80000100800 */
[----:B------:R-:W4:Y:S01]  /*63630*/  LDL.LU R9, [R1+0x798] ;  /* 0x0007980001097983 */ /* 0x000f220000300800 */
[----:B--2---:R-:W-:Y:S02]  /*63640*/  SHF.R.U32.HI R5, RZ, 0x8, R11 ;  /* 0x00000008ff057819 */ /* 0x004fe4000001160b */
[----:B------:R-:W-:Y:S01]  /*63650*/  SHF.R.U32.HI R4, RZ, 0x8, R12 ;  /* 0x00000008ff047819 */ /* 0x000fe2000001160c */
[----:B------:R-:W2:Y:S04]  /*63660*/  LDL.LU R11, [R1+0x830] ;  /* 0x00083000010b7983 */ /* 0x000ea80000300800 */
[----:B------:R-:W2:Y:S01]  /*63670*/  LDL.LU R12, [R1+0x100] ;  /* 0x00010000010c7983 */ /* 0x000ea20000300800 */
[----:B-1----:R-:W-:Y:S01]  /*63680*/  VIADD R6, R6, UR51 ;  /* 0x0000003306067c36 */ /* 0x002fe20008000000 */
[----:B------:R-:W-:-:S02]  /*63690*/  LOP3.LUT R5, R5, 0xffff, RZ, 0xc0, !PT ;  /* 0x0000ffff05057812 */ /* 0x000fc400078ec0ff */
        /* <DEDUP_REMOVED lines=12> */
[----:B------:R-:W1:Y:S04]  /*63760*/  LDCU UR26, c[0x0][0x3b8] ;  /* 0x00007700ff1a77ac */ /* 0x000e680008000800 */
[----:B------:R0:W-:Y:S01]  /*63770*/  STL [R1+0x1260], R6 ;  /* 0x0012600601007387 */ /* 0x0001e20000100800 */
[----:B---3--:R-:W-:-:S02]  /*63780*/  SHF.R.U32.HI R5, RZ, 0x8, R23 ;  /* 0x00000008ff057819 */ /* 0x008fc40000011617 */
[----:B0-----:R-:W-:Y:S01]  /*63790*/  SHF.R.U32.HI R3, RZ, 0x8, R22 ;  /* 0x00000008ff037819 */ /* 0x001fe20000011616 */
        /* <DEDUP_REMOVED lines=139> */
[----:B------:R-:W-:Y:S02]  /*64050*/  LOP3.LUT R4, R4, 0xffff, RZ, 0xc0, !PT ;  /* 0x0000ffff04047812 */ /* 0x000fe400078ec0ff */
[----:B------:R-:W-:Y:S01]  /*64060*/  @P3 LOP3.LUT R0, R0, 0x1000000, RZ, 0xfc, !PT ;  /* 0x0100000000003812 */ /* 0x000fe200078efcff */
[----:B------:R0:W-:Y:S01]  /*64070*/  STL [R1+0x15c0], R6 ;  /* 0x0015c00601007387 */ /* 0x0001e20000100800 */
[----:B------:R-:W-:-:S02]  /*64080*/  PRMT R5, R5, 0x3340, R3 ;  /* 0x0000334005057816 */ /* 0x000fc40000000003 */
[----:B------:R-:W-:Y:S01]  /*64090*/  PRMT R3, R4, 0x3340, R1 ;  /* 0x0000334004037816 */ /* 0x000fe20000000001 */
[----:B------:R-:W1:Y:S01]  /*640a0*/  LDCU UR34, c[0x0][0x3b8] ;  /* 0x00007700ff2277ac */ /* 0x000e620008000800 */
        /* <DEDUP_REMOVED lines=17> */
[----:B------:R-:W-:Y:S02]  /*641c0*/  LOP3.LUT R4, R4, 0xffff, RZ, 0xc0, !PT ;  /* 0x0000ffff04047812 */ /* 0x000fe400078ec0ff */
[----:B------:R-:W-:Y:S01]  /*641d0*/  LOP3.LUT R0, R0, 0xff7fffff, RZ, 0xc0, !PT ;  /* 0xff7fffff00007812 */ /* 0x000fe200078ec0ff */
[----:B------:R0:W-:Y:S01]  /*641e0*/  STL [R1+0x1628], R6 ;  /* 0x0016280601007387 */ /* 0x0001e20000100800 */
[----:B------:R-:W-:Y:S02]  /*641f0*/  PRMT R5, R5, 0x3340, R3 ;  /* 0x0000334005057816 */ /* 0x000fe40000000003 */
        /* <DEDUP_REMOVED lines=26> */
[----:B------:R-:W-:Y:S01]  /*643a0*/  LOP3.LUT R0, R0, 0xffbfffff, RZ, 0xc0, !PT ;  /* 0xffbfffff00007812 */ /* 0x000fe200078ec0ff */
[----:B------:R-:W0:Y:S03]  /*643b0*/  LDCU UR52, c[0x0][0x3b8] ;  /* 0x00007700ff3477ac */ /* 0x000e260008000800 */
[----:B------:R1:W-:Y:S04]  /*643c0*/  STL [R1+0x16a8], R6 ;  /* 0x0016a80601007387 */ /* 0x0003e80000100800 */
[----:B------:R-:W-:Y:S04]  /*643d0*/  STL [R1+0xe8], R5 ;  /* 0x0000e80501007387 */ /* 0x000fe80000100800 */
[----:B------:R2:W-:Y:S01]  /*643e0*/  STL [R1+0x7c], R3 ;  /* 0x00007c0301007387 */ /* 0x0005e20000100800 */
[----:B-1----:R-:W-:Y:S01]  /*643f0*/  VIADD R6, R6, UR32 ;  /* 0x0000002006067c36 */ /* 0x002fe20008000000 */
[----:B------:R-:W-:-:S04]  /*64400*/  SHF.R.U32.HI R4, RZ, 0x8, R9 ;  /* 0x00000008ff047819 */ /* 0x000fc80000011609 */
[----:B------:R1:W-:Y:S04]  /*64410*/  STL [R1+0x16c8], R6 ;  /* 0x0016c80601007387 */ /* 0x0003e80000100800 */
[----:B------:R-:W3:Y:S01]  /*64420*/  LDL.LU R9, [R1+0x97c] ;  /* 0x00097c0001097983 */ /* 0x000ee20000300800 */
[----:B------:R-:W-:Y:S02]  /*64430*/  @P1 LOP3.LUT R0, R0, 0x400000, RZ, 0xfc, !PT ;  /* 0x0040000000001812 */ /* 0x000fe400078efcff */
[----:B--2---:R-:W-:Y:S02]  /*64440*/  SHF.R.U32.HI R3, RZ, 0x8, R12 ;  /* 0x00000008ff037819 */ /* 0x004fe4000001160c */
[----:B------:R-:W-:Y:S01]  /*64450*/  SHF.R.U32.HI R5, RZ, 0x8, R11 ;  /* 0x00000008ff057819 */ /* 0x000fe2000001160b */
[----:B------:R-:W2:Y:S01]  /*64460*/  LDL.LU R12, [R1+0x964] ;  /* 0x00096400010c7983 */ /* 0x000ea20000300800 */
[----:B-1----:R-:W-:-:S03]  /*64470*/  VIADD R6, R6, UR27 ;  /* 0x0000001b06067c36 */ /* 0x002fc60008000000 */
[----:B------:R-:W2:Y:S01]  /*64480*/  LDL.LU R11, [R1+0x88c] ;  /* 0x00088c00010b7983 */ /* 0x000ea20000300800 */
[----:B------:R-:W-:Y:S02]  /*64490*/  LOP3.LUT R5, R5, 0xffff, RZ, 0xc0, !PT ;  /* 0x0000ffff05057812 */ /* 0x000fe400078ec0ff */
[----:B------:R-:W-:Y:S02]  /*644a0*/  LOP3.LUT R3, R3, 0xffff, RZ, 0xc0, !PT ;  /* 0x0000ffff03037812 */ /* 0x000fe400078ec0ff */
[----:B------:R-:W-:Y:S01]  /*644b0*/  LOP3.LUT R4, R4, 0xffff, RZ, 0xc0, !PT ;  /* 0x0000ffff04047812 */ /* 0x000fe200078ec0ff */
[----:B------:R1:W-:Y:S01]  /*644c0*/  STL [R1+0x17a8], R6 ;  /* 0x0017a80601007387 */ /* 0x0003e20000100800 */
[----:B------:R-:W0:Y:S01]  /*644d0*/  LDCU UR27, c[0x0][0x3b8] ;  /* 0x00007700ff1b77ac */ /* 0x000e220008000800 */
[----:B------:R-:W-:Y:S02]  /*644e0*/  PRMT R5, R5, 0x3340, R3 ;  /* 0x0000334005057816 */ /* 0x000fe40000000003 */
[----:B------:R-:W-:Y:S01]  /*644f0*/  PRMT R3, R4, 0x3340, R1 ;  /* 0x0000334004037816 */ /* 0x000fe20000000001 */
[----:B------:R-:W0:Y:S01]  /*64500*/  LDCU UR32, c[0x0][0x3b8] ;  /* 0x00007700ff2077ac */ /* 0x000e220008000800 */
[----:B-1----:R-:W-:Y:S01]  /*64510*/  VIADD R6, R6, UR28 ;  /* 0x0000001c06067c36 */ /* 0x002fe20008000000 */
[----:B------:R-:W-:Y:S01]  /*64520*/  LOP3.LUT R0, R0, 0xffdfffff, RZ, 0xc0, !PT ;  /* 0xffdfffff00007812 */ /* 0x000fe200078ec0ff */
[----:B------:R-:W1:Y:S03]  /*64530*/  LDCU UR28, c[0x0][0x3b8] ;  /* 0x00007700ff1c77ac */ /* 0x000e660008000800 */
[----:B------:R0:W-:Y:S04]  /*64540*/  STL [R1+0x17a4], R6 ;  /* 0x0017a40601007387 */ /* 0x0001e80000100800 */
[----:B------:R3:W-:Y:S04]  /*64550*/  STL [R1+0xe4], R5 ;  /* 0x0000e40501007387 */ /* 0x0007e80000100800 */
[----:B------:R1:W-:Y:S01]  /*64560*/  STL [R1+0x80], R3 ;  /* 0x0000800301007387 */ /* 0x0003e20000100800 */
[----:B0-----:R-:W-:Y:S01]  /*64570*/  VIADD R6, R6, UR35 ;  /* 0x0000002306067c36 */ /* 0x001fe20008000000 */
[----:B----4-:R-:W-:-:S04]  /*64580*/  SHF.R.U32.HI R4, RZ, 0x8, R10 ;  /* 0x00000008ff047819 */ /* 0x010fc8000001160a */
[----:B------:R0:W-:Y:S04]  /*64590*/  STL [R1+0x179c], R6 ;  /* 0x00179c0601007387 */ /* 0x0001e80000100800 */
[----:B------:R-:W4:Y:S04]  /*645a0*/  LDL.LU R16, [R1+0x994] ;  /* 0x0009940001107983 */ /* 0x000f280000300800 */
[----:B------:R-:W4:Y:S01]  /*645b0*/  LDL.LU R10, [R1+0x9c4] ;  /* 0x0009c400010a7983 */ /* 0x000f220000300800 */
[----:B---3--:R-:W-:Y:S02]  /*645c0*/  SHF.R.U32.HI R5, RZ, 0x8, R22 ;  /* 0x00000008ff057819 */ /* 0x008fe40000011616 */
[----:B-1----:R-:W-:-:S02]  /*645d0*/  SHF.R.U32.HI R3, RZ, 0x8, R23 ;  /* 0x00000008ff037819 */ /* 0x002fc40000011617 */
[----:B------:R-:W-:Y:S01]  /*645e0*/  @P0 LOP3.LUT R0, R0, 0x200000, RZ, 0xfc, !PT ;  /* 0x0020000000000812 */ /* 0x000fe200078efcff */
[----:B------:R-:W1:Y:S01]  /*645f0*/  LDCU UR35, c[0x0][0x3b8] ;  /* 0x00007700ff2377ac */ /* 0x000e620008000800 */
        /* <DEDUP_REMOVED lines=8> */
[----:B---3--:R-:W-:Y:S01]  /*64680*/  VIADD R6, R6, UR50 ;  /* 0x0000003206067c36 */ /* 0x008fe20008000000 */
[----:B------:R-:W3:Y:S04]  /*64690*/  LDCU UR50, c[0x0][0x3b8] ;  /* 0x00007700ff3277ac */ /* 0x000ee80008000800 */
[----:B------:R0:W-:Y:S04]  /*646a0*/  STL [R1+0x1798], R6 ;  /* 0x0017980601007387 */ /* 0x0001e80000100800 */
[----:B------:R1:W-:Y:S04]  /*646b0*/  STL [R1+0xb0], R5 ;  /* 0x0000b00501007387 */ /* 0x0003e80000100800 */
[----:B------:R1:W-:Y:S04]  /*646c0*/  STL [R1+0xd0], R3 ;  /* 0x0000d00301007387 */ /* 0x0003e80000100800 */
[----:B------:R-:W3:Y:S01]  /*646d0*/  LDL.LU R23, [R1+0x8b0] ;  /* 0x0008b00001177983 */ /* 0x000ee20000300800 */
[----:B0-----:R-:W-:Y:S01]  /*646e0*/  VIADD R6, R6, UR36 ;  /* 0x0000002406067c36 */ /* 0x001fe20008000000 */
[----:B-1----:R-:W-:-:S02]  /*646f0*/  SHF.R.U32.HI R5, RZ, 0x8, R9 ;  /* 0x00000008ff057819 */ /* 0x002fc40000011609 */
[----:B------:R-:W-:Y:S01]  /*64700*/  LOP3.LUT R0, R0, 0xffefffff, RZ, 0xc0, !PT ;  /* 0xffefffff00007812 */ /* 0x000fe200078ec0ff */
[----:B------:R-:W0:Y:S01]  /*64710*/  LDCU UR36, c[0x0][0x3b8] ;  /* 0x00007700ff2477ac */ /* 0x000e220008000800 */
[----:B------:R1:W-:Y:S04]  /*64720*/  STL [R1+0x1790], R6 ;  /* 0x0017900601007387 */ /* 0x0003e80000100800 */
[----:B------:R-:W3:Y:S01]  /*64730*/  LDL.LU R22, [R1+0x89c] ;  /* 0x00089c0001167983 */ /* 0x000ee20000300800 */
[----:B--2---:R-:W-:-:S03]  /*64740*/  SHF.R.U32.HI R4, RZ, 0x8, R12 ;  /* 0x00000008ff047819 */ /* 0x004fc6000001160c */
[----:B------:R-:W2:Y:S01]  /*64750*/  LDL.LU R12, [R1+0x8a8] ;  /* 0x0008a800010c7983 */ /* 0x000ea20000300800 */
[----:B------:R-:W-:Y:S01]  /*64760*/  SHF.R.U32.HI R3, RZ, 0x8, R11 ;  /* 0x00000008ff037819 */ /* 0x000fe2000001160b */
[----:B-1----:R-:W-:-:S03]  /*64770*/  VIADD R6, R6, UR42 ;  /* 0x0000002a06067c36 */ /* 0x002fc60008000000 */
        /* <DEDUP_REMOVED lines=11> */
[----:B------:R4:W-:Y:S04]  /*64830*/  STL [R1+0xe0], R3 ;  /* 0x0000e00301007387 */ /* 0x0009e80000100800 */
[----:B------:R-:W2:Y:S04]  /*64840*/  LDL.LU R9, [R1+0xaa8] ;  /* 0x000aa80001097983 */ /* 0x000ea80000300800 */
[----:B------:R-:W2:Y:S01]  /*64850*/  LDL.LU R11, [R1+0xa90] ;  /* 0x000a9000010b7983 */ /* 0x000ea20000300800 */
[----:B0-----:R-:W-:Y:S01]  /*64860*/  VIADD R6, R6, UR58 ;  /* 0x0000003a06067c36 */ /* 0x001fe20008000000 */
[----:B------:R-:W0:Y:S04]  /*64870*/  LDCU UR58, c[0x0][0x3b8] ;  /* 0x00007700ff3a77ac */ /* 0x000e280008000800 */
[----:B------:R-:W-:Y:S01]  /*64880*/  STL [R1+0x1784], R6 ;  /* 0x0017840601007387 */ /* 0x000fe20000100800 */
[----:B----4-:R-:W-:-:S03]  /*64890*/  SHF.R.U32.HI R3, RZ, 0x8, R10 ;  /* 0x00000008ff037819 */ /* 0x010fc6000001160a */
[----:B------:R-:W4:Y:S01]  /*648a0*/  LDL.LU R10, [R1+0x8b8] ;  /* 0x0008b800010a7983 */ /* 0x000f220000300800 */
[----:B------:R-:W-:Y:S01]  /*648b0*/  SHF.R.U32.HI R4, RZ, 0x8, R16 ;  /* 0x00000008ff047819 */ /* 0x000fe20000011610 */
[----:B------:R-:W-:Y:S01]  /*648c0*/  VIADD R5, R6, UR5 ;  /* 0x0000000506057c36 */ /* 0x000fe20008000000 */
[----:B------:R-:W-:Y:S01]  /*648d0*/  LOP3.LUT R3, R3, 0xffff, RZ, 0xc0, !PT ;  /* 0x0000ffff03037812 */ /* 0x000fe200078ec0ff */
[----:B------:R-:W0:Y:S01]  /*648e0*/  LDCU UR5, c[0x0][0x3b8] ;  /* 0x00007700ff0577ac */ /* 0x000e220008000800 */
[----:B------:R-:W-:Y:S02]  /*648f0*/  LOP3.LUT R4, R4, 0xffff, RZ, 0xc0, !PT ;  /* 0x0000ffff04047812 */ /* 0x000fe400078ec0ff */
[----:B------:R1:W-:Y:S01]  /*64900*/  STL [R1+0x1788], R5 ;  /* 0x0017880501007387 */ /* 0x0003e20000100800 */
[--C-:B------:R-:W-:Y:S02]  /*64910*/  PRMT R3, R3, 0x3340, R1.reuse ;  /* 0x0000334003037816 */ /* 0x100fe40000000001 */
[----:B------:R-:W-:Y:S01]  /*64920*/  PRMT R4, R4, 0x3340, R1 ;  /* 0x0000334004047816 */ /* 0x000fe20000000001 */
[----:B-1----:R-:W-:Y:S01]  /*64930*/  VIADD R5, R5, UR43 ;  /* 0x0000002b05057c36 */ /* 0x002fe20008000000 */
[----:B------:R-:W1:Y:S03]  /*64940*/  LDCU UR43, c[0x0][0x3b8] ;  /* 0x00007700ff2b77ac */ /* 0x000e660008000800 */
[----:B------:R-:W-:Y:S01]  /*64950*/  VIADD R6, R5, UR6 ;  /* 0x0000000605067c36 */ /* 0x000fe20008000000 */
[----:B------:R-:W-:Y:S04]  /*64960*/  STL [R1+0x1780], R5 ;  /* 0x0017800501007387 */ /* 0x000fe80000100800 */
[----:B------:R-:W-:Y:S04]  /*64970*/  STL [R1+0xa0], R4 ;  /* 0x0000a00401007387 */ /* 0x000fe80000100800 */
[----:B------:R-:W-:Y:S01]  /*64980*/  STL [R1+0x9c], R3 ;  /* 0x00009c0301007387 */ /* 0x000fe20000100800 */
[----:B------:R-:W0:Y:S03]  /*64990*/  LDCU UR6, c[0x0][0x3b8] ;  /* 0x00007700ff0677ac */ /* 0x000e260008000800 */
[----:B------:R1:W-:Y:S04]  /*649a0*/  STL [R1+0x1778], R6 ;  /* 0x0017780601007387 */ /* 0x0003e80000100800 */
[----:B------:R-:W4:Y:S01]  /*649b0*/  LDL.LU R24, [R1+0xaac] ;  /* 0x000aac0001187983 */ /* 0x000f220000300800 */
[----:B-1----:R-:W-:Y:S01]  /*649c0*/  VIADD R6, R6, UR57 ;  /* 0x0000003906067c36 */ /* 0x002fe20008000000 */
[----:B---3--:R-:W-:Y:S01]  /*649d0*/  SHF.R.U32.HI R3, RZ, 0x8, R23 ;  /* 0x00000008ff037819 */ /* 0x008fe20000011617 */
[----:B------:R-:W1:Y:S01]  /*649e0*/  LDCU UR57, c[0x0][0x398] ;  /* 0x00007300ff3977ac */ /* 0x000e620008000800 */
[----:B------:R-:W-:-:S02]  /*649f0*/  SHF.R.U32.HI R5, RZ, 0x8, R22 ;  /* 0x00000008ff057819 */ /* 0x000fc40000011616 */
[----:B--2---:R-:W-:Y:S02]  /*64a00*/  SHF.R.U32.HI R4, RZ, 0x8, R12 ;  /* 0x00000008ff047819 */ /* 0x004fe4000001160c */
[----:B------:R-:W2:Y:S04]  /*64a10*/  LDL.LU R12, [R1+0xb18] ;  /* 0x000b1800010c7983 */ /* 0x000ea80000300800 */
[----:B------:R3:W-:Y:S01]  /*64a20*/  STL [R1+0x177c], R6 ;  /* 0x00177c0601007387 */ /* 0x0007e20000100800 */
[----:B------:R-:W-:Y:S02]  /*64a30*/  LOP3.LUT R5, R5, 0xffff, RZ, 0xc0, !PT ;  /* 0x0000ffff05057812 */ /* 0x000fe400078ec0ff */
[----:B------:R-:W-:Y:S02]  /*64a40*/  LOP3.LUT R3, R3, 0xffff, RZ, 0xc0, !PT ;  /* 0x0000ffff03037812 */ /* 0x000fe400078ec0ff */
[----:B------:R-:W-:-:S02]  /*64a50*/  LOP3.LUT R4, R4, 0xffff, RZ, 0xc0, !PT ;  /* 0x0000ffff04047812 */ /* 0x000fc400078ec0ff */
[----:B------:R-:W-:Y:S01]  /*64a60*/  PRMT R5, R5, 0x3340, R1 ;  /* 0x0000334005057816 */ /* 0x000fe20000000001 */
[----:B---3--:R-:W-:Y:S01]  /*64a70*/  VIADD R6, R6, UR56 ;  /* 0x0000003806067c36 */ /* 0x008fe20008000000 */
[----:B------:R-:W-:-:S04]  /*64a80*/  PRMT R3, R3, 0x3340, R4 ;  /* 0x0000334003037816 */ /* 0x000fc80000000004 */
[----:B------:R3:W-:Y:S04]  /*64a90*/  STL [R1+0x1774], R6 ;  /* 0x0017740601007387 */ /* 0x0007e80000100800 */
[----:B------:R0:W-:Y:S04]  /*64aa0*/  STL [R1+0x94], R5 ;  /* 0x0000940501007387 */ /* 0x0001e80000100800 */
[----:B------:R-:W-:Y:S01]  /*64ab0*/  STL [R1+0xbc], R3 ;  /* 0x0000bc0301007387 */ /* 0x000fe20000100800 */
[----:B---3--:R-:W-:-:S05]  /*64ac0*/  VIADD R6, R6, UR49 ;  /* 0x0000003106067c36 */ /* 0x008fca0008000000 */
[----:B------:R3:W-:Y:S04]  /*64ad0*/  STL [R1+0x176c], R6 ;  /* 0x00176c0601007387 */ /* 0x0007e80000100800 */
[----:B------:R-:W2:Y:S04]  /*64ae0*/  LDL.LU R16, [R1+0x8c8] ;  /* 0x0008c80001107983 */ /* 0x000ea80000300800 */
[----:B------:R-:W2:Y:S04]  /*64af0*/  LDL.LU R23, [R1+0x8bc] ;  /* 0x0008bc0001177983 */ /* 0x000ea80000300800 */
[----:B------:R-:W2:Y:S01]  /*64b00*/  LDL.LU R22, [R1+0x8c0] ;  /* 0x0008c00001167983 */ /* 0x000ea20000300800 */
[----:B0-----:R-:W-:-:S02]  /*64b10*/  SHF.R.U32.HI R5, RZ, 0x8, R9 ;  /* 0x00000008ff057819 */ /* 0x001fc40000011609 */
[----:B------:R-:W-:Y:S01]  /*64b20*/  SHF.R.U32.HI R4, RZ, 0x8, R11 ;  /* 0x00000008ff047819 */ /* 0x000fe2000001160b */
[----:B---3--:R-:W-:Y:S01]  /*64b30*/  VIADD R6, R6, UR46 ;  /* 0x0000002e06067c36 */ /* 0x008fe20008000000 */
[----:B------:R-:W-:Y:S02]  /*64b40*/  LOP3.LUT R5, R5, 0xffff, RZ, 0xc0, !PT ;  /* 0x0000ffff05057812 */ /* 0x000fe400078ec0ff */
[----:B------:R-:W-:Y:S02]  /*64b50*/  LOP3.LUT R4, R4, 0xffff, RZ, 0xc0, !PT ;  /* 0x0000ffff04047812 */ /* 0x000fe400078ec0ff */
[----:B------:R0:W-:Y:S02]  /*64b60*/  STL [R1+0x1770], R6 ;  /* 0x0017700601007387 */ /* 0x0001e40000100800 */
[----:B0-----:R-:W-:Y:S01]  /*64b70*/  VIADD R6, R6, UR41 ;  /* 0x0000002906067c36 */ /* 0x001fe20008000000 */
[----:B------:R-:W0:Y:S04]  /*64b80*/  LDCU UR41, c[0x0][0x3b8] ;  /* 0x00007700ff2977ac */ /* 0x000e280008000800 */
[----:B------:R3:W-:Y:S01]  /*64b90*/  STL [R1+0x1768], R6 ;  /* 0x0017680601007387 */ /* 0x0007e20000100800 */
[----:B----4-:R-:W-:-:S04]  /*64ba0*/  SHF.R.U32.HI R3, RZ, 0x8, R10 ;  /* 0x00000008ff037819 */ /* 0x010fc8000001160a */
[----:B------:R-:W-:-:S04]  /*64bb0*/  LOP3.LUT R3, R3, 0xffff, RZ, 0xc0, !PT ;  /* 0x0000ffff03037812 */ /* 0x000fc800078ec0ff */
[----:B------:R-:W-:Y:S02]  /*64bc0*/  PRMT R7, R3, 0x3340, R1 ;  /* 0x0000334003077816 */ /* 0x000fe40000000001 */
[----:B------:R-:W-:-:S03]  /*64bd0*/  PRMT R3, R5, 0x3340, R4 ;  /* 0x0000334005037816 */ /* 0x000fc60000000004 */
[----:B------:R-:W-:Y:S04]  /*64be0*/  STL [R1+0x90], R7 ;  /* 0x0000900701007387 */ /* 0x000fe80000100800 */
[----:B------:R-:W-:Y:S04]  /*64bf0*/  STL [R1+0xb8], R3 ;  /* 0x0000b80301007387 */ /* 0x000fe80000100800 */
[----:B------:R-:W4:Y:S04]  /*64c00*/  LDL.LU R9, [R1+0xc8c] ;  /* 0x000c8c0001097983 */ /* 0x000f280000300800 */
[----:B------:R-:W4:Y:S04]  /*64c10*/  LDL.LU R11, [R1+0xc40] ;  /* 0x000c4000010b7983 */ /* 0x000f280000300800 */
[----:B------:R-:W4:Y:S01]  /*64c20*/  LDL.LU R10, [R1+0xc44] ;  /* 0x000c4400010a7983 */ /* 0x000f220000300800 */
[----:B---3--:R-:W-:-:S04]  /*64c30*/  VIADD R6, R6, UR37 ;  /* 0x0000002506067c36 */ /* 0x008fc80008000000 */
[----:B------:R-:W-:Y:S01]  /*64c40*/  VIADD R4, R6, UR26 ;  /* 0x0000001a06047c36 */ /* 0x000fe20008000000 */
[----:B------:R-:W-:Y:S04]  /*64c50*/  STL [R1+0x1760], R6 ;  /* 0x0017600601007387 */ /* 0x000fe80000100800 */
[----:B------:R3:W-:Y:S02]  /*64c60*/  STL [R1+0x1764], R4 ;  /* 0x0017640401007387 */ /* 0x0007e40000100800 */
[----:B---3--:R-:W-:Y:S01]  /*64c70*/  VIADD R4, R4, UR59 ;  /* 0x0000003b04047c36 */ /* 0x008fe20008000000 */
[----:B------:R-:W3:Y:S01]  /*64c80*/  LDCU UR59, c[0x0][0x398] ;  /* 0x00007300ff3b77ac */ /* 0x000ee20008000800 */
[----:B--2---:R-:W-:Y:S02]  /*64c90*/  SHF.R.U32.HI R3, RZ, 0x8, R12 ;  /* 0x00000008ff037819 */ /* 0x004fe4000001160c */
[----:B------:R-:W-:Y:S01]  /*64ca0*/  VIADD R6, R4, UR23 ;  /* 0x0000001704067c36 */ /* 0x000fe20008000000 */
[----:B------:R-:W2:Y:S01]  /*64cb0*/  LDL.LU R12, [R1+0xcbc] ;  /* 0x000cbc00010c7983 */ /* 0x000ea20000300800 */
[----:B------:R-:W-:-:S02]  /*64cc0*/  LOP3.LUT R3, R3, 0xffff, RZ, 0xc0, !PT ;  /* 0x0000ffff03037812 */ /* 0x000fc400078ec0ff */
[----:B------:R-:W-:Y:S02]  /*64cd0*/  SHF.R.U32.HI R5, RZ, 0x8, R23 ;  /* 0x00000008ff057819 */ /* 0x000fe40000011617 */
[----:B------:R-:W-:Y:S01]  /*64ce0*/  PRMT R3, R3, 0x3340, R1 ;  /* 0x0000334003037816 */ /* 0x000fe20000000001 */
[----:B------:R0:W-:Y:S01]  /*64cf0*/  STL [R1+0x175c], R4 ;  /* 0x00175c0401007387 */ /* 0x0001e20000100800 */
[----:B------:R-:W-:Y:S01]  /*64d00*/  SHF.R.U32.HI R29, RZ, 0x8, R24 ;  /* 0x00000008ff1d7819 */ /* 0x000fe20000011618 */
[----:B------:R-:W-:Y:S01]  /*64d10*/  VIADD R7, R13, 0x47 ;  /* 0x000000470d077836 */ /* 0x000fe20000000000 */
[----:B------:R-:W1:Y:S01]  /*64d20*/  LDCU UR23, c[0x0][0x3b8] ;  /* 0x00007700ff1777ac */ /* 0x000e620008000800 */
[----:B------:R-:W-:Y:S04]  /*64d30*/  STL [R1+0x8c], R3 ;  /* 0x00008c0301007387 */ /* 0x000fe80000100800 */
[----:B------:R3:W-:Y:S01]  /*64d40*/  STL [R1+0x1754], R6 ;  /* 0x0017540601007387 */ /* 0x0007e20000100800 */
[----:B0-----:R-:W-:Y:S01]  /*64d50*/  SHF.R.U32.HI R4, RZ, 0x8, R22 ;  /* 0x00000008ff047819 */ /* 0x001fe20000011616 */
[----:B---3--:R-:W-:Y:S01]  /*64d60*/  VIADD R6, R6, UR55 ;  /* 0x0000003706067c36 */ /* 0x008fe20008000000 */
[----:B------:R-:W-:-:S02]  /*64d70*/  SHF.R.U32.HI R3, RZ, 0x8, R16 ;  /* 0x00000008ff037819 */ /* 0x000fc40000011610 */
[----:B------:R-:W-:Y:S02]  /*64d80*/  LOP3.LUT R4, R4, 0xffff, RZ, 0xc0, !PT ;  /* 0x0000ffff04047812 */ /* 0x000fe400078ec0ff */
[----:B------:R0:W-:Y:S01]  /*64d90*/  STL [R1+0x1758], R6 ;  /* 0x0017580601007387 */ /* 0x0001e20000100800 */
[----:B------:R-:W-:-:S04]  /*64da0*/  LOP3.LUT R3, R3, 0xffff, RZ, 0xc0, !PT ;  /* 0x0000ffff03037812 */ /* 0x000fc800078ec0ff */
[----:B------:R-:W-:Y:S01]  /*64db0*/  PRMT R3, R3, 0x3340, R4 ;  /* 0x0000334003037816 */ /* 0x000fe20000000004 */
[----:B0-----:R-:W-:-:S05]  /*64dc0*/  VIADD R6, R6, UR51 ;  /* 0x0000003306067c36 */ /* 0x001fca0008000000 */
[----:B------:R0:W-:Y:S01]  /*64dd0*/  STL [R1+0x1724], R6 ;  /* 0x0017240601007387 */ /* 0x0001e20000100800 */
[----:B------:R-:W-:-:S03]  /*64de0*/  LOP3.LUT R5, R5, 0xffff, RZ, 0xc0, !PT ;  /* 0x0000ffff05057812 */ /* 0x000fc600078ec0ff */
[----:B------:R-:W-:Y:S01]  /*64df0*/  STL [R1+0xb4], R3 ;  /* 0x0000b40301007387 */ /* 0x000fe20000100800 */
[----:B0-----:R-:W-:Y:S01]  /*64e00*/  VIADD R6, R6, UR47 ;  /* 0x0000002f06067c36 */ /* 0x001fe20008000000 */
[----:B------:R-:W-:Y:S01]  /*64e10*/  PRMT R28, R5, 0x3340, R1 ;  /* 0x00003340051c7816 */ /* 0x000fe20000000001 */
[----:B------:R-:W0:Y:S03]  /*64e20*/  LDCU.64 UR46, c[0x0][0x398] ;  /* 0x00007300ff2e77ac */ /* 0x000e260008000a00 */
[----:B------:R3:W-:Y:S02]  /*64e30*/  STL [R1+0x1710], R6 ;  /* 0x0017100601007387 */ /* 0x0007e40000100800 */
[----:B---3--:R-:W-:Y:S01]  /*64e40*/  VIADD R6, R6, UR27 ;  /* 0x0000001b06067c36 */ /* 0x008fe20008000000 */
[----:B------:R-:W3:Y:S04]  /*64e50*/  LDCU.64 UR26, c[0x0][0x398] ;  /* 0x00007300ff1a77ac */ /* 0x000ee80008000a00 */
[----:B------:R0:W-:Y:S02]  /*64e60*/  STL [R1+0x1718], R6 ;  /* 0x0017180601007387 */ /* 0x0001e40000100800 */
[----:B0-----:R-:W-:Y:S01]  /*64e70*/  VIADD R6, R6, UR61 ;  /* 0x0000003d06067c36 */ /* 0x001fe20008000000 */
[----:B------:R-:W0:Y:S04]  /*64e80*/  LDCU UR61, c[0x0][0x398] ;  /* 0x00007300ff3d77ac */ /* 0x000e280008000800 */
[----:B------:R1:W-:Y:S02]  /*64e90*/  STL [R1+0x170c], R6 ;  /* 0x00170c0601007387 */ /* 0x0003e40000100800 */
[----:B-1----:R-:W-:Y:S01]  /*64ea0*/  VIADD R6, R6, UR62 ;  /* 0x0000003e06067c36 */ /* 0x002fe20008000000 */
[----:B----4-:R-:W-:-:S02]  /*64eb0*/  SHF.R.U32.HI R5, RZ, 0x8, R9 ;  /* 0x00000008ff057819 */ /* 0x010fc40000011609 */
[----:B------:R-:W-:Y:S02]  /*64ec0*/  SHF.R.U32.HI R3, RZ, 0x8, R11 ;  /* 0x00000008ff037819 */ /* 0x000fe4000001160b */
[----:B------:R-:W-:Y:S02]  /*64ed0*/  LOP3.LUT R5, R5, 0xffff, RZ, 0xc0, !PT ;  /* 0x0000ffff05057812 */ /* 0x000fe400078ec0ff */
[----:B------:R-:W-:-:S04]  /*64ee0*/  LOP3.LUT R3, R3, 0xffff, RZ, 0xc0, !PT ;  /* 0x0000ffff03037812 */ /* 0x000fc800078ec0ff */
[----:B------:R-:W-:-:S05]  /*64ef0*/  PRMT R3, R5, 0x3340, R3 ;  /* 0x0000334005037816 */ /* 0x000fca0000000003 */
[----:B------:R1:W-:Y:S04]  /*64f00*/  STL [R1+0xac], R3 ;  /* 0x0000ac0301007387 */ /* 0x0003e80000100800 */
[----:B------:R-:W-:Y:S04]  /*64f10*/  STL [R1+0x16fc], R6 ;  /* 0x0016fc0601007387 */ /* 0x000fe80000100800 */
[----:B------:R-:W4:Y:S01]  /*64f20*/  LDL.LU R2, [R1+0x23cc] ;  /* 0x0023cc0001027983 */ /* 0x000f220000300800 */
[----:B------:R-:W-:Y:S01]  /*64f30*/  SHF.R.U32.HI R4, RZ, 0x8, R10 ;  /* 0x00000008ff047819 */ /* 0x000fe2000001160a */
[----:B-1----:R-:W-:Y:S01]  /*64f40*/  VIADD R3, R6, UR50 ;  /* 0x0000003206037c36 */ /* 0x002fe20008000000 */
[----:B------:R-:W1:Y:S02]  /*64f50*/  LDCU.64 UR50, c[0x0][0x398] ;  /* 0x00007300ff3277ac */ /* 0x000e640008000a00 */
[----:B------:R-:W-:-:S02]  /*64f60*/  LOP3.LUT R4, R4, 0xffff, RZ, 0xc0, !PT ;  /* 0x0000ffff04047812 */ /* 0x000fc400078ec0ff */
[----:B------:R0:W-:Y:S02]  /*64f70*/  STL [R1+0x16f8], R3 ;  /* 0x0016f80301007387 */ /* 0x0001e40000100800 */
[----:B------:R-:W-:Y:S01]  /*64f80*/  PRMT R27, R4, 0x3340, R1 ;  /* 0x00003340041b7816 */ /* 0x000fe20000000001 */
[----:B0-----:R-:W-:Y:S02]  /*64f90*/  VIADD R3, R3, UR48 ;  /* 0x0000003003037c36 */ /* 0x001fe40008000000 */
[C---:B------:R-:W-:Y:S02]  /*64fa0*/  VIADD R9, R13.reuse, 0x4e ;  /* 0x0000004e0d097836 */ /* 0x040fe40000000000 */
[----:B------:R-:W-:Y:S01]  /*64fb0*/  VIADD R23, R13, 0x4d ;  /* 0x0000004d0d177836 */ /* 0x000fe20000000000 */
[----:B--2---:R-:W-:Y:S01]  /*64fc0*/  SHF.R.U32.HI R25, RZ, 0x8, R12 ;  /* 0x00000008ff197819 */ /* 0x004fe2000001160c */
[----:B------:R-:W-:Y:S01]  /*64fd0*/  VIADD R4, R3, UR60 ;  /* 0x0000003c03047c36 */ /* 0x000fe20008000000 */
[----:B------:R0:W-:Y:S01]  /*64fe0*/  STL [R1+0x16f4], R3 ;  /* 0x0016f40301007387 */ /* 0x0001e20000100800 */
[----:B------:R-:W-:-:S02]  /*64ff0*/  VIADD R24, R13, 0xac ;  /* 0x000000ac0d187836 */ /* 0x000fc40000000000 */
[C---:B------:R-:W-:Y:S02]  /*65000*/  VIADD R22, R13.reuse, 0x4c ;  /* 0x0000004c0d167836 */ /* 0x040fe40000000000 */
[C---:B------:R-:W-:Y:S02]  /*65010*/  VIADD R11, R13.reuse, 0x4a ;  /* 0x0000004a0d0b7836 */ /* 0x040fe40000000000 */
[C---:B------:R-:W-:Y:S02]  /*65020*/  VIADD R10, R13.reuse, 0x49 ;  /* 0x000000490d0a7836 */ /* 0x040fe40000000000 */
[C---:B------:R-:W-:Y:S01]  /*65030*/  VIADD R6, R13.reuse, 0x46 ;  /* 0x000000460d067836 */ /* 0x040fe20000000000 */
[----:B------:R-:W2:Y:S01]  /*65040*/  LDCU.64 UR48, c[0x0][0x398] ;  /* 0x00007300ff3077ac */ /* 0x000ea20008000a00 */
[----:B0-----:R-:W-:-:S05]  /*65050*/  VIADD R3, R13, 0x51 ;  /* 0x000000510d037836 */ /* 0x001fca0000000000 */
[----:B------:R-:W-:Y:S01]  /*65060*/  ISETP.GE.AND P0, PT, R3, UR31, PT ;  /* 0x0000001f03007c0c */ /* 0x000fe2000bf06270 */
[----:B------:R-:W-:Y:S02]  /*65070*/  VIADD R3, R13, 0x50 ;  /* 0x000000500d037836 */ /* 0x000fe40000000000 */
[----:B------:R-:W-:Y:S01]  /*65080*/  VIADD R5, R4, UR35 ;  /* 0x0000002304057c36 */ /* 0x000fe20008000000 */
[----:B------:R-:W-:Y:S01]  /*65090*/  STL [R1+0x16e8], R4 ;  /* 0x0016e80401007387 */ /* 0x000fe20000100800 */
[----:B-1----:R-:W-:Y:S02]  /*650a0*/  ISETP.LT.AND P3, PT, R19, UR50, !P0 ;  /* 0x0000003213007c0c */ /* 0x002fe4000c761270 */
[----:B------:R-:W-:Y:S02]  /*650b0*/  ISETP.LT.AND P2, PT, R15, UR57, !P0 ;  /* 0x000000390f007c0c */ /* 0x000fe4000c741270 */
[----:B------:R-:W-:Y:S01]  /*650c0*/  ISETP.LT.AND P1, PT, R17, UR54, !P0 ;  /* 0x0000003611007c0c */ /* 0x000fe2000c721270 */
[----:B------:R0:W-:Y:S01]  /*650d0*/  STL [R1+0x16e0], R5 ;  /* 0x0016e00501007387 */ /* 0x0001e20000100800 */
[----:B------:R-:W1:Y:S01]  /*650e0*/  LDCU UR50, c[0x0][0x398] ;  /* 0x00007300ff3277ac */ /* 0x000e620008000800 */
        /* <DEDUP_REMOVED lines=12> */
[----:B------:R-:W-:-:S04]  /*651b0*/  ISETP.GE.AND P0, PT, R3, UR33, PT ;  /* 0x0000002103007c0c */ /* 0x000fc8000bf06270 */
[----:B---3--:R-:W-:Y:S02]  /*651c0*/  ISETP.LT.AND P3, PT, R19, UR26, !P0 ;  /* 0x0000001a13007c0c */ /* 0x008fe4000c761270 */
[----:B0-----:R-:W-:Y:S02]  /*651d0*/  ISETP.LT.AND P2, PT, R15, UR57, !P0 ;  /* 0x000000390f007c0c */ /* 0x001fe4000c741270 */
[----:B------:R-:W-:Y:S02]  /*651e0*/  LOP3.LUT R0, R0, 0xfffeffff, RZ, 0xc0, !PT ;  /* 0xfffeffff00007812 */ /* 0x000fe400078ec0ff */
[----:B------:R-:W-:Y:S01]  /*651f0*/  ISETP.LT.AND P1, PT, R17, UR54, !P0 ;  /* 0x0000003611007c0c */ /* 0x000fe2000c721270 */
[----:B------:R-:W-:Y:S01]  /*65200*/  VIADD R5, R5, UR34 ;  /* 0x0000002205057c36 */ /* 0x000fe20008000000 */
[----:B------:R-:W0:Y:S01]  /*65210*/  LDCU.64 UR34, c[0x0][0x398] ;  /* 0x00007300ff2277ac */ /* 0x000e220008000a00 */
[C---:B------:R-:W-:Y:S01]  /*65220*/  VIADD R4, R13.reuse, 0x4f ;  /* 0x0000004f0d047836 */ /* 0x040fe20000000000 */
[----:B------:R-:W3:Y:S01]  /*65230*/  LDCU UR26, c[0x0][0x398] ;  /* 0x00007300ff1a77ac */ /* 0x000ee20008000800 */
[----:B------:R-:W-:Y:S01]  /*65240*/  VIADD R12, R13, 0x4b ;  /* 0x0000004b0d0c7836 */ /* 0x000fe20000000000 */
[----:B------:R-:W0:Y:S01]  /*65250*/  LDCU.64 UR56, c[0x0][0x398] ;  /* 0x00007300ff3877ac */ /* 0x000e220008000a00 */
        /* <DEDUP_REMOVED lines=11> */
[----:B0-----:R-:W-:Y:S02]  /*65310*/  ISETP.LT.AND P3, PT, R19, UR34, !P0 ;  /* 0x0000002213007c0c */ /* 0x001fe4000c761270 */
[----:B------:R-:W-:Y:S02]  /*65320*/  ISETP.LT.AND P2, PT, R15, UR61, !P0 ;  /* 0x0000003d0f007c0c */ /* 0x000fe4000c741270 */
[----:B------:R-:W-:Y:S02]  /*65330*/  LOP3.LUT R0, R0, 0xffffefff, RZ, 0xc0, !PT ;  /* 0xffffefff00007812 */ /* 0x000fe400078ec0ff */
[----:B------:R-:W-:Y:S01]  /*65340*/  ISETP.LT.AND P1, PT, R17, UR59, !P0 ;  /* 0x0000003b11007c0c */ /* 0x000fe2000c721270 */
[----:B------:R0:W-:Y:S01]  /*65350*/  STL [R1+0x16e4], R5 ;  /* 0x0016e40501007387 */ /* 0x0001e20000100800 */
[----:B------:R-:W1:Y:S01]  /*65360*/  LDCU UR34, c[0x0][0x398] ;  /* 0x00007300ff2277ac */ /* 0x000e620008000800 */
[----:B------:R-:W-:Y:S01]  /*65370*/  VIADD R4, R13, 0x43 ;  /* 0x000000430d047836 */ /* 0x000fe20000000000 */
[----:B------:R-:W1:Y:S03]  /*65380*/  LDCU.64 UR60, c[0x0][0x398] ;  /* 0x00007300ff3c77ac */ /* 0x000e660008000a00 */
[----:B------:R-:W-:-:S04]  /*65390*/  @P3 LOP3.LUT R0, R0, 0x1000, RZ, 0xfc, !PT ;  /* 0x0000100000003812 */ /* 0x000fc800078efcff */
[----:B------:R-:W-:Y:S01]  /*653a0*/  LOP3.LUT R0, R0, 0xfffff7ff, RZ, 0xc0, !PT ;  /* 0xfffff7ff00007812 */ /* 0x000fe200078ec0ff */
[----:B0-----:R-:W-:Y:S01]  /*653b0*/  VIADD R5, R5, UR36 ;  /* 0x0000002405057c36 */ /* 0x001fe20008000000 */
[----:B------:R-:W0:Y:S02]  /*653c0*/  LDCU.64 UR36, c[0x0][0x398] ;  /* 0x00007300ff2477ac */ /* 0x000e240008000a00 */
[----:B------:R-:W-:Y:S02]  /*653d0*/  @P2 LOP3.LUT R0, R0, 0x800, RZ, 0xfc, !PT ;  /* 0x0000080000002812 */ /* 0x000fe400078efcff */
[----:B------:R-:W-:Y:S01]  /*653e0*/  ISETP.LT.AND P0, PT, R18, UR63, !P0 ;  /* 0x0000003f12007c0c */ /* 0x000fe2000c701270 */
[----:B------:R0:W-:Y:S01]  /*653f0*/  STL [R1+0x16f0], R5 ;  /* 0x0016f00501007387 */ /* 0x0001e20000100800 */
[----:B------:R-:W0:Y:S01]  /*65400*/  LDCU.64 UR62, c[0x0][0x398] ;  /* 0x00007300ff3e77ac */ /* 0x000e220008000a00 */
[----:B------:R-:W-:-:S04]  /*65410*/  LOP3.LUT R0, R0, 0xfffffbff, RZ, 0xc0, !PT ;  /* 0xfffffbff00007812 */ /* 0x000fc800078ec0ff */
[----:B------:R-:W-:-:S04]  /*65420*/  @P1 LOP3.LUT R0, R0, 0x400, RZ, 0xfc, !PT ;  /* 0x0000040000001812 */ /* 0x000fc800078efcff */
[----:B------:R-:W-:-:S04]  /*65430*/  LOP3.LUT R0, R0, 0xfffffdff, RZ, 0xc0, !PT ;  /* 0xfffffdff00007812 */ /* 0x000fc800078ec0ff */
[----:B------:R-:W-:Y:S02]  /*65440*/  @P0 LOP3.LUT R0, R0, 0x200, RZ, 0xfc, !PT ;  /* 0x0000020000000812 */ /* 0x000fe400078efcff */
[----:B------:R-:W-:-:S04]  /*65450*/  ISETP.GE.AND P0, PT, R9, UR51, PT ;  /* 0x0000003309007c0c */ /* 0x000fc8000bf06270 */
[----:B0-----:R-:W-:Y:S02]  /*65460*/  ISETP.LT.AND P3, PT, R19, UR36, !P0 ;  /* 0x0000002413007c0c */ /* 0x001fe4000c761270 */
[----:B---3--:R-:W-:Y:S02]  /*65470*/  ISETP.LT.AND P2, PT, R15, UR26, !P0 ;  /* 0x0000001a0f007c0c */ /* 0x008fe4000c741270 */
[----:B------:R-:W-:Y:S02]  /*65480*/  LOP3.LUT R0, R0, 0xfffffeff, RZ, 0xc0, !PT ;  /* 0xfffffeff00007812 */ /* 0x000fe400078ec0ff */
[----:B-1----:R-:W-:Y:S01]  /*65490*/  ISETP.LT.AND P1, PT, R17, UR50, !P0 ;  /* 0x0000003211007c0c */ /* 0x002fe2000c721270 */
[----:B------:R-:W-:Y:S01]  /*654a0*/  VIADD R5, R5, UR53 ;  /* 0x0000003505057c36 */ /* 0x000fe20008000000 */
[----:B------:R-:W0:Y:S05]  /*654b0*/  LDCU UR26, c[0x0][0x398] ;  /* 0x00007300ff1a77ac */ /* 0x000e2a0008000800 */
[----:B------:R-:W-:Y:S01]  /*654c0*/  @P3 LOP3.LUT R0, R0, 0x100, RZ, 0xfc, !PT ;  /* 0x0000010000003812 */ /* 0x000fe200078efcff */
[----:B------:R-:W1:Y:S03]  /*654d0*/  LDCU UR50, c[0x0][0x398] ;  /* 0x00007300ff3277ac */ /* 0x000e660008000800 */
[----:B------:R-:W-:-:S02]  /*654e0*/  LOP3.LUT R0, R0, 0xffffff7f, RZ, 0xc0, !PT ;  /* 0xffffff7f00007812 */ /* 0x000fc400078ec0ff */
[----:B------:R-:W-:Y:S02]  /*654f0*/  ISETP.LT.AND P0, PT, R18, UR31, !P0 ;  /* 0x0000001f12007c0c */ /* 0x000fe4000c701270 */
[----:B------:R-:W-:-:S04]  /*65500*/  @P2 LOP3.LUT R0, R0, 0x80, RZ, 0xfc, !PT ;  /* 0x0000008000002812 */ /* 0x000fc800078efcff */
[----:B------:R-:W-:Y:S01]  /*65510*/  LOP3.LUT R0, R0, 0xffffffbf, RZ, 0xc0, !PT ;  /* 0xffffffbf00007812 */ /* 0x000fe200078ec0ff */
[----:B------:R-:W-:Y:S01]  /*65520*/  VIADD R3, R5, UR52 ;  /* 0x0000003405037c36 */ /* 0x000fe20008000000 */
[----:B------:R-:W-:Y:S01]  /*65530*/  STL [R1+0x16ec], R5 ;  /* 0x0016ec0501007387 */ /* 0x000fe20000100800 */
[----:B------:R-:W3:Y:S01]  /*65540*/  LDCU.64 UR52, c[0x0][0x398] ;  /* 0x00007300ff3477ac */ /* 0x000ee20008000a00 */
[----:B------:R-:W-:-:S04]  /*65550*/  @P1 LOP3.LUT R0, R0, 0x40, RZ, 0xfc, !PT ;  /* 0x0000004000001812 */ /* 0x000fc800078efcff */
[----:B------:R-:W-:Y:S01]  /*65560*/  LOP3.LUT R0, R0, 0xffffffdf, RZ, 0xc0, !PT ;  /* 0xffffffdf00007812 */ /* 0x000fe200078ec0ff */
[----:B------:R0:W-:Y:S03]  /*65570*/  STL [R1+0x1700], R3 ;  /* 0x0017000301007387 */ /* 0x0001e60000100800 */
[----:B------:R-:W-:Y:S02]  /*65580*/  @P0 LOP3.LUT R0, R0, 0x20, RZ, 0xfc, !PT ;  /* 0x0000002000000812 */ /* 0x000fe400078efcff */
[----:B------:R-:W-:Y:S01]  /*65590*/  ISETP.GE.AND P0, PT, R23, UR27, PT ;  /* 0x0000001b17007c0c */ /* 0x000fe2000bf06270 */
[----:B0-----:R-:W-:-:S03]  /*655a0*/  VIADD R3, R3, UR32 ;  /* 0x0000002003037c36 */ /* 0x001fc60008000000 */
[----:B------:R-:W-:Y:S02]  /*655b0*/  ISETP.LT.AND P3, PT, R19, UR46, !P0 ;  /* 0x0000002e13007c0c */ /* 0x000fe4000c761270 */
[----:B------:R-:W-:Y:S02]  /*655c0*/  ISETP.LT.AND P2, PT, R15, UR34, !P0 ;  /* 0x000000220f007c0c */ /* 0x000fe4000c741270 */
[----:B------:R-:W-:Y:S02]  /*655d0*/  LOP3.LUT R0, R0, 0xffffffef, RZ, 0xc0, !PT ;  /* 0xffffffef00007812 */ /* 0x000fe400078ec0ff */
[----:B------:R-:W-:Y:S01]  /*655e0*/  ISETP.LT.AND P1, PT, R17, UR26, !P0 ;  /* 0x0000001a11007c0c */ /* 0x000fe2000c721270 */
[----:B------:R0:W-:Y:S01]  /*655f0*/  STL [R1+0x1708], R3 ;  /* 0x0017080301007387 */ /* 0x0001e20000100800 */
[----:B------:R-:W-:Y:S01]  /*65600*/  VIADD R5, R13, 0x45 ;  /* 0x000000450d057836 */ /* 0x000fe20000000000 */
[----:B------:R-:W2:Y:S01]  /*65610*/  LDCU UR26, c[0x0][0x398] ;  /* 0x00007300ff1a77ac */ /* 0x000ea20008000800 */
[----:B------:R-:W2:Y:S01]  /*65620*/  LDCU.64 UR32, c[0x0][0x398] ;  /* 0x00007300ff2077ac */ /* 0x000ea20008000a00 */
[----:B0-----:R-:W-:-:S02]  /*65630*/  VIADD R3, R3, UR58 ;  /* 0x0000003a03037c36 */ /* 0x001fc40008000000 */
[----:B------:R-:W-:Y:S02]  /*65640*/  @P3 LOP3.LUT R0, R0, 0x10, RZ, 0xfc, !PT ;  /* 0x0000001000003812 */ /* 0x000fe400078efcff */
[----:B-1----:R-:W-:Y:S01]  /*65650*/  ISETP.LT.AND P0, PT, R18, UR50, !P0 ;  /* 0x0000003212007c0c */ /* 0x002fe2000c701270 */
[----:B------:R-:W0:Y:S01]  /*65660*/  LDCU UR50, c[0x0][0x398] ;  /* 0x00007300ff3277ac */ /* 0x000e220008000800 */
[----:B------:R-:W1:Y:S01]  /*65670*/  LDCU.64 UR58, c[0x0][0x398] ;  /* 0x00007300ff3a77ac */ /* 0x000e620008000a00 */
[----:B------:R2:W-:Y:S02]  /*65680*/  STL [R1+0x1704], R3 ;  /* 0x0017040301007387 */ /* 0x0005e40000100800 */
[----:B--2---:R-:W-:-:S05]  /*65690*/  VIADD R3, R3, UR43 ;  /* 0x0000002b03037c36 */ /* 0x004fca0008000000 */
[----:B------:R2:W-:Y:S01]  /*656a0*/  STL [R1+0x1714], R3 ;  /* 0x0017140301007387 */ /* 0x0005e20000100800 */
[----:B------:R-:W-:Y:S01]  /*656b0*/  LOP3.LUT R0, R0, 0xfffffff7, RZ, 0xc0, !PT ;  /* 0xfffffff700007812 */ /* 0x000fe200078ec0ff */
[----:B--2---:R-:W-:-:S03]  /*656c0*/  VIADD R3, R3, UR42 ;  /* 0x0000002a03037c36 */ /* 0x004fc60008000000 */
[----:B------:R-:W-:Y:S01]  /*656d0*/  @P2 LOP3.LUT R0, R0, 0x8, RZ, 0xfc, !PT ;  /* 0x0000000800002812 */ /* 0x000fe200078efcff */
[----:B------:R-:W2:Y:S01]  /*656e0*/  LDCU.64 UR42, c[0x0][0x398] ;  /* 0x00007300ff2a77ac */ /* 0x000ea20008000a00 */
[----:B------:R-:W-:Y:S01]  /*656f0*/  VIADD R16, R3, UR30 ;  /* 0x0000001e03107c36 */ /* 0x000fe20008000000 */
[----:B------:R0:W-:Y:S01]  /*65700*/  STL [R1+0x1720], R3 ;  /* 0x0017200301007387 */ /* 0x0001e20000100800 */
[----:B------:R-:W-:Y:S01]  /*65710*/  LOP3.LUT R0, R0, 0xfffffffb, RZ, 0xc0, !PT ;  /* 0xfffffffb00007812 */ /* 0x000fe200078ec0ff */
[----:B------:R-:W1:Y:S02]  /*65720*/  LDCU.64 UR30, c[0x0][0x398] ;  /* 0x00007300ff1e77ac */ /* 0x000e640008000a00 */
[----:B------:R1:W-:Y:S01]  /*65730*/  STL [R1+0x171c], R16 ;  /* 0x00171c1001007387 */ /* 0x0003e20000100800 */
[----:B0-----:R-:W-:-:S03]  /*65740*/  VIADD R3, R13, 0x44 ;  /* 0x000000440d037836 */ /* 0x001fc60000000000 */
[----:B------:R-:W2:Y:S01]  /*65750*/  LDL.LU R13, [R1+0x23c8] ;  /* 0x0023c800010d7983 */ /* 0x000ea20000300800 */
[----:B------:R-:W-:-:S04]  /*65760*/  @P1 LOP3.LUT R0, R0, 0x4, RZ, 0xfc, !PT ;  /* 0x0000000400001812 */ /* 0x000fc800078efcff */
[----:B------:R-:W-:-:S04]  /*65770*/  LOP3.LUT R0, R0, 0xfffffffd, RZ, 0xc0, !PT ;  /* 0xfffffffd00007812 */ /* 0x000fc800078ec0ff */
[----:B------:R-:W-:Y:S02]  /*65780*/  @P0 LOP3.LUT R0, R0, 0x2, RZ, 0xfc, !PT ;  /* 0x0000000200000812 */ /* 0x000fe400078efcff */
[----:B------:R-:W-:-:S04]  /*65790*/  ISETP.GE.AND P0, PT, R22, UR35, PT ;  /* 0x0000002316007c0c */ /* 0x000fc8000bf06270 */
[----:B------:R-:W-:Y:S02]  /*657a0*/  ISETP.LT.AND P3, PT, R15, UR26, !P0 ;  /* 0x0000001a0f007c0c */ /* 0x000fe4000c761270 */
[----:B------:R-:W-:Y:S02]  /*657b0*/  ISETP.LT.AND P1, PT, R19, UR56, !P0 ;  /* 0x0000003813007c0c */ /* 0x000fe4000c721270 */
[----:B------:R-:W-:Y:S02]  /*657c0*/  ISETP.LT.AND P2, PT, R17, UR50, !P0 ;  /* 0x0000003211007c0c */ /* 0x000fe4000c741270 */
[----:B------:R-:W-:Y:S02]  /*657d0*/  LOP3.LUT R0, R0, 0xfffffffe, RZ, 0xc0, !PT ;  /* 0xfffffffe00007812 */ /* 0x000fe400078ec0ff */
[----:B----4-:R-:W-:-:S05]  /*657e0*/  LOP3.LUT R2, R2, 0x7fffffff, RZ, 0xc0, !PT ;  /* 0x7fffffff02027812 */ /* 0x010fca00078ec0ff */
[----:B------:R-:W-:Y:S02]  /*657f0*/  @P3 LOP3.LUT R2, R2, 0x80000000, RZ, 0xfc, !PT ;  /* 0x8000000002023812 */ /* 0x000fe400078efcff */
[----:B------:R-:W-:Y:S02]  /*65800*/  @P1 LOP3.LUT R0, R0, 0x1, RZ, 0xfc, !PT ;  /* 0x0000000100001812 */ /* 0x000fe400078efcff */
[----:B------:R-:W-:Y:S02]  /*65810*/  ISETP.LT.AND P1, PT, R18, UR77, !P0 ;  /* 0x0000004d12007c0c */ /* 0x000fe4000c721270 */
[----:B------:R-:W-:-:S04]  /*65820*/  LOP3.LUT R2, R2, 0xbfffffff, RZ, 0xc0, !PT ;  /* 0xbfffffff02027812 */ /* 0x000fc800078ec0ff */
[----:B------:R-:W-:Y:S02]  /*65830*/  @P2 LOP3.LUT R2, R2, 0x40000000, RZ, 0xfc, !PT ;  /* 0x4000000002022812 */ /* 0x000fe400078efcff */
[----:B------:R-:W-:Y:S02]  /*65840*/  ISETP.GE.AND P0, PT, R12, UR37, PT ;  /* 0x000000250c007c0c */ /* 0x000fe4000bf06270 */
[----:B------:R-:W-:-:S04]  /*65850*/  LOP3.LUT R2, R2, 0xdfffffff, RZ, 0xc0, !PT ;  /* 0xdfffffff02027812 */ /* 0x000fc800078ec0ff */
[----:B------:R-:W-:Y:S02]  /*65860*/  @P1 LOP3.LUT R2, R2, 0x20000000, RZ, 0xfc, !PT ;  /* 0x2000000002021812 */ /* 0x000fe400078efcff */
[----:B------:R-:W-:Y:S02]  /*65870*/  ISETP.LT.AND P1, PT, R19, UR54, !P0 ;  /* 0x0000003613007c0c */ /* 0x000fe4000c721270 */
[----:B------:R-:W-:Y:S02]  /*65880*/  ISETP.LT.AND P3, PT, R15, UR76, !P0 ;  /* 0x0000004c0f007c0c */ /* 0x000fe4000c761270 */
[----:B------:R-:W-:Y:S02]  /*65890*/  LOP3.LUT R2, R2, 0xefffffff, RZ, 0xc0, !PT ;  /* 0xefffffff02027812 */ /* 0x000fe400078ec0ff */
[----:B------:R-:W-:-:S07]  /*658a0*/  ISETP.LT.AND P2, PT, R17, UR75, !P0 ;  /* 0x0000004b11007c0c */ /* 0x000fce000c741270 */
[----:B------:R-:W-:-:S04]  /*658b0*/  @P1 LOP3.LUT R2, R2, 0x10000000, RZ, 0xfc, !PT ;  /* 0x1000000002021812 */ /* 0x000fc800078efcff */
[----:B------:R-:W-:Y:S02]  /*658c0*/  LOP3.LUT R2, R2, 0xf7ffffff, RZ, 0xc0, !PT ;  /* 0xf7ffffff02027812 */ /* 0x000fe400078ec0ff */
[----:B------:R-:W-:Y:S02]  /*658d0*/  ISETP.LT.AND P1, PT, R18, UR74, !P0 ;  /* 0x0000004a12007c0c */ /* 0x000fe4000c721270 */
[----:B------:R-:W-:-:S04]  /*658e0*/  @P3 LOP3.LUT R2, R2, 0x8000000, RZ, 0xfc, !PT ;  /* 0x0800000002023812 */ /* 0x000fc800078efcff */
[----:B------:R-:W-:-:S04]  /*658f0*/  LOP3.LUT R2, R2, 0xfbffffff, RZ, 0xc0, !PT ;  /* 0xfbffffff02027812 */ /* 0x000fc800078ec0ff */
[----:B------:R-:W-:Y:S02]  /*65900*/  @P2 LOP3.LUT R2, R2, 0x4000000, RZ, 0xfc, !PT ;  /* 0x0400000002022812 */ /* 0x000fe400078efcff */
[----:B------:R-:W-:Y:S02]  /*65910*/  ISETP.GE.AND P0, PT, R11, UR47, PT ;  /* 0x0000002f0b007c0c */ /* 0x000fe4000bf06270 */
[----:B------:R-:W-:-:S04]  /*65920*/  LOP3.LUT R2, R2, 0xfdffffff, RZ, 0xc0, !PT ;  /* 0xfdffffff02027812 */ /* 0x000fc800078ec0ff */
[----:B------:R-:W-:Y:S02]  /*65930*/  @P1 LOP3.LUT R2, R2, 0x2000000, RZ, 0xfc, !PT ;  /* 0x0200000002021812 */ /* 0x000fe400078efcff */
[----:B---3--:R-:W-:Y:S02]  /*65940*/  ISETP.LT.AND P1, PT, R19, UR52, !P0 ;  /* 0x0000003413007c0c */ /* 0x008fe4000c721270 */
        /* <DEDUP_REMOVED lines=25> */
[----:B-1----:R-:W-:Y:S02]  /*65ae0*/  ISETP.LT.AND P1, PT, R19, UR58, !P0 ;  /* 0x0000003a13007c0c */ /* 0x002fe4000c721270 */
        /* <DEDUP_REMOVED lines=33> */
[----:B------:R-:W-:Y:S01]  /*65d00*/  LOP3.LUT R2, R2, 0xffffffbf, RZ, 0xc0, !PT ;  /* 0xffffffbf02027812 */ /* 0x000fe200078ec0ff */
[----:B------:R-:W-:Y:S01]  /*65d10*/  VIADD R16, R16, UR28 ;  /* 0x0000001c10107c36 */ /* 0x000fe20008000000 */
[----:B------:R-:W-:Y:S01]  /*65d20*/  ISETP.GE.AND P0, PT, R5, UR59, PT ;  /* 0x0000003b05007c0c */ /* 0x000fe2000bf06270 */
[----:B------:R-:W0:Y:S01]  /*65d30*/  LDCU.64 UR28, c[0x0][0x398] ;  /* 0x00007300ff1c77ac */ /* 0x000e220008000a00 */
[----:B------:R-:W-:-:S04]  /*65d40*/  @P2 LOP3.LUT R2, R2, 0x40, RZ, 0xfc, !PT ;  /* 0x0000004002022812 */ /* 0x000fc800078efcff */
[----:B------:R-:W-:Y:S01]  /*65d50*/  LOP3.LUT R2, R2, 0xffffffdf, RZ, 0xc0, !PT ;  /* 0xffffffdf02027812 */ /* 0x000fe200078ec0ff */
[----:B------:R1:W-:Y:S03]  /*65d60*/  STL [R1+0x1750], R16 ;  /* 0x0017501001007387 */ /* 0x0003e60000100800 */
[----:B------:R-:W-:Y:S02]  /*65d70*/  @P1 LOP3.LUT R2, R2, 0x20, RZ, 0xfc, !PT ;  /* 0x0000002002021812 */ /* 0x000fe400078efcff */
[----:B--2---:R-:W-:Y:S01]  /*65d80*/  ISETP.LT.AND P1, PT, R19, UR42, !P0 ;  /* 0x0000002a13007c0c */ /* 0x004fe2000c721270 */
[----:B-1----:R-:W-:Y:S01]  /*65d90*/  VIADD R16, R16, UR5 ;  /* 0x0000000510107c36 */ /* 0x002fe20008000000 */
[----:B------:R-:W-:-:S04]  /*65da0*/  ISETP.LT.AND P3, PT, R15, UR11, !P0 ;  /* 0x0000000b0f007c0c */ /* 0x000fc8000c761270 */
[----:B------:R1:W-:Y:S01]  /*65db0*/  STL [R1+0x174c], R16 ;  /* 0x00174c1001007387 */ /* 0x0003e20000100800 */
[----:B------:R-:W-:Y:S01]  /*65dc0*/  LOP3.LUT R2, R2, 0xffffffef, RZ, 0xc0, !PT ;  /* 0xffffffef02027812 */ /* 0x000fe200078ec0ff */
[----:B-1----:R-:W-:-:S05]  /*65dd0*/  VIADD R16, R16, UR6 ;  /* 0x0000000610107c36 */ /* 0x002fca0008000000 */
[----:B------:R-:W-:Y:S02]  /*65de0*/  @P1 LOP3.LUT R2, R2, 0x10, RZ, 0xfc, !PT ;  /* 0x0000001002021812 */ /* 0x000fe400078efcff */
[----:B------:R-:W-:Y:S01]  /*65df0*/  ISETP.LT.AND P1, PT, R18, UR13, !P0 ;  /* 0x0000000d12007c0c */ /* 0x000fe2000c721270 */
[----:B------:R1:W-:Y:S01]  /*65e00*/  STL [R1+0x1748], R16 ;  /* 0x0017481001007387 */ /* 0x0003e20000100800 */
[----:B------:R-:W-:Y:S02]  /*65e10*/  ISETP.LT.AND P2, PT, R17, UR22, !P0 ;  /* 0x0000001611007c0c */ /* 0x000fe4000c741270 */
[----:B------:R-:W-:Y:S02]  /*65e20*/  LOP3.LUT R2, R2, 0xfffffffd, RZ, 0xc0, !PT ;  /* 0xfffffffd02027812 */ /* 0x000fe400078ec0ff */
[----:B------:R-:W-:Y:S01]  /*65e30*/  ISETP.GE.AND P0, PT, R3, UR61, PT ;  /* 0x0000003d03007c0c */ /* 0x000fe2000bf06270 */
[----:B-1----:R-:W-:Y:S01]  /*65e40*/  VIADD R16, R16, UR23 ;  /* 0x0000001710107c36 */ /* 0x002fe20008000000 */
[----:B------:R-:W-:-:S04]  /*65e50*/  @P3 LOP3.LUT R2, R2, 0x2, RZ, 0xfc, !PT ;  /* 0x0000000202023812 */ /* 0x000fc800078efcff */
[----:B------:R1:W-:Y:S01]  /*65e60*/  STL [R1+0x1744], R16 ;  /* 0x0017441001007387 */ /* 0x0003e20000100800 */
[----:B------:R-:W-:Y:S02]  /*65e70*/  ISETP.LT.AND P3, PT, R19, UR30, !P0 ;  /* 0x0000001e13007c0c */ /* 0x000fe4000c761270 */
[----:B------:R-:W-:Y:S02]  /*65e80*/  LOP3.LUT R13, R13, 0x7fffffff, RZ, 0xc0, !PT ;  /* 0x7fffffff0d0d7812 */ /* 0x000fe400078ec0ff */
[----:B------:R-:W-:Y:S01]  /*65e90*/  LOP3.LUT R2, R2, 0xfffffffe, RZ, 0xc0, !PT ;  /* 0xfffffffe02027812 */ /* 0x000fe200078ec0ff */
[----:B-1----:R-:W-:Y:S01]  /*65ea0*/  VIADD R16, R16, UR41 ;  /* 0x0000002910107c36 */ /* 0x002fe20008000000 */
[----:B------:R-:W-:-:S04]  /*65eb0*/  @P1 LOP3.LUT R13, R13, 0x80000000, RZ, 0xfc, !PT ;  /* 0x800000000d0d1812 */ /* 0x000fc800078efcff */
[----:B------:R1:W-:Y:S01]  /*65ec0*/  STL [R1+0x1740], R16 ;  /* 0x0017401001007387 */ /* 0x0003e20000100800 */
[----:B------:R-:W-:Y:S02]  /*65ed0*/  @P2 LOP3.LUT R2, R2, 0x1, RZ, 0xfc, !PT ;  /* 0x0000000102022812 */ /* 0x000fe400078efcff */
[----:B------:R-:W-:Y:S02]  /*65ee0*/  ISETP.LT.AND P2, PT, R15, UR15, !P0 ;  /* 0x0000000f0f007c0c */ /* 0x000fe4000c741270 */
[----:B------:R-:W-:Y:S01]  /*65ef0*/  LOP3.LUT R13, R13, 0xbfffffff, RZ, 0xc0, !PT ;  /* 0xbfffffff0d0d7812 */ /* 0x000fe200078ec0ff */
[----:B-1----:R-:W-:-:S05]  /*65f00*/  VIADD R16, R16, UR64 ;  /* 0x0000004010107c36 */ /* 0x002fca0008000000 */
[----:B------:R1:W-:Y:S01]  /*65f10*/  STL [R1+0x173c], R16 ;  /* 0x00173c1001007387 */ /* 0x0003e20000100800 */
[----:B------:R-:W-:Y:S02]  /*65f20*/  @P3 LOP3.LUT R13, R13, 0x40000000, RZ, 0xfc, !PT ;  /* 0x400000000d0d3812 */ /* 0x000fe400078efcff */
[----:B------:R-:W-:Y:S01]  /*65f30*/  ISETP.LT.AND P1, PT, R17, UR25, !P0 ;  /* 0x0000001911007c0c */ /* 0x000fe2000c721270 */
[----:B-1----:R-:W-:-:S04]  /*65f40*/  VIADD R16, R16, UR65 ;  /* 0x0000004110107c36 */ /* 0x002fc80008000000 */
[----:B------:R-:W-:Y:S01]  /*65f50*/  VIADD R8, R16, UR69 ;  /* 0x0000004510087c36 */ /* 0x000fe20008000000 */
[----:B------:R1:W-:Y:S01]  /*65f60*/  STL [R1+0x1738], R16 ;  /* 0x0017381001007387 */ /* 0x0003e20000100800 */
[----:B------:R-:W-:-:S03]  /*65f70*/  LOP3.LUT R13, R13, 0xdfffffff, RZ, 0xc0, !PT ;  /* 0xdfffffff0d0d7812 */ /* 0x000fc600078ec0ff */
[----:B------:R2:W-:Y:S01]  /*65f80*/  STL [R1+0x1734], R8 ;  /* 0x0017340801007387 */ /* 0x0005e20000100800 */
[----:B------:R-:W-:Y:S01]  /*65f90*/  @P2 LOP3.LUT R13, R13, 0x20000000, RZ, 0xfc, !PT ;  /* 0x200000000d0d2812 */ /* 0x000fe200078efcff */
[----:B-1----:R-:W-:Y:S02]  /*65fa0*/  VIADD R16, R8, UR70 ;  /* 0x0000004608107c36 */ /* 0x002fe40008000000 */
[----:B--2---:R-:W2:Y:S04]  /*65fb0*/  LDL.LU R8, [R1+0x8f0] ;  /* 0x0008f00001087983 */ /* 0x004ea80000300800 */
[----:B------:R-:W3:Y:S04]  /*65fc0*/  LDL.LU R7, [R1+0xd2c] ;  /* 0x000d2c0001077983 */ /* 0x000ee80000300800 */
[----:B------:R-:W4:Y:S04]  /*65fd0*/  LDL.LU R6, [R1+0x8ec] ;  /* 0x0008ec0001067983 */ /* 0x000f280000300800 */
[----:B------:R1:W-:Y:S01]  /*65fe0*/  STL [R1+0x1730], R16 ;  /* 0x0017301001007387 */ /* 0x0003e20000100800 */
[----:B------:R-:W-:-:S02]  /*65ff0*/  ISETP.LT.AND P0, PT, R18, UR39, !P0 ;  /* 0x0000002712007c0c */ /* 0x000fc4000c701270 */
[----:B------:R-:W-:Y:S01]  /*66000*/  LOP3.LUT R13, R13, 0xefffffff, RZ, 0xc0, !PT ;  /* 0xefffffff0d0d7812 */ /* 0x000fe200078ec0ff */
[----:B------:R-:W4:Y:S01]  /*66010*/  LDL.LU R5, [R1+0xd28] ;  /* 0x000d280001057983 */ /* 0x000f220000300800 */
[----:B-1----:R-:W-:Y:S02]  /*66020*/  VIADD R16, R16, UR71 ;  /* 0x0000004710107c36 */ /* 0x002fe40008000000 */
[----:B------:R-:W-:-:S03]  /*66030*/  @P1 LOP3.LUT R13, R13, 0x10000000, RZ, 0xfc, !PT ;  /* 0x100000000d0d1812 */ /* 0x000fc600078efcff */
[----:B------:R1:W-:Y:S04]  /*66040*/  STL [R1+0x172c], R16 ;  /* 0x00172c1001007387 */ /* 0x0003e80000100800 */
[----:B------:R-:W4:Y:S04]  /*66050*/  LDL.LU R3, [R1+0x8e4] ;  /* 0x0008e40001037983 */ /* 0x000f280000300800 */
[----:B------:R-:W4:Y:S01]  /*66060*/  LDL.LU R15, [R1+0x23c4] ;  /* 0x0023c400010f7983 */ /* 0x000f220000300800 */
[----:B------:R-:W-:Y:S01]  /*66070*/  LOP3.LUT R13, R13, 0xf7ffffff, RZ, 0xc0, !PT ;  /* 0xf7ffffff0d0d7812 */ /* 0x000fe200078ec0ff */
[----:B-1----:R-:W-:Y:S01]  /*66080*/  VIADD R16, R16, UR72 ;  /* 0x0000004810107c36 */ /* 0x002fe20008000000 */
[----:B------:R-:W-:-:S04]  /*66090*/  ISETP.GE.AND P1, PT, R24, UR49, PT ;  /* 0x0000003118007c0c */ /* 0x000fc8000bf26270 */
[----:B------:R1:W-:Y:S01]  /*660a0*/  STL [R1+0x1728], R16 ;  /* 0x0017281001007387 */ /* 0x0003e20000100800 */
[----:B------:R-:W-:Y:S02]  /*660b0*/  @P0 LOP3.LUT R13, R13, 0x8000000, RZ, 0xfc, !PT ;  /* 0x080000000d0d0812 */ /* 0x000fe400078efcff */
[----:B------:R-:W-:Y:S02]  /*660c0*/  ISETP.GE.AND P0, PT, R4, UR63, PT ;  /* 0x0000003f04007c0c */ /* 0x000fe4000bf06270 */
[----:B------:R-:W-:Y:S01]  /*660d0*/  ISETP.LT.AND P4, PT, R17, UR40, !P1 ;  /* 0x0000002811007c0c */ /* 0x000fe2000cf81270 */
[----:B-1----:R-:W-:Y:S01]  /*660e0*/  VIADD R16, R16, UR73 ;  /* 0x0000004910107c36 */ /* 0x002fe20008000000 */
[C---:B------:R-:W-:Y:S02]  /*660f0*/  ISETP.GE.AND P6, PT, R18.reuse, UR48, PT ;  /* 0x0000003012007c0c */ /* 0x040fe4000bfc6270 */
[----:B------:R-:W-:Y:S02]  /*66100*/  ISETP.LT.AND P3, PT, R18, UR38, !P1 ;  /* 0x0000002612007c0c */ /* 0x000fe4000cf61270 */
[----:B------:R1:W-:Y:S01]  /*66110*/  STL [R1+0x23b0], R16 ;  /* 0x0023b01001007387 */ /* 0x0003e20000100800 */
[----:B0-----:R-:W-:-:S03]  /*66120*/  ISETP.LT.AND P2, PT, R19, UR28, !P0 ;  /* 0x0000001c13007c0c */ /* 0x001fc6000c741270 */
[----:B-1----:R-:W4:Y:S04]  /*66130*/  LDL.LU R16, [R1+0x23c0] ;  /* 0x0023c00001107983 */ /* 0x002f280000300800 */
[----:B------:R-:W4:Y:S04]  /*66140*/  LDL.LU R17, [R1+0x23bc] ;  /* 0x0023bc0001117983 */ /* 0x000f280000300800 */
[----:B------:R-:W4:Y:S04]  /*66150*/  LDL.LU R18, [R1+0x23b8] ;  /* 0x0023b80001127983 */ /* 0x000f280000300800 */
[----:B------:R-:W4:Y:S01]  /*66160*/  LDL.LU R19, [R1+0x23b4] ;  /* 0x0023b40001137983 */ /* 0x000f220000300800 */
[----:B------:R-:W-:-:S04]  /*66170*/  LOP3.LUT R2, R2, 0xfffffff7, RZ, 0xc0, !PT ;  /* 0xfffffff702027812 */ /* 0x000fc800078ec0ff */
[----:B------:R-:W-:Y:S02]  /*66180*/  @P4 LOP3.LUT R2, R2, 0x8, RZ, 0xfc, !PT ;  /* 0x0000000802024812 */ /* 0x000fe400078efcff */
[----:B------:R-:W-:Y:S02]  /*66190*/  LOP3.LUT R29, R29, 0xffff, RZ, 0xc0, !PT ;  /* 0x0000ffff1d1d7812 */ /* 0x000fe400078ec0ff */
[----:B------:R-:W-:Y:S02]  /*661a0*/  LOP3.LUT R25, R25, 0xffff, RZ, 0xc0, !PT ;  /* 0x0000ffff19197812 */ /* 0x000fe400078ec0ff */
[----:B------:R-:W-:Y:S02]  /*661b0*/  LOP3.LUT R26, R26, 0xffff, RZ, 0xc0, !PT ;  /* 0x0000ffff1a1a7812 */ /* 0x000fe400078ec0ff */
[----:B------:R-:W-:Y:S02]  /*661c0*/  LOP3.LUT R13, R13, 0xfbffffff, RZ, 0xc0, !PT ;  /* 0xfbffffff0d0d7812 */ /* 0x000fe400078ec0ff */
[----:B------:R-:W-:-:S02]  /*661d0*/  LOP3.LUT R2, R2, 0xfffffffb, RZ, 0xc0, !PT ;  /* 0xfffffffb02027812 */ /* 0x000fc400078ec0ff */
[--C-:B------:R-:W-:Y:S02]  /*661e0*/  PRMT R29, R29, 0x3340, R1.reuse ;  /* 0x000033401d1d7816 */ /* 0x100fe40000000001 */
[--C-:B------:R-:W-:Y:S02]  /*661f0*/  PRMT R25, R25, 0x3340, R1.reuse ;  /* 0x0000334019197816 */ /* 0x100fe40000000001 */
[----:B------:R-:W-:Y:S02]  /*66200*/  PRMT R26, R26, 0x3340, R1 ;  /* 0x000033401a1a7816 */ /* 0x000fe40000000001 */
[----:B------:R-:W-:Y:S02]  /*66210*/  @P3 LOP3.LUT R2, R2, 0x4, RZ, 0xfc, !PT ;  /* 0x0000000402023812 */ /* 0x000fe400078efcff */
[----:B------:R-:W-:Y:S02]  /*66220*/  @P2 LOP3.LUT R13, R13, 0x4000000, RZ, 0xfc, !PT ;  /* 0x040000000d0d2812 */ /* 0x000fe400078efcff */
[----:B--2---:R-:W-:-:S02]  /*66230*/  SHF.R.U32.HI R8, RZ, 0x8, R8 ;  /* 0x00000008ff087819 */ /* 0x004fc40000011608 */
[----:B---3--:R-:W-:Y:S02]  /*66240*/  SHF.R.U32.HI R7, RZ, 0x8, R7 ;  /* 0x00000008ff077819 */ /* 0x008fe40000011607 */
[----:B----4-:R-:W-:Y:S02]  /*66250*/  SHF.R.U32.HI R6, RZ, 0x8, R6 ;  /* 0x00000008ff067819 */ /* 0x010fe40000011606 */
[----:B------:R-:W-:Y:S02]  /*66260*/  SHF.R.U32.HI R5, RZ, 0x8, R5 ;  /* 0x00000008ff057819 */ /* 0x000fe40000011605 */
[----:B------:R-:W-:Y:S01]  /*66270*/  SHF.R.U32.HI R3, RZ, 0x8, R3 ;  /* 0x00000008ff037819 */ /* 0x000fe20000011603 */
[----:B------:R0:W-:Y:S01]  /*66280*/  STL [R1+0x2634], R29 ;  /* 0x0026341d01007387 */ /* 0x0001e20000100800 */
[----:B------:R-:W-:Y:S01]  /*66290*/  ULEA UR9, UR4, UR8, 0x5 ;  /* 0x0000000804097291 */ /* 0x000fe2000f8e28ff */
[----:B------:R-:W1:Y:S01]  /*662a0*/  LDCU.64 UR52, c[0x0][0x398] ;  /* 0x00007300ff3477ac */ /* 0x000e620008000a00 */
[----:B------:R-:W2:Y:S01]  /*662b0*/  LDCU.64 UR54, c[0x0][0x398] ;  /* 0x00007300ff3677ac */ /* 0x000ea20008000a00 */
[----:B0-----:R-:W3:Y:S01]  /*662c0*/  LDL.LU R29, [R1+0x8d8] ;  /* 0x0008d800011d7983 */ /* 0x001ee20000300800 */
[----:B------:R-:W0:Y:S03]  /*662d0*/  LDCU.64 UR34, c[0x0][0x398] ;  /* 0x00007300ff2277ac */ /* 0x000e260008000a00 */
[----:B------:R4:W-:Y:S01]  /*662e0*/  STL [R1+0x2630], R12 ;  /* 0x0026300c01007387 */ /* 0x0009e20000100800 */
[----:B------:R-:W0:Y:S01]  /*662f0*/  LDCU.64 UR6, c[0x0][0x398] ;  /* 0x00007300ff0677ac */ /* 0x000e220008000a00 */
[----:B------:R-:W0:Y:S01]  /*66300*/  LDCU.64 UR4, c[0x0][0x398] ;  /* 0x00007300ff0477ac */ /* 0x000e220008000a00 */
[----:B------:R-:W0:Y:S01]  /*66310*/  LDCU.64 UR50, c[0x0][0x398] ;  /* 0x00007300ff3277ac */ /* 0x000e220008000a00 */
[----:B----4-:R-:W4:Y:S01]  /*66320*/  LDL.LU R12, [R1+0xd78] ;  /* 0x000d7800010c7983 */ /* 0x010f220000300800 */
[----:B------:R-:W0:Y:S03]  /*66330*/  LDCU.64 UR40, c[0x0][0x398] ;  /* 0x00007300ff2877ac */ /* 0x000e260008000a00 */
[----:B------:R1:W-:Y:S01]  /*66340*/  STL [R1+0x262c], R28 ;  /* 0x00262c1c01007387 */ /* 0x0003e20000100800 */
[----:B------:R-:W0:Y:S01]  /*66350*/  LDCU.64 UR38, c[0x0][0x398] ;  /* 0x00007300ff2677ac */ /* 0x000e220008000a00 */
[----:B------:R-:W0:Y:S02]  /*66360*/  LDCU.64 UR36, c[0x0][0x398] ;  /* 0x00007300ff2477ac */ /* 0x000e240008000a00 */
[----:B-1----:R-:W2:Y:S01]  /*66370*/  LDL.LU R28, [R1+0x8fc] ;  /* 0x0008fc00011c7983 */ /* 0x002ea20000300800 */
[----:B------:R-:W1:Y:S03]  /*66380*/  LDCU.64 UR32, c[0x0][0x398] ;  /* 0x00007300ff2077ac */ /* 0x000e660008000a00 */
[----:B------:R0:W-:Y:S01]  /*66390*/  STL [R1+0x2628], R27 ;  /* 0x0026281b01007387 */ /* 0x0001e20000100800 */
[----:B------:R-:W1:Y:S01]  /*663a0*/  LDCU.64 UR26, c[0x0][0x398] ;  /* 0x00007300ff1a77ac */ /* 0x000e620008000a00 */
[----:B------:R-:W1:Y:S01]  /*663b0*/  LDCU.64 UR24, c[0x0][0x398] ;  /* 0x00007300ff1877ac */ /* 0x000e620008000a00 */
[----:B------:R-:W1:Y:S01]  /*663c0*/  LDCU.64 UR48, c[0x0][0x398] ;  /* 0x00007300ff3077ac */ /* 0x000e620008000a00 */
[----:B0-----:R-:W2:Y:S01]  /*663d0*/  LDL.LU R27, [R1+0xde8] ;  /* 0x000de800011b7983 */ /* 0x001ea20000300800 */
        /* <DEDUP_REMOVED lines=13> */
[----:B------:R-:W0:Y:S01]  /*664b0*/  LDCU UR75, c[0x0][0x398] ;  /* 0x00007300ff4b77ac */ /* 0x000e220008000800 */
[----:B------:R-:W0:Y:S02]  /*664c0*/  LDCU UR74, c[0x0][0x398] ;  /* 0x00007300ff4a77ac */ /* 0x000e240008000800 */
[----:B-1----:R-:W2:Y:S01]  /*664d0*/  LDL.LU R26, [R1+0x904] ;  /* 0x00090400011a7983 */ /* 0x002ea20000300800 */
[----:B------:R-:W1:Y:S03]  /*664e0*/  LDCU UR76, c[0x0][0x398] ;  /* 0x00007300ff4c77ac */ /* 0x000e660008000800 */
[----:B------:R0:W-:Y:S01]  /*664f0*/  STL [R1+0x2614], R9 ;  /* 0x0026140901007387 */ /* 0x0001e20000100800 */
[----:B------:R-:W1:Y:S01]  /*66500*/  LDCU UR42, c[0x0][0x398] ;  /* 0x00007300ff2a77ac */ /* 0x000e620008000800 */
[----:B------:R-:W1:Y:S01]  /*66510*/  LDCU UR57, c[0x0][0x398] ;  /* 0x00007300ff3977ac */ /* 0x000e620008000800 */
[----:B------:R-:W1:Y:S01]  /*66520*/  LDCU UR73, c[0x0][0x398] ;  /* 0x00007300ff4977ac */ /* 0x000e620008000800 */
[----:B0-----:R-:W2:Y:S01]  /*66530*/  LDL.LU R9, [R1+0xd5c] ;  /* 0x000d5c0001097983 */ /* 0x001ea20000300800 */
[----:B------:R-:W0:Y:S03]  /*66540*/  LDCU UR30, c[0x0][0x398] ;  /* 0x00007300ff1e77ac */ /* 0x000e260008000800 */
[----:B------:R1:W-:Y:S01]  /*66550*/  STL [R1+0x2610], R10 ;  /* 0x0026100a01007387 */ /* 0x0003e20000100800 */
[----:B------:R-:W0:Y:S03]  /*66560*/  LDCU UR70, c[0x0][0x398] ;  /* 0x00007300ff4677ac */ /* 0x000e260008000800 */
[----:B------:R1:W-:Y:S01]  /*66570*/  STL [R1+0x25dc], R4 ;  /* 0x0025dc0401007387 */ /* 0x0003e20000100800 */
[----:B------:R-:W0:Y:S03]  /*66580*/  LDCU UR72, c[0x0][0x398] ;  /* 0x00007300ff4877ac */ /* 0x000e260008000800 */
[----:B------:R0:W-:Y:S01]  /*66590*/  STL [R1+0x2510], R11 ;  /* 0x0025100b01007387 */ /* 0x0001e20000100800 */
[----:B-1----:R-:W-:Y:S01]  /*665a0*/  LOP3.LUT R10, R7, 0xffff, RZ, 0xc0, !PT ;  /* 0x0000ffff070a7812 */ /* 0x002fe200078ec0ff */
[----:B------:R-:W1:Y:S02]  /*665b0*/  LDCU UR28, c[0x0][0x398] ;  /* 0x00007300ff1c77ac */ /* 0x000e640008000800 */
[----:B------:R0:W-:Y:S01]  /*665c0*/  STL [R1+0x24ec], R22 ;  /* 0x0024ec1601007387 */ /* 0x0001e20000100800 */
[----:B------:R-:W-:Y:S01]  /*665d0*/  LOP3.LUT R4, R5, 0xffff, RZ, 0xc0, !PT ;  /* 0x0000ffff05047812 */ /* 0x000fe200078ec0ff */
[----:B------:R-:W1:Y:S02]  /*665e0*/  LDCU UR71, c[0x0][0x398] ;  /* 0x00007300ff4777ac */ /* 0x000e640008000800 */
[----:B------:R0:W-:Y:S01]  /*665f0*/  STL [R1+0x24e8], R23 ;  /* 0x0024e81701007387 */ /* 0x0001e20000100800 */
[----:B------:R-:W-:Y:S01]  /*66600*/  PRMT R10, R10, 0x3340, R4 ;  /* 0x000033400a0a7816 */ /* 0x000fe20000000004 */
[----:B------:R-:W1:Y:S02]  /*66610*/  LDCU UR69, c[0x0][0x398] ;  /* 0x00007300ff4577ac */ /* 0x000e640008000800 */
[----:B------:R-:W-:Y:S01]  /*66620*/  STL [R1+0x24b8], R24 ;  /* 0x0024b81801007387 */ /* 0x000fe20000100800 */
[----:B0-----:R-:W-:-:S02]  /*66630*/  LOP3.LUT R11, R3, 0xffff, RZ, 0xc0, !PT ;  /* 0x0000ffff030b7812 */ /* 0x001fc400078ec0ff */
[----:B------:R-:W-:Y:S01]  /*66640*/  LOP3.LUT R22, R8, 0xffff, RZ, 0xc0, !PT ;  /* 0x0000ffff08167812 */ /* 0x000fe200078ec0ff */
[----:B------:R-:W-:Y:S01]  /*66650*/  STL [R1+0x23d4], R21 ;  /* 0x0023d41501007387 */ /* 0x000fe20000100800 */
[----:B------:R-:W0:Y:S01]  /*66660*/  LDCU UR66, c[0x0][0x398] ;  /* 0x00007300ff4277ac */ /* 0x000e220008000800 */
[----:B------:R-:W-:Y:S02]  /*66670*/  LOP3.LUT R23, R6, 0xffff, RZ, 0xc0, !PT ;  /* 0x0000ffff06177812 */ /* 0x000fe400078ec0ff */
[----:B------:R-:W-:Y:S01]  /*66680*/  STL [R1+0x23d0], R20 ;  /* 0x0023d01401007387 */ /* 0x000fe20000100800 */
[----:B------:R-:W0:Y:S03]  /*66690*/  LDCU UR68, c[0x0][0x398] ;  /* 0x00007300ff4477ac */ /* 0x000e260008000800 */
        /* <DEDUP_REMOVED lines=12> */
[----:B------:R1:W-:Y:S01]  /*66760*/  STL [R1+0x23b4], R2 ;  /* 0x0023b40201007387 */ /* 0x0003e20000100800 */
[----:B------:R-:W0:Y:S03]  /*66770*/  LDCU UR62, c[0x0][0x398] ;  /* 0x00007300ff3e77ac */ /* 0x000e260008000800 */
[----:B------:R-:W-:Y:S01]  /*66780*/  STL [R1+0x2598], R7 ;  /* 0x0025980701007387 */ /* 0x000fe20000100800 */
[----:B------:R-:W0:Y:S03]  /*66790*/  LDCU UR56, c[0x0][0x398] ;  /* 0x00007300ff3877ac */ /* 0x000e260008000800 */
[----:B------:R0:W-:Y:S01]  /*667a0*/  STL [R1+0x2618], R8 ;  /* 0x0026180801007387 */ /* 0x0001e20000100800 */
[----:B------:R-:W2:Y:S01]  /*667b0*/  LDCU UR58, c[0x0][0x398] ;  /* 0x00007300ff3a77ac */ /* 0x000ea20008000800 */
[----:B-1----:R-:W-:-:S02]  /*667c0*/  PRMT R2, R11, 0x3340, R0 ;  /* 0x000033400b027816 */ /* 0x002fc40000000000 */
[----:B------:R-:W-:Y:S01]  /*667d0*/  STL [R1+0x259c], R6 ;  /* 0x00259c0601007387 */ /* 0x000fe20000100800 */
[----:B------:R-:W1:Y:S03]  /*667e0*/  LDCU UR59, c[0x0][0x398] ;  /* 0x00007300ff3b77ac */ /* 0x000e660008000800 */
[----:B------:R-:W-:Y:S01]  /*667f0*/  STL [R1+0x260c], R3 ;  /* 0x00260c0301007387 */ /* 0x000fe20000100800 */
[----:B------:R-:W1:Y:S01]  /*66800*/  LDCU UR77, c[0x0][0x398] ;  /* 0x00007300ff4d77ac */ /* 0x000e620008000800 */
[----:B0-----:R-:W-:Y:S02]  /*66810*/  PRMT R8, R22, 0x3340, R23 ;  /* 0x0000334016087816 */ /* 0x001fe40000000017 */
[----:B------:R-:W-:Y:S04]  /*66820*/  STL [R1+0x25d4], R5 ;  /* 0x0025d40501007387 */ /* 0x000fe80000100800 */
[----:B------:R-:W-:Y:S04]  /*66830*/  STL [R1+0x2638], R8 ;  /* 0x0026380801007387 */ /* 0x000fe80000100800 */
[----:B------:R-:W-:Y:S04]  /*66840*/  STL [R1+0x263c], R10 ;  /* 0x00263c0a01007387 */ /* 0x000fe80000100800 */
[----:B------:R3:W-:Y:S02]  /*66850*/  STL [R1+0x60], R2 ;  /* 0x0000600201007387 */ /* 0x0007e40000100800 */
[----:B---3--:R-:W-:-:S04]  /*66860*/  SHF.R.U32.HI R2, RZ, 0x8, R29 ;  /* 0x00000008ff027819 */ /* 0x008fc8000001161d */
[----:B------:R-:W-:Y:S02]  /*66870*/  LOP3.LUT R2, R2, 0xffff, RZ, 0xc0, !PT ;  /* 0x0000ffff02027812 */ /* 0x000fe400078ec0ff */
[----:B----4-:R-:W-:Y:S02]  /*66880*/  SHF.R.U32.HI R3, RZ, 0x8, R12 ;  /* 0x00000008ff037819 */ /* 0x010fe4000001160c */
[----:B------:R-:W3:Y:S02]  /*66890*/  LDL.LU R12, [R1+0xe1c] ;  /* 0x000e1c00010c7983 */ /* 0x000ee40000300800 */
[----:B------:R-:W-:Y:S02]  /*668a0*/  LOP3.LUT R3, R3, 0xffff, RZ, 0xc0, !PT ;  /* 0x0000ffff03037812 */ /* 0x000fe400078ec0ff */
[----:B------:R-:W4:Y:S02]  /*668b0*/  LDL.LU R29, [R1+0xe18] ;  /* 0x000e1800011d7983 */ /* 0x000f240000300800 */
[----:B------:R-:W-:-:S02]  /*668c0*/  PRMT R3, R3, 0x3340, R0 ;  /* 0x0000334003037816 */ /* 0x000fc40000000000 */
[----:B------:R-:W-:Y:S02]  /*668d0*/  PRMT R2, R2, 0x3340, R0 ;  /* 0x0000334002027816 */ /* 0x000fe40000000000 */
[----:B--2---:R-:W-:Y:S02]  /*668e0*/  SHF.R.U32.HI R7, RZ, 0x8, R25 ;  /* 0x00000008ff077819 */ /* 0x004fe40000011619 */
[----:B------:R-:W-:-:S04]  /*668f0*/  SHF.R.U32.HI R4, RZ, 0x8, R9 ;  /* 0x00000008ff047819 */ /* 0x000fc80000011609 */
[----:B------:R-:W-:-:S04]  /*66900*/  LOP3.LUT R4, R4, 0xffff, RZ, 0xc0, !PT ;  /* 0x0000ffff04047812 */ /* 0x000fc800078ec0ff */
[----:B------:R-:W-:-:S05]  /*66910*/  PRMT R9, R4, 0x3340, R0 ;  /* 0x0000334004097816 */ /* 0x000fca0000000000 */
[----:B------:R-:W-:Y:S04]  /*66920*/  STL [R1+0x2640], R9 ;  /* 0x0026400901007387 */ /* 0x000fe80000100800 */
[----:B------:R-:W2:Y:S04]  /*66930*/  LDL.LU R22, [R1+0xdfc] ;  /* 0x000dfc0001167983 */ /* 0x000ea80000300800 */
[----:B------:R-:W-:Y:S04]  /*66940*/  STL [R1+0x4c], R3 ;  /* 0x00004c0301007387 */ /* 0x000fe80000100800 */
[----:B------:R-:W2:Y:S01]  /*66950*/  LDL.LU R11, [R1+0xe0c] ;  /* 0x000e0c00010b7983 */ /* 0x000ea20000300800 */
[----:B------:R-:W-:-:S03]  /*66960*/  SHF.R.U32.HI R4, RZ, 0x8, R26 ;  /* 0x00000008ff047819 */ /* 0x000fc6000001161a */
[----:B------:R0:W-:Y:S01]  /*66970*/  STL [R1+0x48], R2 ;  /* 0x0000480201007387 */ /* 0x0001e20000100800 */
[----:B------:R-:W-:-:S03]  /*66980*/  LOP3.LUT R6, R4, 0xffff, RZ, 0xc0, !PT ;  /* 0x0000ffff04067812 */ /* 0x000fc600078ec0ff */
[----:B------:R-:W2:Y:S04]  /*66990*/  LDL.LU R4, [R1+0xe4c] ;  /* 0x000e4c0001047983 */ /* 0x000ea80000300800 */
[----:B------:R-:W2:Y:S01]  /*669a0*/  LDL.LU R26, [R1+0xe3c] ;  /* 0x000e3c00011a7983 */ /* 0x000ea20000300800 */
[----:B0-----:R-:W-:-:S03]  /*669b0*/  SHF.R.U32.HI R2, RZ, 0x8, R13 ;  /* 0x00000008ff027819 */ /* 0x001fc6000001160d */
[----:B------:R-:W2:Y:S04]  /*669c0*/  LDL.LU R13, [R1+0x980] ;  /* 0x00098000010d7983 */ /* 0x000ea80000300800 */
[----:B------:R-:W2:Y:S01]  /*669d0*/  LDL.LU R25, [R1+0xe38] ;  /* 0x000e380001197983 */ /* 0x000ea20000300800 */
[----:B------:R-:W-:Y:S02]  /*669e0*/  SHF.R.U32.HI R5, RZ, 0x8, R28 ;  /* 0x00000008ff057819 */ /* 0x000fe4000001161c */
[----:B------:R-:W-:Y:S02]  /*669f0*/  SHF.R.U32.HI R3, RZ, 0x8, R27 ;  /* 0x00000008ff037819 */ /* 0x000fe4000001161b */
[----:B------:R-:W-:Y:S02]  /*66a00*/  LOP3.LUT R7, R7, 0xffff, RZ, 0xc0, !PT ;  /* 0x0000ffff07077812 */ /* 0x000fe400078ec0ff */
[----:B------:R-:W-:-:S02]  /*66a10*/  LOP3.LUT R5, R5, 0xffff, RZ, 0xc0, !PT ;  /* 0x0000ffff05057812 */ /* 0x000fc400078ec0ff */
[----:B------:R-:W-:Y:S02]  /*66a20*/  LOP3.LUT R2, R2, 0xffff, RZ, 0xc0, !PT ;  /* 0x0000ffff02027812 */ /* 0x000fe400078ec0ff */
[----:B------:R-:W-:Y:S02]  /*66a30*/  LOP3.LUT R3, R3, 0xffff, RZ, 0xc0, !PT ;  /* 0x0000ffff03037812 */ /* 0x000fe400078ec0ff */
[----:B------:R-:W-:Y:S02]  /*66a40*/  PRMT R6, R6, 0x3340, R7 ;  /* 0x0000334006067816 */ /* 0x000fe40000000007 */
[----:B------:R-:W-:Y:S02]  /*66a50*/  PRMT R5, R5, 0x3340, R0 ;  /* 0x0000334005057816 */ /* 0x000fe40000000000 */
[----:B------:R-:W-:Y:S01]  /*66a60*/  PRMT R2, R2, 0x3340, R3 ;  /* 0x0000334002027816 */ /* 0x000fe20000000003 */
[----:B------:R-:W-:Y:S04]  /*66a70*/  STL [R1+0x88], R6 ;  /* 0x0000880601007387 */ /* 0x000fe80000100800 */
[----:B------:R4:W-:Y:S04]  /*66a80*/  STL [R1+0x44], R5 ;  /* 0x0000440501007387 */ /* 0x0009e80000100800 */
[----:B------:R0:W-:Y:S04]  /*66a90*/  STL [R1+0x84], R2 ;  /* 0x0000840201007387 */ /* 0x0001e80000100800 */
[----:B------:R-:W2:Y:S04]  /*66aa0*/  LDL.LU R27, [R1+0x388] ;  /* 0x00038800011b7983 */ /* 0x000ea80000300800 */
[----:B------:R-:W2:Y:S01]  /*66ab0*/  LDL.LU R28, [R1+0x660] ;  /* 0x00066000011c7983 */ /* 0x000ea20000300800 */
[----:B---3--:R-:W-:-:S03]  /*66ac0*/  SHF.R.U32.HI R3, RZ, 0x8, R12 ;  /* 0x00000008ff037819 */ /* 0x008fc6000001160c */
[----:B------:R-:W3:Y:S01]  /*66ad0*/  LDL.LU R12, [R1+0x36c] ;  /* 0x00036c00010c7983 */ /* 0x000ee20000300800 */
[----:B----4-:R-:W-:Y:S02]  /*66ae0*/  SHF.R.U32.HI R5, RZ, 0x8, R29 ;  /* 0x00000008ff057819 */ /* 0x010fe4000001161d */
[----:B------:R-:W-:Y:S01]  /*66af0*/  LOP3.LUT R3, R3, 0xffff, RZ, 0xc0, !PT ;  /* 0x0000ffff03037812 */ /* 0x000fe200078ec0ff */
[----:B------:R-:W3:Y:S01]  /*66b00*/  LDL.LU R29, [R1+0x67c] ;  /* 0x00067c00011d7983 */ /* 0x000ee20000300800 */
[----:B------:R-:W-:-:S04]  /*66b10*/  LOP3.LUT R5, R5, 0xffff, RZ, 0xc0, !PT ;  /* 0x0000ffff05057812 */ /* 0x000fc800078ec0ff */
[----:B------:R-:W-:Y:S02]  /*66b20*/  PRMT R3, R3, 0x3340, R5 ;  /* 0x0000334003037816 */ /* 0x000fe40000000005 */
[----:B--2---:R-:W-:-:S04]  /*66b30*/  SHF.R.U32.HI R6, RZ, 0x8, R22 ;  /* 0x00000008ff067819 */ /* 0x004fc80000011616 */
[----:B------:R-:W-:Y:S02]  /*66b40*/  LOP3.LUT R6, R6, 0xffff, RZ, 0xc0, !PT ;  /* 0x0000ffff06067812 */ /* 0x000fe400078ec0ff */
[----:B0-----:R-:W-:Y:S02]  /*66b50*/  SHF.R.U32.HI R2, RZ, 0x8, R11 ;  /* 0x00000008ff027819 */ /* 0x001fe4000001160b */
[----:B------:R-:W-:Y:S02]  /*66b60*/  PRMT R6, R6, 0x3340, R0 ;  /* 0x0000334006067816 */ /* 0x000fe40000000000 */
[----:B------:R-:W-:-:S04]  /*66b70*/  LOP3.LUT R2, R2, 0xffff, RZ, 0xc0, !PT ;  /* 0x0000ffff02027812 */ /* 0x000fc800078ec0ff */
[----:B------:R-:W-:Y:S01]  /*66b80*/  PRMT R2, R2, 0x3340, R0 ;  /* 0x0000334002027816 */ /* 0x000fe20000000000 */
[----:B------:R-:W-:Y:S01]  /*66b90*/  STL [R1+0x40], R6 ;  /* 0x0000400601007387 */ /* 0x000fe20000100800 */
[----:B------:R-:W-:Y:S02]  /*66ba0*/  SHF.R.U32.HI R4, RZ, 0x8, R4 ;  /* 0x00000008ff047819 */ /* 0x000fe40000011604 */
[----:B------:R-:W-:Y:S01]  /*66bb0*/  SHF.R.U32.HI R5, RZ, 0x8, R26 ;  /* 0x00000008ff057819 */ /* 0x000fe2000001161a */
[----:B------:R0:W-:Y:S01]  /*66bc0*/  STL [R1+0x5c], R3 ;  /* 0x00005c0301007387 */ /* 0x0001e20000100800 */
[----:B------:R-:W-:-:S03]  /*66bd0*/  LOP3.LUT R4, R4, 0xffff, RZ, 0xc0, !PT ;  /* 0x0000ffff04047812 */ /* 0x000fc600078ec0ff */
[----:B------:R2:W-:Y:S01]  /*66be0*/  STL [R1+0x3c], R2 ;  /* 0x00003c0201007387 */ /* 0x0005e20000100800 */
[----:B------:R-:W-:Y:S02]  /*66bf0*/  LOP3.LUT R5, R5, 0xffff, RZ, 0xc0, !PT ;  /* 0x0000ffff05057812 */ /* 0x000fe400078ec0ff */
[----:B0-----:R-:W-:Y:S02]  /*66c00*/  SHF.R.U32.HI R3, RZ, 0x8, R25 ;  /* 0x00000008ff037819 */ /* 0x001fe40000011619 */
[----:B--2---:R-:W-:Y:S02]  /*66c10*/  SHF.R.U32.HI R2, RZ, 0x8, R13 ;  /* 0x00000008ff027819 */ /* 0x004fe4000001160d */
[----:B------:R-:W-:Y:S02]  /*66c20*/  LOP3.LUT R3, R3, 0xffff, RZ, 0xc0, !PT ;  /* 0x0000ffff03037812 */ /* 0x000fe400078ec0ff */
[----:B------:R-:W-:Y:S02]  /*66c30*/  LOP3.LUT R2, R2, 0xffff, RZ, 0xc0, !PT ;  /* 0x0000ffff02027812 */ /* 0x000fe400078ec0ff */
[----:B------:R-:W-:-:S02]  /*66c40*/  PRMT R5, R4, 0x3340, R5 ;  /* 0x0000334004057816 */ /* 0x000fc40000000005 */
[--C-:B------:R-:W-:Y:S02]  /*66c50*/  PRMT R4, R3, 0x3340, R0.reuse ;  /* 0x0000334003047816 */ /* 0x100fe40000000000 */
[----:B------:R-:W-:Y:S01]  /*66c60*/  PRMT R3, R2, 0x3340, R0 ;  /* 0x0000334002037816 */ /* 0x000fe20000000000 */
[----:B------:R-:W-:Y:S04]  /*66c70*/  STL [R1+0x58], R5 ;  /* 0x0000580501007387 */ /* 0x000fe80000100800 */
[----:B------:R-:W-:Y:S04]  /*66c80*/  STL [R1+0x38], R4 ;  /* 0x0000380401007387 */ /* 0x000fe80000100800 */
[----:B------:R-:W-:Y:S04]  /*66c90*/  STL [R1+0x2644], R3 ;  /* 0x0026440301007387 */ /* 0x000fe80000100800 */
[----:B------:R0:W-:Y:S04]  /*66ca0*/  STL [R1+0x23d8], R0 ;  /* 0x0023d80001007387 */ /* 0x0001e80000100800 */
[----:B0-----:R-:W2:Y:S01]  /*66cb0*/  LDL.LU R0, [R1+0x434] ;  /* 0x0004340001007983 */ /* 0x001ea20000300800 */
[----:B------:R-:W-:-:S05]  /*66cc0*/  PRMT R3, R28, 0x5410, R27 ;  /* 0x000054101c037816 */ /* 0x000fca000000001b */
[----:B------:R-:W-:Y:S01]  /*66cd0*/  STL [R1+0x664], R3 ;  /* 0x0006640301007387 */ /* 0x000fe20000100800 */
[----:B---3--:R-:W-:-:S03]  /*66ce0*/  PRMT R2, R29, 0x5410, R12 ;  /* 0x000054101d027816 */ /* 0x008fc6000000000c */
[----:B--2---:R0:W-:Y:S04]  /*66cf0*/  STL [R1+0x2714], R0 ;  /* 0x0027140001007387 */ /* 0x0041e80000100800 */
[----:B------:R-:W-:Y:S04]  /*66d00*/  STL [R1+0x660], R2 ;  /* 0x0006600201007387 */ /* 0x000fe80000100800 */
[----:B0-----:R-:W2:Y:S01]  /*66d10*/  LDL.LU R0, [R1+0x438] ;  /* 0x0004380001007983 */ /* 0x001ea20000300800 */
[----:B------:R-:W-:Y:S06]  /*66d20*/  BAR.SYNC.DEFER_BLOCKING 0x0 ;  /* 0x0000000000007b1d */ /* 0x000fec0000010000 */
        /* <DEDUP_REMOVED lines=38> */
[----:B------:R-:W4:Y:S04]  /*66f90*/  LDL.LU R10, [R1+0x304] ;  /* 0x00030400010a7983 */ /* 0x000f280000300800 */
        /* <DEDUP_REMOVED lines=25> */
[----:B--2---:R-:W-:-:S03]  /*67130*/  PRMT R0, R0, 0x5410, R3 ;  /* 0x0000541000007816 */ /* 0x004fc60000000003 */
[----:B------:R-:W2:Y:S04]  /*67140*/  LDL.LU R3, [R1+0x2758] ;  /* 0x0027580001037983 */ /* 0x000ea80000300800 */
[----:B------:R0:W-:Y:S04]  /*67150*/  STL [R1+0x67c], R0 ;  /* 0x00067c0001007387 */ /* 0x0001e80000100800 */
[----:B0-----:R-:W2:Y:S02]  /*67160*/  LDL.LU R0, [R1+0x2754] ;  /* 0x0027540001007983 */ /* 0x001ea40000300800 */
[----:B--2---:R-:W-:-:S02]  /*67170*/  PRMT R0, R0, 0x5410, R3 ;  /* 0x0000541000007816 */ /* 0x004fc40000000003 */
        /* <DEDUP_REMOVED lines=33> */
[----:B------:R4:W-:Y:S01]  /*67390*/  STL [R1+0x434], R0 ;  /* 0x0004340001007387 */ /* 0x0009e20000100800 */
[----:B---3--:R-:W-:Y:S02]  /*673a0*/  PRMT R2, R2, 0x5410, R7 ;  /* 0x0000541002027816 */ /* 0x008fe40000000007 */
[----:B----4-:R-:W-:Y:S02]  /*673b0*/  PRMT R0, R8, 0x5410, R10 ;  /* 0x0000541008007816 */ /* 0x010fe4000000000a */
[----:B--2---:R-:W-:-:S05]  /*673c0*/  PRMT R3, R9, 0x5410, R3 ;  /* 0x0000541009037816 */ /* 0x004fca0000000003 */
[----:B------:R0:W-:Y:S04]  /*673d0*/  STL [R1+0x430], R3 ;  /* 0x0004300301007387 */ /* 0x0001e80000100800 */
[----:B------:R2:W-:Y:S01]  /*673e0*/  STL [R1+0x3d4], R0 ;  /* 0x0003d40001007387 */ /* 0x0005e20000100800 */
[----:B0-----:R-:W-:Y:S02]  /*673f0*/  PRMT R3, R6, 0x5410, R5 ;  /* 0x0000541006037816 */ /* 0x001fe40000000005 */
[----:B--2---:R-:W-:-:S03]  /*67400*/  PRMT R0, R15, 0x5410, R14 ;  /* 0x000054100f007816 */ /* 0x004fc6000000000e */
[----:B------:R0:W-:Y:S04]  /*67410*/  STL [R1+0x3e0], R3 ;  /* 0x0003e00301007387 */ /* 0x0001e80000100800 */
[----:B------:R-:W-:Y:S04]  /*67420*/  STL [R1+0x3dc], R2 ;  /* 0x0003dc0201007387 */ /* 0x000fe80000100800 */
[----:B------:R2:W-:Y:S01]  /*67430*/  STL [R1+0x3d8], R0 ;  /* 0x0003d80001007387 */ /* 0x0005e20000100800 */
[----:B0-----:R-:W-:Y:S02]  /*67440*/  PRMT R3, R17, 0x5410, R16 ;  /* 0x0000541011037816 */ /* 0x001fe40000000010 */
[----:B--2---:R-:W-:-:S03]  /*67450*/  PRMT R0, R19, 0x5410, R18 ;  /* 0x0000541013007816 */ /* 0x004fc60000000012 */
[----:B------:R0:W-:Y:S01]  /*67460*/  STL [R1+0x3e4], R3 ;  /* 0x0003e40301007387 */ /* 0x0001e20000100800 */
[----:B------:R-:W-:-:S03]  /*67470*/  PRMT R2, R21, 0x5410, R20 ;  /* 0x0000541015027816 */ /* 0x000fc60000000014 */
[----:B------:R2:W-:Y:S04]  /*67480*/  STL [R1+0x3d0], R0 ;  /* 0x0003d00001007387 */ /* 0x0005e80000100800 */
[----:B------:R3:W-:Y:S01]  /*67490*/  STL [R1+0x3a0], R2 ;  /* 0x0003a00201007387 */ /* 0x0007e20000100800 */
[----:B0-----:R-:W-:Y:S02]  /*674a0*/  PRMT R3, R11, 0x5410, R22 ;  /* 0x000054100b037816 */ /* 0x001fe40000000016 */
[----:B--2---:R-:W-:Y:S02]  /*674b0*/  PRMT R0, R23, 0x5410, R24 ;  /* 0x0000541017007816 */ /* 0x004fe40000000018 */
[----:B---3--:R-:W-:-:S03]  /*674c0*/  PRMT R2, R26, 0x5410, R4 ;  /* 0x000054101a027816 */ /* 0x008fc60000000004 */
[----:B------:R0:W-:Y:S04]  /*674d0*/  STL [R1+0x39c], R0 ;  /* 0x00039c0001007387 */ /* 0x0001e80000100800 */
[----:B------:R-:W-:Y:S01]  /*674e0*/  STL [R1+0x3a4], R3 ;  /* 0x0003a40301007387 */ /* 0x000fe20000100800 */
[----:B0-----:R-:W-:-:S03]  /*674f0*/  PRMT R0, R25, 0x5410, R13 ;  /* 0x0000541019007816 */ /* 0x001fc6000000000d */
[----:B------:R-:W-:Y:S04]  /*67500*/  STL [R1+0x36c], R2 ;  /* 0x00036c0201007387 */ /* 0x000fe80000100800 */
[----:B------:R0:W-:Y:S04]  /*67510*/  STL [R1+0x398], R0 ;  /* 0x0003980001007387 */ /* 0x0001e80000100800 */
[----:B0-----:R-:W2:Y:S01]  /*67520*/  LDL.LU R0, [R1+0x368] ;  /* 0x0003680001007983 */ /* 0x001ea20000300800 */
[----:B------:R-:W-:Y:S02]  /*67530*/  PRMT R3, R28, 0x5410, R27 ;  /* 0x000054101c037816 */ /* 0x000fe4000000001b */
[----:B------:R-:W-:-:S03]  /*67540*/  PRMT R2, R29, 0x5410, R12 ;  /* 0x000054101d027816 */ /* 0x000fc6000000000c */
        /* <DEDUP_REMOVED lines=145> */
[----:B------:R-:W2:Y:S01]  /*67e60*/  LDL.LU R3, [R1+0x269c] ;  /* 0x00269c0001037983 */ /* 0x000ea20000300800 */
[----:B----4-:R-:W-:-:S03]  /*67e70*/  PRMT R8, R8, 0x5410, R10 ;  /* 0x0000541008087816 */ /* 0x010fc6000000000a */
[----:B------:R3:W-:Y:S02]  /*67e80*/  STL [R1+0x2e4], R0 ;  /* 0x0002e40001007387 */ /* 0x0007e40000100800 */
[----:B---3--:R-:W-:Y:S02]  /*67e90*/  PRMT R0, R6, 0x5410, R5 ;  /* 0x0000541006007816 */ /* 0x008fe40000000005 */
[----:B--2---:R-:W-:-:S05]  /*67ea0*/  PRMT R3, R9, 0x5410, R3 ;  /* 0x0000541009037816 */ /* 0x004fca0000000003 */
[----:B------:R0:W-:Y:S04]  /*67eb0*/  STL [R1+0x2e0], R3 ;  /* 0x0002e00301007387 */ /* 0x0001e80000100800 */
[----:B------:R-:W-:Y:S04]  /*67ec0*/  STL [R1+0x2dc], R8 ;  /* 0x0002dc0801007387 */ /* 0x000fe80000100800 */
[----:B------:R2:W-:Y:S01]  /*67ed0*/  STL [R1+0x2d8], R0 ;  /* 0x0002d80001007387 */ /* 0x0005e20000100800 */
[----:B0-----:R-:W-:Y:S02]  /*67ee0*/  PRMT R3, R2, 0x5410, R7 ;  /* 0x0000541002037816 */ /* 0x001fe40000000007 */
[----:B------:R-:W-:-:S03]  /*67ef0*/  PRMT R2, R15, 0x5410, R14 ;  /* 0x000054100f027816 */ /* 0x000fc6000000000e */
[----:B------:R0:W-:Y:S01]  /*67f00*/  STL [R1+0x2ec], R3 ;  /* 0x0002ec0301007387 */ /* 0x0001e20000100800 */
[----:B--2---:R-:W-:-:S03]  /*67f10*/  PRMT R0, R17, 0x5410, R16 ;  /* 0x0000541011007816 */ /* 0x004fc60000000010 */
[----:B------:R2:W-:Y:S04]  /*67f20*/  STL [R1+0x2d4], R2 ;  /* 0x0002d40201007387 */ /* 0x0005e80000100800 */
[----:B------:R3:W-:Y:S01]  /*67f30*/  STL [R1+0x2d0], R0 ;  /* 0x0002d00001007387 */ /* 0x0007e20000100800 */
[----:B0-----:R-:W-:Y:S02]  /*67f40*/  PRMT R3, R19, 0x5410, R18 ;  /* 0x0000541013037816 */ /* 0x001fe40000000012 */
[----:B--2---:R-:W-:-:S03]  /*67f50*/  PRMT R2, R21, 0x5410, R20 ;  /* 0x0000541015027816 */ /* 0x004fc60000000014 */
[----:B------:R0:W-:Y:S01]  /*67f60*/  STL [R1+0x2cc], R3 ;  /* 0x0002cc0301007387 */ /* 0x0001e20000100800 */
[----:B---3--:R-:W-:-:S03]  /*67f70*/  PRMT R0, R23, 0x5410, R24 ;  /* 0x0000541017007816 */ /* 0x008fc60000000018 */
[----:B------:R2:W-:Y:S01]  /*67f80*/  STL [R1+0x2c8], R2 ;  /* 0x0002c80201007387 */ /* 0x0005e20000100800 */
[----:B------:R-:W-:-:S03]  /*67f90*/  PRMT R21, R28, 0x5410, R27 ;  /* 0x000054101c157816 */ /* 0x000fc6000000001b */
[----:B------:R3:W-:Y:S01]  /*67fa0*/  STL [R1+0x2c4], R0 ;  /* 0x0002c40001007387 */ /* 0x0007e20000100800 */
[----:B0-----:R-:W-:Y:S02]  /*67fb0*/  PRMT R3, R11, 0x5410, R22 ;  /* 0x000054100b037816 */ /* 0x001fe40000000016 */
[----:B--2---:R-:W-:-:S03]  /*67fc0*/  PRMT R2, R26, 0x5410, R4 ;  /* 0x000054101a027816 */ /* 0x004fc60000000004 */
[----:B------:R-:W-:Y:S01]  /*67fd0*/  STL [R1+0x2c0], R3 ;  /* 0x0002c00301007387 */ /* 0x000fe20000100800 */
[----:B---3--:R-:W-:-:S03]  /*67fe0*/  PRMT R0, R25, 0x5410, R13 ;  /* 0x0000541019007816 */ /* 0x008fc6000000000d */
[----:B------:R-:W-:Y:S04]  /*67ff0*/  STL [R1+0x2bc], R2 ;  /* 0x0002bc0201007387 */ /* 0x000fe80000100800 */
[----:B------:R-:W-:Y:S04]  /*68000*/  STL [R1+0x2430], R21 ;  /* 0x0024301501007387 */ /* 0x000fe80000100800 */
[----:B------:R-:W-:Y:S04]  /*68010*/  STL [R1+0x2b4], R0 ;  /* 0x0002b40001007387 */ /* 0x000fe80000100800 */
[----:B------:R-:W2:Y:S04]  /*68020*/  LDL.LU R18, [R1+0x2f4] ;  /* 0x0002f40001127983 */ /* 0x000ea80000300800 */
[----:B------:R-:W3:Y:S04]  /*68030*/  LDL.LU R19, [R1+0x2f0] ;  /* 0x0002f00001137983 */ /* 0x000ee80000300800 */
[----:B---3--:R0:W-:Y:S04]  /*68040*/  STL [R1+0x2698], R19 ;  /* 0x0026981301007387 */ /* 0x0081e80000100800 */
[----:B0-----:R-:W2:Y:S04]  /*68050*/  LDL.LU R19, [R1+0x1cc] ;  /* 0x0001cc0001137983 */ /* 0x001ea80000300800 */
[----:B------:R-:W3:Y:S04]  /*68060*/  LDL.LU R16, [R1+0x2b8] ;  /* 0x0002b80001107983 */ /* 0x000ee80000300800 */
[----:B---3--:R0:W-:Y:S04]  /*68070*/  STL [R1+0x2694], R16 ;  /* 0x0026941001007387 */ /* 0x0081e80000100800 */
[----:B0-----:R-:W3:Y:S04]  /*68080*/  LDL.LU R16, [R1+0x1c8] ;  /* 0x0001c80001107983 */ /* 0x001ee80000300800 */
[----:B------:R-:W4:Y:S04]  /*68090*/  LDL.LU R17, [R1+0x2a8] ;  /* 0x0002a80001117983 */ /* 0x000f280000300800 */
[----:B----4-:R0:W-:Y:S04]  /*680a0*/  STL [R1+0x2690], R17 ;  /* 0x0026901101007387 */ /* 0x0101e80000100800 */
[----:B0-----:R-:W4:Y:S04]  /*680b0*/  LDL.LU R17, [R1+0x1c4] ;  /* 0x0001c40001117983 */ /* 0x001f280000300800 */
[----:B------:R-:W2:Y:S04]  /*680c0*/  LDL.LU R21, [R1+0x194] ;  /* 0x0001940001157983 */ /* 0x000ea80000300800 */
        /* <DEDUP_REMOVED lines=8> */
[----:B------:R-:W2:Y:S04]  /*68150*/  LDL.LU R0, [R1+0x268] ;  /* 0x0002680001007983 */ /* 0x000ea80000300800 */
[----:B--2---:R0:W-:Y:S04]  /*68160*/  STL [R1+0x2680], R0 ;  /* 0x0026800001007387 */ /* 0x0041e80000100800 */
[----:B0-----:R-:W2:Y:S01]  /*68170*/  LDL.LU R0, [R1+0x1b8] ;  /* 0x0001b80001007983 */ /* 0x001ea20000300800 */
[----:B------:R-:W-:-:S02]  /*68180*/  PRMT R20, R29, 0x5410, R12 ;  /* 0x000054101d147816 */ /* 0x000fc4000000000c */
[----:B------:R-:W-:Y:S01]  /*68190*/  PRMT R18, R18, 0x5410, R19 ;  /* 0x0000541012127816 */ /* 0x000fe20000000013 */
        /* <DEDUP_REMOVED lines=26> */
[----:B------:R-:W3:Y:S02]  /*68340*/  LDL.LU R19, [R1+0x2698] ;  /* 0x0026980001137983 */ /* 0x000ee40000300800 */
[----:B---3--:R-:W-:-:S02]  /*68350*/  PRMT R19, R19, 0x5410, R16 ;  /* 0x0000541013137816 */ /* 0x008fc40000000010 */
[----:B------:R-:W4:Y:S02]  /*68360*/  LDL.LU R16, [R1+0x2694] ;  /* 0x0026940001107983 */ /* 0x000f240000300800 */
[----:B----4-:R-:W-:Y:S02]  /*68370*/  PRMT R16, R16, 0x5410, R17 ;  /* 0x0000541010107816 */ /* 0x010fe40000000011 */
[----:B------:R-:W3:Y:S02]  /*68380*/  LDL.LU R17, [R1+0x2690] ;  /* 0x0026900001117983 */ /* 0x000ee40000300800 */
[----:B---3--:R-:W-:Y:S02]  /*68390*/  PRMT R17, R17, 0x5410, R21 ;  /* 0x0000541011117816 */ /* 0x008fe40000000015 */
[----:B------:R-:W2:Y:S04]  /*683a0*/  LDL.LU R21, [R1+0x268c] ;  /* 0x00268c0001157983 */ /* 0x000ea80000300800 */
[----:B------:R0:W-:Y:S04]  /*683b0*/  STL.64 [R1+0x2428], R18 ;  /* 0x0024281201007387 */ /* 0x0001e80000100a00 */
[----:B0-----:R-:W3:Y:S04]  /*683c0*/  LDL.LU R18, [R1+0x284] ;  /* 0x0002840001127983 */ /* 0x001ee80000300800 */
[----:B------:R-:W4:Y:S04]  /*683d0*/  LDL.LU R19, [R1+0x1ac] ;  /* 0x0001ac0001137983 */ /* 0x000f280000300800 */
[----:B------:R0:W-:Y:S04]  /*683e0*/  STL.64 [R1+0x2420], R16 ;  /* 0x0024201001007387 */ /* 0x0001e80000100a00 */
[----:B0-----:R-:W3:Y:S04]  /*683f0*/  LDL.LU R16, [R1+0x280] ;  /* 0x0002800001107983 */ /* 0x001ee80000300800 */
        /* <DEDUP_REMOVED lines=8> */
[----:B0-----:R-:W2:Y:S01]  /*68480*/  LDL.LU R21, [R1+0x267c] ;  /* 0x00267c0001157983 */ /* 0x001ea20000300800 */
[----:B---3--:R-:W-:Y:S02]  /*68490*/  PRMT R17, R18, 0x5410, R17 ;  /* 0x0000541012117816 */ /* 0x008fe40000000011 */
[----:B--2---:R-:W-:-:S02]  /*684a0*/  PRMT R16, R16, 0x5410, R21 ;  /* 0x0000541010107816 */ /* 0x004fc40000000015 */
[----:B------:R-:W2:Y:S04]  /*684b0*/  LDL.LU R21, [R1+0x2678] ;  /* 0x0026780001157983 */ /* 0x000ea80000300800 */
[----:B------:R4:W-:Y:S02]  /*684c0*/  STL [R1+0x210], R16 ;  /* 0x0002101001007387 */ /* 0x0009e40000100800 */
[----:B----4-:R-:W-:-:S05]  /*684d0*/  PRMT R16, R20, 0x5410, R19 ;  /* 0x0000541014107816 */ /* 0x010fca0000000013 */
[----:B------:R0:W-:Y:S04]  /*684e0*/  STL [R1+0x2458], R16 ;  /* 0x0024581001007387 */ /* 0x0001e80000100800 */
[----:B------:R3:W-:Y:S01]  /*684f0*/  STL [R1+0x1fc], R17 ;  /* 0x0001fc1101007387 */ /* 0x0007e20000100800 */
[----:B0-----:R-:W-:Y:S02]  /*68500*/  PRMT R16, R2, 0x5410, R7 ;  /* 0x0000541002107816 */ /* 0x001fe40000000007 */
[----:B---3--:R-:W-:Y:S02]  /*68510*/  PRMT R17, R9, 0x5410, R3 ;  /* 0x0000541009117816 */ /* 0x008fe40000000003 */
[----:B------:R-:W-:Y:S02]  /*68520*/  PRMT R3, R8, 0x5410, R10 ;  /* 0x0000541008037816 */ /* 0x000fe4000000000a */
[----:B------:R-:W-:-:S02]  /*68530*/  PRMT R2, R25, 0x5410, R13 ;  /* 0x0000541019027816 */ /* 0x000fc4000000000d */
[----:B--2---:R-:W-:Y:S02]  /*68540*/  PRMT R18, R0, 0x5410, R21 ;  /* 0x0000541000127816 */ /* 0x004fe40000000015 */
[----:B------:R-:W-:-:S03]  /*68550*/  PRMT R0, R6, 0x5410, R5 ;  /* 0x0000541006007816 */ /* 0x000fc60000000005 */
[----:B------:R-:W-:Y:S04]  /*68560*/  STL [R1+0x245c], R18 ;  /* 0x00245c1201007387 */ /* 0x000fe80000100800 */
[----:B------:R0:W-:Y:S04]  /*68570*/  STL [R1+0x249c], R17 ;  /* 0x00249c1101007387 */ /* 0x0001e80000100800 */
[----:B------:R-:W-:Y:S04]  /*68580*/  STL [R1+0x1c4], R3 ;  /* 0x0001c40301007387 */ /* 0x000fe80000100800 */
[----:B------:R-:W-:Y:S01]  /*68590*/  STL [R1+0x2648], R16 ;  /* 0x0026481001007387 */ /* 0x000fe20000100800 */
[----:B0-----:R-:W-:-:S03]  /*685a0*/  PRMT R17, R23, 0x5410, R24 ;  /* 0x0000541017117816 */ /* 0x001fc60000000018 */
[----:B------:R0:W-:Y:S01]  /*685b0*/  STL [R1+0x1c0], R0 ;  /* 0x0001c00001007387 */ /* 0x0001e20000100800 */
[----:B------:R-:W-:Y:S02]  /*685c0*/  PRMT R18, R11, 0x5410, R22 ;  /* 0x000054100b127816 */ /* 0x000fe40000000016 */
[----:B------:R-:W-:Y:S01]  /*685d0*/  PRMT R24, R26, 0x5410, R4 ;  /* 0x000054101a187816 */ /* 0x000fe20000000004 */
[----:B------:R-:W-:Y:S01]  /*685e0*/  STL [R1+0x264c], R17 ;  /* 0x00264c1101007387 */ /* 0x000fe20000100800 */
[----:B0-----:R-:W-:-:S05]  /*685f0*/  PRMT R0, R15, 0x5410, R14 ;  /* 0x000054100f007816 */ /* 0x001fca000000000e */
[----:B------:R0:W-:Y:S04]  /*68600*/  STL [R1+0x1bc], R0 ;  /* 0x0001bc0001007387 */ /* 0x0001e80000100800 */
[----:B------:R-:W-:Y:S04]  /*68610*/  STL [R1+0x2650], R18 ;  /* 0x0026501201007387 */ /* 0x000fe80000100800 */
[----:B------:R-:W-:Y:S01]  /*68620*/  STL [R1+0x2654], R24 ;  /* 0x0026541801007387 */ /* 0x000fe20000100800 */
[----:B0-----:R-:W-:-:S03]  /*68630*/  PRMT R0, R28, 0x5410, R27 ;  /* 0x000054101c007816 */ /* 0x001fc6000000001b */
[----:B------:R-:W-:Y:S01]  /*68640*/  STL [R1+0x180], R2 ;  /* 0x0001800201007387 */ /* 0x000fe20000100800 */
[----:B------:R-:W-:-:S03]  /*68650*/  PRMT R22, R29, 0x5410, R12 ;  /* 0x000054101d167816 */ /* 0x000fc6000000000c */
[----:B------:R-:W2:Y:S04]  /*68660*/  LDL.LU R27, [R1+0x150] ;  /* 0x00015000011b7983 */ /* 0x000ea80000300800 */
[----:B------:R-:W-:Y:S04]  /*68670*/  STL [R1+0x188], R0 ;  /* 0x0001880001007387 */ /* 0x000fe80000100800 */
[----:B------:R-:W2:Y:S04]  /*68680*/  LDL.LU R28, [R1+0x21c] ;  /* 0x00021c00011c7983 */ /* 0x000ea80000300800 */
[----:B------:R-:W3:Y:S04]  /*68690*/  LDL.LU R12, [R1+0x144] ;  /* 0x00014400010c7983 */ /* 0x000ee80000300800 */
[----:B---3--:R0:W-:Y:S04]  /*686a0*/  STL [R1+0x2668], R12 ;  /* 0x0026680c01007387 */ /* 0x0081e80000100800 */
[----:B0-----:R-:W3:Y:S04]  /*686b0*/  LDL.LU R12, [R1+0x218] ;  /* 0x00021800010c7983 */ /* 0x001ee80000300800 */
[----:B---3--:R0:W-:Y:S04]  /*686c0*/  STL [R1+0x2670], R12 ;  /* 0x0026700c01007387 */ /* 0x0081e80000100800 */
[----:B0-----:R-:W3:Y:S04]  /*686d0*/  LDL.LU R12, [R1+0x1f8] ;  /* 0x0001f800010c7983 */ /* 0x001ee80000300800 */
[----:B------:R-:W4:Y:S04]  /*686e0*/  LDL.LU R29, [R1+0x1f4] ;  /* 0x0001f400011d7983 */ /* 0x000f280000300800 */
[----:B----4-:R0:W-:Y:S04]  /*686f0*/  STL [R1+0x266c], R29 ;  /* 0x00266c1d01007387 */ /* 0x0101e80000100800 */
[----:B0-----:R-:W4:Y:S04]  /*68700*/  LDL.LU R29, [R1+0x148] ;  /* 0x00014800011d7983 */ /* 0x001f280000300800 */
[----:B----4-:R0:W-:Y:S04]  /*68710*/  STL [R1+0x2674], R29 ;  /* 0x0026741d01007387 */ /* 0x0101e80000100800 */
        /* <DEDUP_REMOVED lines=8> */
[----:B0-----:R-:W2:Y:S01]  /*687a0*/  LDL.LU R24, [R1+0x13c] ;  /* 0x00013c0001187983 */ /* 0x001ea20000300800 */
[----:B------:R-:W-:-:S02]  /*687b0*/  PRMT R27, R28, 0x5410, R27 ;  /* 0x000054101c1b7816 */ /* 0x000fc4000000001b */
[----:B---3--:R-:W-:Y:S01]  /*687c0*/  PRMT R12, R12, 0x5410, R29 ;  /* 0x000054100c0c7816 */ /* 0x008fe2000000001d */
[----:B--2---:R0:W-:Y:S04]  /*687d0*/  STL [R1+0x2664], R24 ;  /* 0x0026641801007387 */ /* 0x0041e80000100800 */
[----:B0-----:R-:W4:Y:S04]  /*687e0*/  LDL.LU R24, [R1+0x140] ;  /* 0x0001400001187983 */ /* 0x001f280000300800 */
[----:B------:R-:W2:Y:S04]  /*687f0*/  LDL.LU R18, [R1+0x118] ;  /* 0x0001180001127983 */ /* 0x000ea80000300800 */
[----:B------:R-:W2:Y:S04]  /*68800*/  LDL.LU R17, [R1+0x1d8] ;  /* 0x0001d80001117983 */ /* 0x000ea80000300800 */
        /* <DEDUP_REMOVED lines=20> */
[----:B------:R-:W2:Y:S04]  /*68950*/  LDL.LU R13, [R1+0xc4] ;  /* 0x0000c400010d7983 */ /* 0x000ea80000300800 */
[----:B------:R-:W2:Y:S04]  /*68960*/  LDL.LU R25, [R1+0x160] ;  /* 0x0001600001197983 */ /* 0x000ea80000300800 */
[----:B------:R0:W-:Y:S04]  /*68970*/  STL [R1+0x184], R27 ;  /* 0x0001841b01007387 */ /* 0x0001e80000100800 */
[----:B0-----:R-:W2:Y:S04]  /*68980*/  LDL.LU R27, [R1+0xcc] ;  /* 0x0000cc00011b7983 */ /* 0x001ea80000300800 */
[----:B------:R-:W2:Y:S04]  /*68990*/  LDL.LU R28, [R1+0x158] ;  /* 0x00015800011c7983 */ /* 0x000ea80000300800 */
[----:B------:R-:W2:Y:S04]  /*689a0*/  LDL.LU R29, [R1+0x2674] ;  /* 0x00267400011d7983 */ /* 0x000ea80000300800 */
[----:B------:R0:W-:Y:S04]  /*689b0*/  STL [R1+0x194], R12 ;  /* 0x0001940c01007387 */ /* 0x0001e80000100800 */
[----:B0-----:R-:W2:Y:S02]  /*689c0*/  LDL.LU R12, [R1+0x2670] ;  /* 0x00267000010c7983 */ /* 0x001ea40000300800 */
[----:B--2---:R-:W-:-:S02]  /*689d0*/  PRMT R12, R12, 0x5410, R29 ;  /* 0x000054100c0c7816 */ /* 0x004fc4000000001d */
[----:B------:R-:W2:Y:S04]  /*689e0*/  LDL.LU R29, [R1+0x266c] ;  /* 0x00266c00011d7983 */ /* 0x000ea80000300800 */
[----:B------:R0:W-:Y:S04]  /*689f0*/  STL [R1+0x18c], R12 ;  /* 0x00018c0c01007387 */ /* 0x0001e80000100800 */
[----:B0-----:R-:W2:Y:S01]  /*68a00*/  LDL.LU R12, [R1+0x2668] ;  /* 0x00266800010c7983 */ /* 0x001ea20000300800 */
[----:B----4-:R-:W-:Y:S02]  /*68a10*/  PRMT R11, R11, 0x5410, R24 ;  /* 0x000054100b0b7816 */ /* 0x010fe40000000018 */
[----:B--2---:R-:W-:-:S02]  /*68a20*/  PRMT R29, R29, 0x5410, R12 ;  /* 0x000054101d1d7816 */ /* 0x004fc4000000000c */
[----:B------:R-:W2:Y:S04]  /*68a30*/  LDL.LU R12, [R1+0xc8] ;  /* 0x0000c800010c7983 */ /* 0x000ea80000300800 */
[----:B------:R0:W-:Y:S04]  /*68a40*/  STL [R1+0x148], R29 ;  /* 0x0001481d01007387 */ /* 0x0001e80000100800 */
[----:B0-----:R-:W2:Y:S04]  /*68a50*/  LDL.LU R29, [R1+0x134] ;  /* 0x00013400011d7983 */ /* 0x001ea80000300800 */
[----:B------:R-:W4:Y:S04]  /*68a60*/  LDL.LU R24, [R1+0x2664] ;  /* 0x0026640001187983 */ /* 0x000f280000300800 */
[----:B------:R0:W-:Y:S04]  /*68a70*/  STL [R1+0x150], R11 ;  /* 0x0001500b01007387 */ /* 0x0001e80000100800 */
[----:B0-----:R-:W4:Y:S02]  /*68a80*/  LDL.LU R11, [R1+0x2660] ;  /* 0x00266000010b7983 */ /* 0x001f240000300800 */
[----:B----4-:R-:W-:-:S02]  /*68a90*/  PRMT R11, R11, 0x5410, R24 ;  /* 0x000054100b0b7816 */ /* 0x010fc40000000018 */
[----:B------:R-:W4:Y:S04]  /*68aa0*/  LDL.LU R24, [R1+0x265c] ;  /* 0x00265c0001187983 */ /* 0x000f280000300800 */
[----:B------:R0:W-:Y:S04]  /*68ab0*/  STL [R1+0x2528], R11 ;  /* 0x0025280b01007387 */ /* 0x0001e80000100800 */
[----:B0-----:R-:W2:Y:S01]  /*68ac0*/  LDL.LU R11, [R1+0x11c] ;  /* 0x00011c00010b7983 */ /* 0x001ea20000300800 */
[----:B----4-:R-:W-:-:S03]  /*68ad0*/  PRMT R22, R22, 0x5410, R24 ;  /* 0x0000541016167816 */ /* 0x010fc60000000018 */
[----:B------:R-:W2:Y:S04]  /*68ae0*/  LDL.LU R24, [R1+0x2658] ;  /* 0x0026580001187983 */ /* 0x000ea80000300800 */
[----:B------:R2:W-:Y:S01]  /*68af0*/  STL [R1+0x2570], R22 ;  /* 0x0025701601007387 */ /* 0x0005e20000100800 */
[----:B---3--:R-:W-:Y:S02]  /*68b00*/  PRMT R16, R19, 0x5410, R16 ;  /* 0x0000541013107816 */ /* 0x008fe40000000010 */
[----:B------:R-:W-:Y:S02]  /*68b10*/  PRMT R3, R3, 0x5410, R0 ;  /* 0x0000541003037816 */ /* 0x000fe40000000000 */
[----:B------:R-:W-:Y:S02]  /*68b20*/  PRMT R0, R10, 0x5410, R9 ;  /* 0x000054100a007816 */ /* 0x000fe40000000009 */
[----:B--2---:R-:W-:-:S02]  /*68b30*/  PRMT R22, R24, 0x5410, R11 ;  /* 0x0000541018167816 */ /* 0x004fc4000000000b */
[----:B------:R-:W-:-:S03]  /*68b40*/  PRMT R11, R17, 0x5410, R18 ;  /* 0x00005410110b7816 */ /* 0x000fc60000000012 */
[----:B------:R-:W-:Y:S04]  /*68b50*/  STL [R1+0x13c], R22 ;  /* 0x00013c1601007387 */ /* 0x000fe80000100800 */
[----:B------:R0:W-:Y:S04]  /*68b60*/  STL [R1+0x144], R11 ;  /* 0x0001440b01007387 */ /* 0x0001e80000100800 */
[----:B------:R-:W-:Y:S01]  /*68b70*/  STL [R1+0x140], R16 ;  /* 0x0001401001007387 */ /* 0x000fe20000100800 */
[----:B0-----:R-:W-:-:S05]  /*68b80*/  PRMT R11, R21, 0x5410, R20 ;  /* 0x00005410150b7816 */ /* 0x001fca0000000014 */
[----:B------:R-:W-:Y:S04]  /*68b90*/  STL [R1+0x104], R11 ;  /* 0x0001040b01007387 */ /* 0x000fe80000100800 */
[----:B------:R0:W-:Y:S04]  /*68ba0*/  STL [R1+0x108], R3 ;  /* 0x0001080301007387 */ /* 0x0001e80000100800 */
[----:B------:R2:W-:Y:S01]  /*68bb0*/  STL [R1+0x110], R0 ;  /* 0x0001100001007387 */ /* 0x0005e20000100800 */
[----:B0-----:R-:W-:Y:S02]  /*68bc0*/  PRMT R3, R5, 0x5410, R8 ;  /* 0x0000541005037816 */ /* 0x001fe40000000008 */
[----:B--2---:R-:W-:-:S03]  /*68bd0*/  PRMT R0, R7, 0x5410, R6 ;  /* 0x0000541007007816 */ /* 0x004fc60000000006 */
[----:B------:R0:W-:Y:S04]  /*68be0*/  STL [R1+0x10c], R3 ;  /* 0x00010c0301007387 */ /* 0x0001e80000100800 */
[----:B------:R2:W-:Y:S01]  /*68bf0*/  STL [R1+0x114], R0 ;  /* 0x0001140001007387 */ /* 0x0005e20000100800 */
[----:B0-----:R-:W-:Y:S02]  /*68c00*/  PRMT R3, R14, 0x5410, R2 ;  /* 0x000054100e037816 */ /* 0x001fe40000000002 */
[----:B------:R-:W-:-:S03]  /*68c10*/  PRMT R2, R23, 0x5410, R15 ;  /* 0x0000541017027816 */ /* 0x000fc6000000000f */
[----:B------:R-:W-:Y:S01]  /*68c20*/  STL [R1+0x118], R3 ;  /* 0x0001180301007387 */ /* 0x000fe20000100800 */
[----:B--2---:R-:W-:-:S03]  /*68c30*/  PRMT R0, R26, 0x5410, R4 ;  /* 0x000054101a007816 */ /* 0x004fc60000000004 */
[----:B------:R-:W2:Y:S04]  /*68c40*/  LDL.LU R23, [R1+0xd8] ;  /* 0x0000d80001177983 */ /* 0x000ea80000300800 */
[----:B------:R0:W-:Y:S04]  /*68c50*/  STL [R1+0x11c], R2 ;  /* 0x00011c0201007387 */ /* 0x0001e80000100800 */
[----:B------:R-:W2:Y:S04]  /*68c60*/  LDL.LU R26, [R1+0x128] ;  /* 0x00012800011a7983 */ /* 0x000ea80000300800 */
[----:B------:R3:W-:Y:S01]  /*68c70*/  STL [R1+0xc0], R0 ;  /* 0x0000c00001007387 */ /* 0x0007e20000100800 */
[----:B0-----:R-:W-:-:S03]  /*68c80*/  PRMT R2, R25, 0x5410, R13 ;  /* 0x0000541019027816 */ /* 0x001fc6000000000d */
[----:B------:R-:W4:Y:S01]  /*68c90*/  LDL.LU R24, [R1+0xd4] ;  /* 0x0000d40001187983 */ /* 0x000f220000300800 */
[----:B---3--:R-:W-:-:S03]  /*68ca0*/  PRMT R0, R28, 0x5410, R27 ;  /* 0x000054101c007816 */ /* 0x008fc6000000001b */
[----:B------:R0:W-:Y:S04]  /*68cb0*/  STL [R1+0xc4], R2 ;  /* 0x0000c40201007387 */ /* 0x0001e80000100800 */
[----:B0-----:R-:W4:Y:S04]  /*68cc0*/  LDL.LU R2, [R1+0x130] ;  /* 0x0001300001027983 */ /* 0x001f280000300800 */
[----:B------:R0:W-:Y:S04]  /*68cd0*/  STL [R1+0xcc], R0 ;  /* 0x0000cc0001007387 */ /* 0x0001e80000100800 */
[----:B------:R-:W3:Y:S04]  /*68ce0*/  LDL.LU R20, [R1+0x68] ;  /* 0x0000680001147983 */ /* 0x000ee80000300800 */
[----:B------:R-:W3:Y:S01]  /*68cf0*/  LDL.LU R4, [R1+0x124] ;  /* 0x0001240001047983 */ /* 0x000ee20000300800 */
[----:B0-----:R-:W-:-:S03]  /*68d00*/  PRMT R0, R29, 0x5410, R12 ;  /* 0x000054101d007816 */ /* 0x001fc6000000000c */
[----:B------:R-:W3:Y:S04]  /*68d10*/  LDL.LU R14, [R1+0x120] ;  /* 0x00012000010e7983 */ /* 0x000ee80000300800 */
[----:B------:R-:W3:Y:S04]  /*68d20*/  LDL.LU R18, [R1+0x6c] ;  /* 0x00006c0001127983 */ /* 0x000ee80000300800 */
[----:B------:R0:W-:Y:S04]  /*68d30*/  STL [R1+0xc8], R0 ;  /* 0x0000c80001007387 */ /* 0x0001e80000100800 */
        /* <DEDUP_REMOVED lines=17> */
[----:B0-----:R-:W3:Y:S04]  /*68e50*/  LDL.LU R0, [R1+0x9c] ;  /* 0x00009c0001007983 */ /* 0x001ee80000300800 */
[----:B------:R-:W3:Y:S01]  /*68e60*/  LDL.LU R15, [R1+0x1e8] ;  /* 0x0001e800010f7983 */ /* 0x000ee20000300800 */
[----:B--2---:R-:W-:-:S03]  /*68e70*/  PRMT R6, R26, 0x5410, R23 ;  /* 0x000054101a067816 */ /* 0x004fc60000000017 */
[----:B------:R-:W2:Y:S04]  /*68e80*/  LDL.LU R26, [R1+0x94] ;  /* 0x00009400011a7983 */ /* 0x000ea80000300800 */
[----:B------:R-:W2:Y:S04]  /*68e90*/  LDL.LU R23, [R1+0xbc] ;  /* 0x0000bc0001177983 */ /* 0x000ea80000300800 */
[----:B------:R0:W-:Y:S04]  /*68ea0*/  STL [R1+0x25d0], R6 ;  /* 0x0025d00601007387 */ /* 0x0001e80000100800 */
[----:B0-----:R-:W2:Y:S01]  /*68eb0*/  LDL.LU R6, [R1+0x64] ;  /* 0x0000640001067983 */ /* 0x001ea20000300800 */
[----:B----4-:R-:W-:-:S03]  /*68ec0*/  PRMT R2, R2, 0x5410, R24 ;  /* 0x0000541002027816 */ /* 0x010fc60000000018 */
[----:B------:R-:W4:Y:S04]  /*68ed0*/  LDL.LU R24, [R1+0x2654] ;  /* 0x0026540001187983 */ /* 0x000f280000300800 */
[----:B------:R0:W-:Y:S01]  /*68ee0*/  STL [R1+0xd8], R2 ;  /* 0x0000d80201007387 */ /* 0x0001e20000100800 */
[----:B---3--:R-:W-:-:S03]  /*68ef0*/  PRMT R4, R4, 0x5410, R20 ;  /* 0x0000541004047816 */ /* 0x008fc60000000014 */
[----:B0-----:R-:W3:Y:S04]  /*68f00*/  LDL R2, [R1+0x10b0] ;  /* 0x0010b00001027983 */ /* 0x001ee80000100800 */
[----:B------:R-:W3:Y:S04]  /*68f10*/  LDL.LU R20, [R1+0xb8] ;  /* 0x0000b80001147983 */ /* 0x000ee80000300800 */
[----:B------:R0:W-:Y:S01]  /*68f20*/  STL [R1+0x2608], R4 ;  /* 0x0026080401007387 */ /* 0x0001e20000100800 */
[----:B------:R-:W-:-:S03]  /*68f30*/  PRMT R17, R17, 0x5410, R18 ;  /* 0x0000541011117816 */ /* 0x000fc60000000012 */
[----:B0-----:R-:W3:Y:S01]  /*68f40*/  LDL.LU R4, [R1+0x90] ;  /* 0x0000900001047983 */ /* 0x001ee20000300800 */
[----:B------:R-:W-:Y:S02]  /*68f50*/  PRMT R3, R3, 0x5410, R16 ;  /* 0x0000541003037816 */ /* 0x000fe40000000010 */
[----:B------:R-:W-:Y:S02]  /*68f60*/  PRMT R10, R10, 0x5410, R9 ;  /* 0x000054100a0a7816 */ /* 0x000fe40000000009 */
[----:B------:R-:W-:Y:S02]  /*68f70*/  PRMT R29, R29, 0x5410, R8 ;  /* 0x000054101d1d7816 */ /* 0x000fe40000000008 */
[----:B------:R-:W-:Y:S02]  /*68f80*/  PRMT R28, R28, 0x5410, R12 ;  /* 0x000054101c1c7816 */ /* 0x000fe4000000000c */
[----:B------:R-:W-:Y:S02]  /*68f90*/  PRMT R5, R5, 0x5410, R27 ;  /* 0x0000541005057816 */ /* 0x000fe4000000001b */
[----:B------:R-:W-:-:S02]  /*68fa0*/  PRMT R13, R13, 0x5410, R25 ;  /* 0x000054100d0d7816 */ /* 0x000fc40000000019 */
[----:B------:R-:W-:Y:S02]  /*68fb0*/  PRMT R7, R7, 0x5410, R22 ;  /* 0x0000541007077816 */ /* 0x000fe40000000016 */
[----:B------:R-:W-:Y:S02]  /*68fc0*/  PRMT R22, R19, 0x5410, R11 ;  /* 0x0000541013167816 */ /* 0x000fe4000000000b */
[----:B--2---:R-:W-:Y:S02]  /*68fd0*/  PRMT R14, R14, 0x5410, R6 ;  /* 0x000054100e0e7816 */ /* 0x004fe40000000006 */
[----:B------:R-:W2:Y:S04]  /*68fe0*/  LDL R6, [R1+0x10ac] ;  /* 0x0010ac0001067983 */ /* 0x000ea80000100800 */
[----:B------:R0:W-:Y:S04]  /*68ff0*/  STL [R1+0x64], R14 ;  /* 0x0000640e01007387 */ /* 0x0001e80000100800 */
[----:B0-----:R-:W2:Y:S04]  /*69000*/  LDL R14, [R1+0x10a4] ;  /* 0x0010a400010e7983 */ /* 0x001ea80000100800 */
[----:B------:R-:W2:Y:S04]  /*69010*/  LDL.LU R18, [R1+0x2650] ;  /* 0x0026500001127983 */ /* 0x000ea80000300800 */
[----:B------:R0:W-:Y:S04]  /*69020*/  STL [R1+0x6c], R17 ;  /* 0x00006c1101007387 */ /* 0x0001e80000100800 */
[----:B0-----:R-:W2:Y:S04]  /*69030*/  LDL.LU R17, [R1+0x264c] ;  /* 0x00264c0001117983 */ /* 0x001ea80000300800 */
        /* <DEDUP_REMOVED lines=9> */
[----:B------:R-:W4:Y:S04]  /*690d0*/  LDL.LU R12, [R1+0x2630] ;  /* 0x00263000010c7983 */ /* 0x000f280000300800 */
[----:B------:R0:W-:Y:S04]  /*690e0*/  STL [R1+0x7c], R28 ;  /* 0x00007c1c01007387 */ /* 0x0001e80000100800 */
[----:B0-----:R-:W4:Y:S04]  /*690f0*/  LDL.LU R28, [R1+0x262c] ;  /* 0x00262c00011c7983 */ /* 0x001f280000300800 */
[----:B------:R-:W4:Y:S04]  /*69100*/  LDL.LU R27, [R1+0x2628] ;  /* 0x00262800011b7983 */ /* 0x000f280000300800 */
[----:B------:R0:W-:Y:S04]  /*69110*/  STL [R1+0x25d8], R5 ;  /* 0x0025d80501007387 */ /* 0x0001e80000100800 */
[----:B0-----:R-:W4:Y:S04]  /*69120*/  LDL R5, [R1+0x10a8] ;  /* 0x0010a80001057983 */ /* 0x001f280000100800 */
[----:B------:R-:W4:Y:S04]  /*69130*/  LDL.LU R25, [R1+0x2624] ;  /* 0x0026240001197983 */ /* 0x000f280000300800 */
[----:B------:R0:W-:Y:S04]  /*69140*/  STL [R1+0xd4], R13 ;  /* 0x0000d40d01007387 */ /* 0x0001e80000100800 */
[----:B0-----:R-:W4:Y:S04]  /*69150*/  LDL.LU R13, [R1+0x2620] ;  /* 0x00262000010d7983 */ /* 0x001f280000300800 */
[----:B------:R0:W-:Y:S04]  /*69160*/  STL [R1+0x2600], R22 ;  /* 0x0026001601007387 */ /* 0x0001e80000100800 */
[----:B0-----:R-:W4:Y:S01]  /*69170*/  LDL.LU R22, [R1+0x22c] ;  /* 0x00022c0001167983 */ /* 0x001f220000300800 */
[----:B------:R-:W-:-:S02]  /*69180*/  PRMT R11, R15, 0x5410, R0 ;  /* 0x000054100f0b7816 */ /* 0x000fc40000000000 */
[----:B------:R-:W0:Y:S01]  /*69190*/  S2R R15, SR_TID.X ;  /* 0x00000000000f7919 */ /* 0x000e220000002100 */
[----:B------:R-:W1:Y:S01]  /*691a0*/  S2R R21, SR_TID.X ;  /* 0x0000000000157919 */ /* 0x000e620000002100 */
[----:B---3--:R-:W-:Y:S01]  /*691b0*/  PRMT R23, R23, 0x5410, R4 ;  /* 0x0000541017177816 */ /* 0x008fe20000000004 */
[----:B------:R-:W3:Y:S04]  /*691c0*/  LDL.LU R19, [R1+0x8c] ;  /* 0x00008c0001137983 */ /* 0x000ee80000300800 */
[----:B------:R-:W3:Y:S01]  /*691d0*/  LDL.LU R0, [R1+0x29c] ;  /* 0x00029c0001007983 */ /* 0x000ee20000300800 */
[----:B0-----:R-:W-:Y:S02]  /*691e0*/  LOP3.LUT R15, R15, 0x1f, RZ, 0xc0, !PT ;  /* 0x0000001f0f0f7812 */ /* 0x001fe400078ec0ff */
[----:B--2---:R-:W-:-:S02]  /*691f0*/  PRMT R20, R20, 0x5410, R29 ;  /* 0x0000541014147816 */ /* 0x004fc4000000001d */
[----:B----4-:R-:W-:Y:S02]  /*69200*/  PRMT R22, R22, 0x5410, R26 ;  /* 0x0000541016167816 */ /* 0x010fe4000000001a */
[----:B------:R-:W2:Y:S04]  /*69210*/  LDL.LU R26, [R1+0x261c] ;  /* 0x00261c00011a7983 */ /* 0x000ea80000300800 */
[----:B------:R1:W-:Y:S04]  /*69220*/  STL [R1+0x15c], R22 ;  /* 0x00015c1601007387 */ /* 0x0003e80000100800 */
[----:B------:R-:W-:Y:S01]  /*69230*/  STL [R1+0x2604], R23 ;  /* 0x0026041701007387 */ /* 0x000fe20000100800 */
[----:B-1----:R-:W-:-:S02]  /*69240*/  LOP3.LUT R22, R21, 0x3f, RZ, 0xc0, !PT ;  /* 0x0000003f15167812 */ /* 0x002fc400078ec0ff */
[----:B------:R-:W-:Y:S02]  /*69250*/  LEA R21, R15, UR9, 0x4 ;  /* 0x000000090f157c11 */ /* 0x000fe4000f8e20ff */
[----:B------:R-:W4:Y:S04]  /*69260*/  LDL.LU R15, [R1+0x30c] ;  /* 0x00030c00010f7983 */ /* 0x000f280000300800 */
[----:B------:R0:W-:Y:S04]  /*69270*/  STL [R1+0x2414], R29 ;  /* 0x0024141d01007387 */ /* 0x0001e80000100800 */
[----:B------:R-:W-:Y:S04]  /*69280*/  STL [R1+0x30], R21 ;  /* 0x0000301501007387 */ /* 0x000fe80000100800 */
[----:B0-----:R-:W2:Y:S01]  /*69290*/  LDL R29, [R1+0x10a0] ;  /* 0x0010a000011d7983 */ /* 0x001ea20000100800 */
[----:B------:R-:W-:Y:S01]  /*692a0*/  LEA R22, R22, UR8, 0x4 ;  /* 0x0000000816167c11 */ /* 0x000fe2000f8e20ff */
[----:B------:R-:W0:Y:S04]  /*692b0*/  LDCU.64 UR8, c[0x0][0x398] ;  /* 0x00007300ff0877ac */ /* 0x000e280008000a00 */
[----:B------:R1:W-:Y:S04]  /*692c0*/  STL [R1+0x34], R22 ;  /* 0x0000341601007387 */ /* 0x0003e80000100800 */
[----:B-1----:R-:W4:Y:S01]  /*692d0*/  LDL.LU R22, [R1+0xac] ;  /* 0x0000ac0001167983 */ /* 0x002f220000300800 */
[----:B------:R-:W-:-:S02]  /*692e0*/  LOP3.LUT R12, R12, 0xfffff7ff, RZ, 0xc0, !PT ;  /* 0xfffff7ff0c0c7812 */ /* 0x000fc400078ec0ff */
[----:B---3--:R-:W-:Y:S01]  /*692f0*/  PRMT R19, R0, 0x5410, R19 ;  /* 0x0000541000137816 */ /* 0x008fe20000000013 */
[----:B--2---:R-:W-:-:S05]  /*69300*/  VIADD R4, R29, 0x2 ;  /* 0x000000021d047836 */ /* 0x004fca0000000000 */
[----:B------:R-:W-:Y:S01]  /*69310*/  ISETP.GE.AND P2, PT, R4, UR53, PT ;  /* 0x0000003504007c0c */ /* 0x000fe2000bf46270 */
[----:B------:R-:W-:Y:S01]  /*69320*/  VIADD R0, R29, 0x1 ;  /* 0x000000011d007836 */ /* 0x000fe20000000000 */
[----:B------:R-:W2:Y:S01]  /*69330*/  LDL.LU R4, [R1+0x378] ;  /* 0x0003780001047983 */ /* 0x000ea20000300800 */
[----:B----4-:R-:W-:Y:S01]  /*69340*/  PRMT R15, R15, 0x5410, R28 ;  /* 0x000054100f0f7816 */ /* 0x010fe2000000001c */
[----:B------:R-:W1:Y:S01]  /*69350*/  LDCU UR53, c[0x0][0x398] ;  /* 0x00007300ff3577ac */ /* 0x000e620008000800 */
[----:B------:R-:W-:Y:S02]  /*69360*/  ISETP.LT.AND P5, PT, R5, UR54, !P2 ;  /* 0x0000003605007c0c */ /* 0x000fe4000d7a1270 */
[----:B------:R-:W-:Y:S02]  /*69370*/  ISETP.LT.AND P4, PT, R6, UR34, !P2 ;  /* 0x0000002206007c0c */ /* 0x000fe4000d781270 */
[----:B------:R-:W-:Y:S01]  /*69380*/  ISETP.LT.AND P3, PT, R2, UR6, !P2 ;  /* 0x0000000602007c0c */ /* 0x000fe2000d761270 */
[----:B------:R-:W-:Y:S08]  /*69390*/  STL [R1+0x24a0], R19 ;  /* 0x0024a01301007387 */ /* 0x000ff00000100800 */
[----:B------:R-:W-:Y:S01]  /*693a0*/  @P5 LOP3.LUT R12, R12, 0x800, RZ, 0xfc, !PT ;  /* 0x000008000c0c5812 */ /* 0x000fe200078efcff */
[----:B------:R-:W3:Y:S03]  /*693b0*/  LDCU UR6, c[0x0][0x398] ;  /* 0x00007300ff0677ac */ /* 0x000ee60008000800 */
[----:B------:R-:W-:Y:S01]  /*693c0*/  LOP3.LUT R12, R12, 0xfffffbff, RZ, 0xc0, !PT ;  /* 0xfffffbff0c0c7812 */ /* 0x000fe200078ec0ff */
[----:B------:R-:W4:Y:S03]  /*693d0*/  LDCU UR34, c[0x0][0x398] ;  /* 0x00007300ff2277ac */ /* 0x000f260008000800 */
[----:B------:R-:W-:-:S02]  /*693e0*/  @P4 LOP3.LUT R12, R12, 0x400, RZ, 0xfc, !PT ;  /* 0x000004000c0c4812 */ /* 0x000fc400078efcff */
[----:B------:R-:W-:Y:S01]  /*693f0*/  ISETP.LT.AND P2, PT, R14, UR4, !P2 ;  /* 0x000000040e007c0c */ /* 0x000fe2000d741270 */
[----:B------:R-:W-:Y:S01]  /*69400*/  STL [R1+0x24c8], R18 ;  /* 0x0024c81201007387 */ /* 0x000fe20000100800 */
[----:B------:R-:W-:Y:S01]  /*69410*/  LOP3.LUT R12, R12, 0xfffffdff, RZ, 0xc0, !PT ;  /* 0xfffffdff0c0c7812 */ /* 0x000fe200078ec0ff */
[----:B------:R-:W0:Y:S03]  /*69420*/  LDCU UR4, c[0x0][0x398] ;  /* 0x00007300ff0477ac */ /* 0x000e260008000800 */
[----:B------:R-:W-:Y:S01]  /*69430*/  @P3 LOP3.LUT R12, R12, 0x200, RZ, 0xfc, !PT ;  /* 0x000002000c0c3812 */ /* 0x000fe200078efcff */
[----:B------:R-:W-:Y:S03]  /*69440*/  STL.64 [R1+0x24c0], R16 ;  /* 0x0024c01001007387 */ /* 0x000fe60000100a00 */
[----:B------:R-:W-:Y:S01]  /*69450*/  LOP3.LUT R12, R12, 0xfffffeff, RZ, 0xc0, !PT ;  /* 0xfffffeff0c0c7812 */ /* 0x000fe200078ec0ff */
[----:B------:R0:W-:Y:S03]  /*69460*/  STL [R1+0x2490], R15 ;  /* 0x0024900f01007387 */ /* 0x0001e60000100800 */
[----:B------:R-:W-:Y:S01]  /*69470*/  @P2 LOP3.LUT R12, R12, 0x100, RZ, 0xfc, !PT ;  /* 0x000001000c0c2812 */ /* 0x000fe200078efcff */
[----:B------:R-:W-:Y:S01]  /*69480*/  STL [R1+0x248c], R28 ;  /* 0x00248c1c01007387 */ /* 0x000fe20000100800 */
[----:B------:R-:W-:Y:S01]  /*69490*/  ISETP.GE.AND P2, PT, R0, UR51, PT ;  /* 0x0000003300007c0c */ /* 0x000fe2000bf46270 */
[----:B------:R-:W1:Y:S02]  /*694a0*/  LDCU UR51, c[0x0][0x398] ;  /* 0x00007300ff3377ac */ /* 0x000e640008000800 */
[----:B------:R-:W3:Y:S01]  /*694b0*/  LDL.LU R0, [R1+0x3b4] ;  /* 0x0003b40001007983 */ /* 0x000ee20000300800 */
[----:B------:R-:W-:Y:S01]  /*694c0*/  ISETP.LT.AND P5, PT, R5, UR40, !P2 ;  /* 0x0000002805007c0c */ /* 0x000fe2000d7a1270 */
[----:B------:R-:W1:Y:S01]  /*694d0*/  LDCU UR40, c[0x0][0x398] ;  /* 0x00007300ff2877ac */ /* 0x000e620008000800 */
[----:B------:R-:W-:-:S02]  /*694e0*/  ISETP.LT.AND P4, PT, R6, UR38, !P2 ;  /* 0x0000002606007c0c */ /* 0x000fc4000d781270 */
[----:B------:R-:W-:Y:S02]  /*694f0*/  LOP3.LUT R12, R12, 0xffffffbf, RZ, 0xc0, !PT ;  /* 0xffffffbf0c0c7812 */ /* 0x000fe400078ec0ff */
[----:B------:R-:W-:Y:S02]  /*69500*/  ISETP.LT.AND P3, PT, R2, UR36, !P2 ;  /* 0x0000002402007c0c */ /* 0x000fe4000d761270 */
[----:B0-----:R-:W-:Y:S01]  /*69510*/  PRMT R15, R22, 0x5410, R27 ;  /* 0x00005410160f7816 */ /* 0x001fe2000000001b */
[----:B------:R-:W-:Y:S01]  /*69520*/  STL [R1+0x2494], R27 ;  /* 0x0024941b01007387 */ /* 0x000fe20000100800 */
[----:B------:R-:W-:Y:S01]  /*69530*/  LOP3.LUT R13, R13, 0xfdffffff, RZ, 0xc0, !PT ;  /* 0xfdffffff0d0d7812 */ /* 0x000fe200078ec0ff */
[----:B------:R-:W0:Y:S02]  /*69540*/  LDCU UR36, c[0x0][0x398] ;  /* 0x00007300ff2477ac */ /* 0x000e240008000800 */
[----:B------:R-:W-:Y:S02]  /*69550*/  @P5 LOP3.LUT R12, R12, 0x40, RZ, 0xfc, !PT ;  /* 0x000000400c0c5812 */ /* 0x000fe400078efcff */
[----:B------:R-:W-:Y:S01]  /*69560*/  ISETP.LT.AND P6, PT, R29, UR47, !P6 ;  /* 0x0000002f1d007c0c */ /* 0x000fe2000f7c1270 */
[----:B------:R2:W-:Y:S01]  /*69570*/  STL [R1+0x2b0], R15 ;  /* 0x0002b00f01007387 */ /* 0x0005e20000100800 */
[----:B------:R-:W-:Y:S01]  /*69580*/  LOP3.LUT R12, R12, 0xffffffdf, RZ, 0xc0, !PT ;  /* 0xffffffdf0c0c7812 */ /* 0x000fe200078ec0ff */
[----:B------:R-:W0:Y:S03]  /*69590*/  LDCU UR38, c[0x0][0x398] ;  /* 0x00007300ff2677ac */ /* 0x000e260008000800 */
[----:B------:R-:W-:Y:S01]  /*695a0*/  @P4 LOP3.LUT R12, R12, 0x20, RZ, 0xfc, !PT ;  /* 0x000000200c0c4812 */ /* 0x000fe200078efcff */
[----:B------:R-:W0:Y:S01]  /*695b0*/  LDCU UR47, c[0x0][0x398] ;  /* 0x00007300ff2f77ac */ /* 0x000e220008000800 */
[----:B------:R-:W-:-:S02]  /*695c0*/  ISETP.LT.AND P2, PT, R14, UR32, !P2 ;  /* 0x000000200e007c0c */ /* 0x000fc4000d741270 */
[----:B------:R-:W-:Y:S01]  /*695d0*/  LOP3.LUT R12, R12, 0xffffffef, RZ, 0xc0, !PT ;  /* 0xffffffef0c0c7812 */ /* 0x000fe200078ec0ff */
[----:B------:R-:W0:Y:S03]  /*695e0*/  LDCU UR32, c[0x0][0x398] ;  /* 0x00007300ff2077ac */ /* 0x000e260008000800 */
[----:B------:R-:W-:-:S04]  /*695f0*/  @P3 LOP3.LUT R12, R12, 0x10, RZ, 0xfc, !PT ;  /* 0x000000100c0c3812 */ /* 0x000fc800078efcff */
[----:B------:R-:W-:-:S04]  /*69600*/  LOP3.LUT R12, R12, 0xfffffff7, RZ, 0xc0, !PT ;  /* 0xfffffff70c0c7812 */ /* 0x000fc800078ec0ff */
[----:B------:R-:W-:Y:S02]  /*69610*/  @P2 LOP3.LUT R12, R12, 0x8, RZ, 0xfc, !PT ;  /* 0x000000080c0c2812 */ /* 0x000fe400078efcff */
[----:B------:R-:W-:Y:S01]  /*69620*/  ISETP.LT.AND P2, PT, R6, UR26, !P1 ;  /* 0x0000001a06007c0c */ /* 0x000fe2000cf41270 */
[----:B------:R-:W0:Y:S01]  /*69630*/  LDCU UR26, c[0x0][0x398] ;  /* 0x00007300ff1a77ac */ /* 0x000e220008000800 */
[----:B------:R-:W-:Y:S01]  /*69640*/  ISETP.LT.AND P1, PT, R5, UR24, !P1 ;  /* 0x0000001805007c0c */ /* 0x000fe2000cf21270 */
[----:B------:R-:W0:Y:S10]  /*69650*/  LDCU UR24, c[0x0][0x398] ;  /* 0x00007300ff1877ac */ /* 0x000e340008000800 */
[----:B------:R-:W-:-:S04]  /*69660*/  @P2 LOP3.LUT R13, R13, 0x2000000, RZ, 0xfc, !PT ;  /* 0x020000000d0d2812 */ /* 0x000fc800078efcff */
[----:B------:R-:W-:-:S04]  /*69670*/  LOP3.LUT R13, R13, 0xfeffffff, RZ, 0xc0, !PT ;  /* 0xfeffffff0d0d7812 */ /* 0x000fc800078ec0ff */
[----:B------:R-:W-:Y:S02]  /*69680*/  @P1 LOP3.LUT R13, R13, 0x1000000, RZ, 0xfc, !PT ;  /* 0x010000000d0d1812 */ /* 0x000fe400078efcff */
[----:B--2---:R-:W-:Y:S02]  /*69690*/  PRMT R15, R4, 0x5410, R25 ;  /* 0x00005410040f7816 */ /* 0x004fe40000000019 */
[----:B------:R-:W2:Y:S04]  /*696a0*/  LDL.LU R4, [R1+0x60] ;  /* 0x0000600001047983 */ /* 0x000ea80000300800 */
[----:B------:R0:W-:Y:S02]  /*696b0*/  STL [R1+0x2b8], R15 ;  /* 0x0002b80f01007387 */ /* 0x0001e40000100800 */
[----:B0-----:R-:W-:-:S05]  /*696c0*/  VIADD R15, R29, 0xad ;  /* 0x000000ad1d0f7836 */ /* 0x001fca0000000000 */
[----:B------:R-:W-:Y:S01]  /*696d0*/  ISETP.GE.AND P1, PT, R15, UR49, PT ;  /* 0x000000310f007c0c */ /* 0x000fe2000bf26270 */
[----:B------:R-:W0:Y:S01]  /*696e0*/  LDCU UR49, c[0x0][0x398] ;  /* 0x00007300ff3177ac */ /* 0x000e220008000800 */
[----:B---3--:R-:W-:Y:S02]  /*696f0*/  PRMT R15, R0, 0x5410, R26 ;  /* 0x00005410000f7816 */ /* 0x008fe4000000001a */
[----:B------:R-:W3:Y:S04]  /*69700*/  LDL.LU R0, [R1+0x41c] ;  /* 0x00041c0001007983 */ /* 0x000ee80000300800 */
[----:B------:R0:W-:Y:S04]  /*69710*/  STL [R1+0x2498], R26 ;  /* 0x0024981a01007387 */ /* 0x0001e80000100800 */
[----:B------:R-:W-:Y:S04]  /*69720*/  STL [R1+0x2fc], R15 ;  /* 0x0002fc0f01007387 */ /* 0x000fe80000100800 */
[----:B0-----:R-:W3:Y:S01]  /*69730*/  LDL.LU R26, [R1+0x4c] ;  /* 0x00004c00011a7983 */ /* 0x001ee20000300800 */
[----:B------:R-:W-:Y:S01]  /*69740*/  ISETP.LT.AND P4, PT, R14, UR22, !P1 ;  /* 0x000000160e007c0c */ /* 0x000fe2000cf81270 */
[----:B------:R-:W0:Y:S01]  /*69750*/  LDCU UR22, c[0x0][0x398] ;  /* 0x00007300ff1677ac */ /* 0x000e220008000800 */
[----:B------:R-:W-:-:S02]  /*69760*/  ISETP.LT.AND P3, PT, R2, UR20, !P1 ;  /* 0x0000001402007c0c */ /* 0x000fc4000cf61270 */
[----:B------:R-:W-:Y:S02]  /*69770*/  LOP3.LUT R13, R13, 0xff7fffff, RZ, 0xc0, !PT ;  /* 0xff7fffff0d0d7812 */ /* 0x000fe400078ec0ff */
[----:B------:R-:W-:Y:S01]  /*69780*/  ISETP.LT.AND P2, PT, R6, UR18, !P1 ;  /* 0x0000001206007c0c */ /* 0x000fe2000cf41270 */
[----:B------:R0:W-:Y:S01]  /*69790*/  STL.64 [R1+0x24d0], R24 ;  /* 0x0024d01801007387 */ /* 0x0001e20000100a00 */
[----:B------:R-:W0:Y:S05]  /*697a0*/  LDCU UR20, c[0x0][0x398] ;  /* 0x00007300ff1477ac */ /* 0x000e2a0008000800 */
[----:B------:R-:W-:Y:S01]  /*697b0*/  @P4 LOP3.LUT R13, R13, 0x800000, RZ, 0xfc, !PT ;  /* 0x008000000d0d4812 */ /* 0x000fe200078efcff */
[----:B------:R-:W0:Y:S03]  /*697c0*/  LDCU UR18, c[0x0][0x398] ;  /* 0x00007300ff1277ac */ /* 0x000e260008000800 */
[----:B------:R-:W-:-:S04]  /*697d0*/  LOP3.LUT R13, R13, 0xffbfffff, RZ, 0xc0, !PT ;  /* 0xffbfffff0d0d7812 */ /* 0x000fc800078ec0ff */
[----:B------:R-:W-:Y:S02]  /*697e0*/  @P3 LOP3.LUT R13, R13, 0x400000, RZ, 0xfc, !PT ;  /* 0x004000000d0d3812 */ /* 0x000fe400078efcff */
[----:B------:R-:W-:Y:S01]  /*697f0*/  ISETP.LT.AND P1, PT, R5, UR16, !P1 ;  /* 0x0000001005007c0c */ /* 0x000fe2000cf21270 */
[----:B------:R-:W1:Y:S01]  /*69800*/  LDCU UR16, c[0x0][0x398] ;  /* 0x00007300ff1077ac */ /* 0x000e620008000800 */
[----:B------:R-:W-:-:S04]  /*69810*/  LOP3.LUT R13, R13, 0xffdfffff, RZ, 0xc0, !PT ;  /* 0xffdfffff0d0d7812 */ /* 0x000fc800078ec0ff */
[----:B------:R-:W-:-:S04]  /*69820*/  @P2 LOP3.LUT R13, R13, 0x200000, RZ, 0xfc, !PT ;  /* 0x002000000d0d2812 */ /* 0x000fc800078efcff */
[----:B------:R-:W-:Y:S02]  /*69830*/  LOP3.LUT R13, R13, 0xffefffff, RZ, 0xc0, !PT ;  /* 0xffefffff0d0d7812 */ /* 0x000fe400078ec0ff */
[----:B0-----:R-:W-:Y:S02]  /*69840*/  PRMT R24, R10, 0x5410, R9 ;  /* 0x000054100a187816 */ /* 0x001fe40000000009 */
[----:B------:R-:W-:Y:S02]  /*69850*/  @P1 LOP3.LUT R13, R13, 0x100000, RZ, 0xfc, !PT ;  /* 0x001000000d0d1812 */ /* 0x000fe400078efcff */
[----:B--2---:R-:W-:Y:S02]  /*69860*/  PRMT R4, R8, 0x5410, R4 ;  /* 0x0000541008047816 */ /* 0x004fe40000000004 */
[----:B------:R-:W2:Y:S04]  /*69870*/  LDL.LU R8, [R1+0x2618] ;  /* 0x0026180001087983 */ /* 0x000ea80000300800 */
[----:B------:R-:W2:Y:S04]  /*69880*/  LDL.LU R27, [R1+0x48] ;  /* 0x00004800011b7983 */ /* 0x000ea80000300800 */
[----:B------:R-:W2:Y:S04]  /*69890*/  LDL.LU R28, [R1+0x6b0] ;  /* 0x0006b000011c7983 */ /* 0x000ea80000300800 */
[----:B------:R0:W-:Y:S04]  /*698a0*/  STL [R1+0x2f8], R4 ;  /* 0x0002f80401007387 */ /* 0x0001e80000100800 */
[----:B------:R-:W2:Y:S04]  /*698b0*/  LDL.LU R15, [R1+0x44] ;  /* 0x00004400010f7983 */ /* 0x000ea80000300800 */
[----:B------:R-:W2:Y:S01]  /*698c0*/  LDL.LU R16, [R1+0x88] ;  /* 0x0000880001107983 */ /* 0x000ea20000300800 */
[----:B0-----:R-:W-:-:S03]  /*698d0*/  VIADD R4, R29, 0xae ;  /* 0x000000ae1d047836 */ /* 0x001fc60000000000 */
[----:B------:R-:W2:Y:S04]  /*698e0*/  LDL.LU R17, [R1+0x40] ;  /* 0x0000400001117983 */ /* 0x000ea80000300800 */
[----:B------:R-:W2:Y:S01]  /*698f0*/  LDL.LU R18, [R1+0x84] ;  /* 0x0000840001127983 */ /* 0x000ea20000300800 */
[----:B------:R-:W-:Y:S01]  /*69900*/  ISETP.GE.AND P1, PT, R4, UR55, PT ;  /* 0x0000003704007c0c */ /* 0x000fe2000bf26270 */
[----:B------:R-:W0:Y:S02]  /*69910*/  LDCU.64 UR54, c[0x0][0x398] ;  /* 0x00007300ff3677ac */ /* 0x000e240008000a00 */
[----:B------:R-:W2:Y:S04]  /*69920*/  LDL.LU R19, [R1+0x3c] ;  /* 0x00003c0001137983 */ /* 0x000ea80000300800 */
[----:B------:R-:W2:Y:S04]  /*69930*/  LDL.LU R23, [R1+0x5c] ;  /* 0x00005c0001177983 */ /* 0x000ea80000300800 */
[----:B------:R-:W2:Y:S04]  /*69940*/  LDL.LU R22, [R1+0x38] ;  /* 0x0000380001167983 */ /* 0x000ea80000300800 */
[----:B------:R-:W2:Y:S04]  /*69950*/  LDL.LU R4, [R1+0x58] ;  /* 0x0000580001047983 */ /* 0x000ea80000300800 */
[----:B------:R-:W2:Y:S04]  /*69960*/  LDL.LU R9, [R1+0x2614] ;  /* 0x0026140001097983 */ /* 0x000ea80000300800 */
[----:B------:R-:W4:Y:S04]  /*69970*/  LDL.LU R10, [R1+0x2610] ;  /* 0x00261000010a7983 */ /* 0x000f280000300800 */
[----:B------:R3:W-:Y:S02]  /*69980*/  STL [R1+0x308], R24 ;  /* 0x0003081801007387 */ /* 0x0007e40000100800 */
[----:B---3--:R-:W-:-:S02]  /*69990*/  PRMT R24, R0, 0x5410, R26 ;  /* 0x0000541000187816 */ /* 0x008fc4000000001a */
[----:B------:R-:W3:Y:S01]  /*699a0*/  LDL.LU R0, [R1+0xb4] ;  /* 0x0000b40001007983 */ /* 0x000ee20000300800 */
[----:B------:R-:W-:Y:S01]  /*699b0*/  ISETP.LT.AND P4, PT, R14, UR14, !P1 ;  /* 0x0000000e0e007c0c */ /* 0x000fe2000cf81270 */
[----:B------:R-:W0:Y:S02]  /*699c0*/  LDCU UR14, c[0x0][0x398] ;  /* 0x00007300ff0e77ac */ /* 0x000e240008000800 */
[----:B------:R-:W-:Y:S01]  /*699d0*/  STL [R1+0x30c], R24 ;  /* 0x00030c1801007387 */ /* 0x000fe20000100800 */
[----:B------:R-:W-:Y:S01]  /*699e0*/  ISETP.LT.AND P3, PT, R2, UR12, !P1 ;  /* 0x0000000c02007c0c */ /* 0x000fe2000cf61270 */
[----:B------:R-:W0:Y:S01]  /*699f0*/  LDCU UR12, c[0x0][0x398] ;  /* 0x00007300ff0c77ac */ /* 0x000e220008000800 */
[----:B------:R-:W-:Y:S02]  /*69a00*/  LOP3.LUT R13, R13, 0xfff7ffff, RZ, 0xc0, !PT ;  /* 0xfff7ffff0d0d7812 */ /* 0x000fe400078ec0ff */
[----:B------:R-:W-:Y:S01]  /*69a10*/  ISETP.LT.AND P2, PT, R6, UR10, !P1 ;  /* 0x0000000a06007c0c */ /* 0x000fe2000cf41270 */
[----:B------:R-:W0:Y:S04]  /*69a20*/  LDCU UR10, c[0x0][0x398] ;  /* 0x00007300ff0a77ac */ /* 0x000e280008000800 */
[----:B------:R-:W-:-:S04]  /*69a30*/  @P4 LOP3.LUT R13, R13, 0x80000, RZ, 0xfc, !PT ;  /* 0x000800000d0d4812 */ /* 0x000fc800078efcff */
[----:B------:R-:W-:-:S04]  /*69a40*/  LOP3.LUT R13, R13, 0xfffbffff, RZ, 0xc0, !PT ;  /* 0xfffbffff0d0d7812 */ /* 0x000fc800078ec0ff */
[----:B------:R-:W-:Y:S02]  /*69a50*/  @P3 LOP3.LUT R13, R13, 0x40000, RZ, 0xfc, !PT ;  /* 0x000400000d0d3812 */ /* 0x000fe400078efcff */
[----:B------:R-:W-:Y:S01]  /*69a60*/  ISETP.LT.AND P1, PT, R5, UR8, !P1 ;  /* 0x0000000805007c0c */ /* 0x000fe2000cf21270 */
[----:B------:R-:W0:Y:S01]  /*69a70*/  LDCU UR8, c[0x0][0x398] ;  /* 0x00007300ff0877ac */ /* 0x000e220008000800 */
        /* <DEDUP_REMOVED lines=13> */
[----:B------:R-:W-:-:S04]  /*69b50*/  @P1 LOP3.LUT R13, R13, 0x4000, RZ, 0xfc, !PT ;  /* 0x000040000d0d1812 */ /* 0x000fc800078efcff */
[----:B------:R-:W-:-:S04]  /*69b60*/  LOP3.LUT R13, R13, 0xffffdfff, RZ, 0xc0, !PT ;  /* 0xffffdfff0d0d7812 */ /* 0x000fc800078ec0ff */
[----:B------:R-:W-:-:S04]  /*69b70*/  @P0 LOP3.LUT R13, R13, 0x2000, RZ, 0xfc, !PT ;  /* 0x000020000d0d0812 */ /* 0x000fc800078efcff */
[----:B------:R-:W-:Y:S02]  /*69b80*/  LOP3.LUT R13, R13, 0xffffefff, RZ, 0xc0, !PT ;  /* 0xffffefff0d0d7812 */ /* 0x000fe400078ec0ff */
[----:B--2---:R-:W-:-:S04]  /*69b90*/  LOP3.LUT R9, R9, 0xdfffffff, RZ, 0xc0, !PT ;  /* 0xdfffffff09097812 */ /* 0x004fc800078ec0ff */
[----:B------:R-:W-:-:S05]  /*69ba0*/  @P6 LOP3.LUT R9, R9, 0x20000000, RZ, 0xfc, !PT ;  /* 0x2000000009096812 */ /* 0x000fca00078efcff */
[----:B------:R2:W-:Y:S04]  /*69bb0*/  STL [R1+0x23dc], R9 ;  /* 0x0023dc0901007387 */ /* 0x0005e80000100800 */
[----:B----4-:R4:W-:Y:S04]  /*69bc0*/  STL.64 [R1+0x2568], R10 ;  /* 0x0025680a01007387 */ /* 0x0109e80000100a00 */
[----:B------:R0:W-:Y:S01]  /*69bd0*/  STL [R1+0x2560], R8 ;  /* 0x0025600801007387 */ /* 0x0001e20000100800 */
[----:B--2---:R-:W-:Y:S02]  /*69be0*/  PRMT R9, R16, 0x5410, R15 ;  /* 0x0000541010097816 */ /* 0x004fe4000000000f */
[----:B----4-:R-:W-:-:S02]  /*69bf0*/  PRMT R10, R28, 0x5410, R27 ;  /* 0x000054101c0a7816 */ /* 0x010fc4000000001b */
[----:B0-----:R-:W-:-:S03]  /*69c00*/  PRMT R8, R18, 0x5410, R17 ;  /* 0x0000541012087816 */ /* 0x001fc60000000011 */
[----:B------:R-:W-:Y:S04]  /*69c10*/  STL [R1+0x364], R10 ;  /* 0x0003640a01007387 */ /* 0x000fe80000100800 */
[----:B------:R-:W-:Y:S04]  /*69c20*/  STL [R1+0x360], R9 ;  /* 0x0003600901007387 */ /* 0x000fe80000100800 */
[----:B------:R0:W-:Y:S02]  /*69c30*/  STL [R1+0x368], R8 ;  /* 0x0003680801007387 */ /* 0x0001e40000100800 */
[----:B0-----:R-:W-:-:S05]  /*69c40*/  PRMT R8, R23, 0x5410, R19 ;  /* 0x0000541017087816 */ /* 0x001fca0000000013 */
[----:B------:R0:W-:Y:S01]  /*69c50*/  STL [R1+0x624], R8 ;  /* 0x0006240801007387 */ /* 0x0001e20000100800 */
[----:B---3--:R-:W-:Y:S02]  /*69c60*/  PRMT R0, R0, 0x5410, R3 ;  /* 0x0000541000007816 */ /* 0x008fe40000000003 */
[----:B0-----:R-:W-:-:S05]  /*69c70*/  PRMT R8, R4, 0x5410, R22 ;  /* 0x0000541004087816 */ /* 0x001fca0000000016 */
[----:B------:R0:W-:Y:S04]  /*69c80*/  STL [R1+0x620], R8 ;  /* 0x0006200801007387 */ /* 0x0001e80000100800 */
[----:B------:R-:W2:Y:S01]  /*69c90*/  LDL.LU R3, [R1+0x260c] ;  /* 0x00260c0001037983 */ /* 0x000ea20000300800 */
[C---:B------:R-:W-:Y:S02]  /*69ca0*/  VIADD R4, R29.reuse, 0x42 ;  /* 0x000000421d047836 */ /* 0x040fe40000000000 */
[C---:B------:R-:W-:Y:S01]  /*69cb0*/  VIADD R10, R29.reuse, 0x3f ;  /* 0x0000003f1d0a7836 */ /* 0x040fe20000000000 */
[----:B------:R-:W3:Y:S02]  /*69cc0*/  LDL.LU R28, [R1+0x978] ;  /* 0x00097800011c7983 */ /* 0x000ee40000300800 */
[----:B------:R-:W-:Y:S01]  /*69cd0*/  ISETP.GE.AND P0, PT, R4, UR43, PT ;  /* 0x0000002b04007c0c */ /* 0x000fe2000bf06270 */
[----:B0-----:R-:W-:Y:S01]  /*69ce0*/  VIADD R8, R29, 0x41 ;  /* 0x000000411d087836 */ /* 0x001fe20000000000 */
[----:B------:R-:W4:Y:S02]  /*69cf0*/  LDL.LU R15, [R1+0x974] ;  /* 0x00097400010f7983 */ /* 0x000f240000300800 */
[----:B------:R-:W-:-:S02]  /*69d00*/  ISETP.LT.AND P3, PT, R5, UR54, !P0 ;  /* 0x0000003605007c0c */ /* 0x000fc4000c761270 */
[----:B------:R-:W-:Y:S01]  /*69d10*/  ISETP.LT.AND P2, PT, R6, UR42, !P0 ;  /* 0x0000002a06007c0c */ /* 0x000fe2000c741270 */
[----:B------:R-:W0:Y:S01]  /*69d20*/  LDCU.64 UR42, c[0x0][0x398] ;  /* 0x00007300ff2a77ac */ /* 0x000e220008000a00 */
[----:B------:R-:W-:Y:S01]  /*69d30*/  ISETP.LT.AND P1, PT, R2, UR57, !P0 ;  /* 0x0000003902007c0c */ /* 0x000fe2000c721270 */
[----:B------:R-:W-:Y:S01]  /*69d40*/  VIADD R4, R29, 0x40 ;  /* 0x000000401d047836 */ /* 0x000fe20000000000 */
[----:B------:R-:W3:Y:S07]  /*69d50*/  LDL.LU R18, [R1+0x944] ;  /* 0x0009440001127983 */ /* 0x000eee0000300800 */
[----:B------:R-:W-:Y:S01]  /*69d60*/  @P3 LOP3.LUT R13, R13, 0x1000, RZ, 0xfc, !PT ;  /* 0x000010000d0d3812 */ /* 0x000fe200078efcff */
[----:B------:R-:W3:Y:S01]  /*69d70*/  LDL.LU R23, [R1+0x940] ;  /* 0x0009400001177983 */ /* 0x000ee20000300800 */
[----:B------:R-:W-:Y:S01]  /*69d80*/  VIADD R9, R29, 0x3d ;  /* 0x0000003d1d097836 */ /* 0x000fe20000000000 */
[----:B------:R-:W0:Y:S01]  /*69d90*/  LDCU UR57, c[0x0][0x398] ;  /* 0x00007300ff3977ac */ /* 0x000e220008000800 */
[----:B------:R-:W-:Y:S01]  /*69da0*/  LOP3.LUT R13, R13, 0xfffff7ff, RZ, 0xc0, !PT ;  /* 0xfffff7ff0d0d7812 */ /* 0x000fe200078ec0ff */
[----:B------:R-:W3:Y:S03]  /*69db0*/  LDL.LU R22, [R1+0x918] ;  /* 0x0009180001167983 */ /* 0x000ee60000300800 */
[----:B------:R-:W-:-:S02]  /*69dc0*/  @P2 LOP3.LUT R13, R13, 0x800, RZ, 0xfc, !PT ;  /* 0x000008000d0d2812 */ /* 0x000fc400078efcff */
[----:B------:R-:W-:Y:S01]  /*69dd0*/  ISETP.LT.AND P0, PT, R14, UR73, !P0 ;  /* 0x000000490e007c0c */ /* 0x000fe2000c701270 */
[----:B------:R-:W-:Y:S01]  /*69de0*/  VIADD R19, R29, 0x3c ;  /* 0x0000003c1d137836 */ /* 0x000fe20000000000 */
[----:B------:R-:W-:Y:S01]  /*69df0*/  LOP3.LUT R13, R13, 0xfffffbff, RZ, 0xc0, !PT ;  /* 0xfffffbff0d0d7812 */ /* 0x000fe200078ec0ff */
[----:B------:R-:W-:Y:S01]  /*69e00*/  VIADD R16, R29, 0x3b ;  /* 0x0000003b1d107836 */ /* 0x000fe20000000000 */
[----:B------:R-:W1:Y:S02]  /*69e10*/  LDCU UR73, c[0x0][0x398] ;  /* 0x00007300ff4977ac */ /* 0x000e640008000800 */
[----:B------:R-:W-:-:S04]  /*69e20*/  @P1 LOP3.LUT R13, R13, 0x400, RZ, 0xfc, !PT ;  /* 0x000004000d0d1812 */ /* 0x000fc800078efcff */
[----:B------:R-:W-:-:S04]  /*69e30*/  LOP3.LUT R13, R13, 0xfffffdff, RZ, 0xc0, !PT ;  /* 0xfffffdff0d0d7812 */ /* 0x000fc800078ec0ff */
[----:B------:R-:W-:Y:S02]  /*69e40*/  @P0 LOP3.LUT R13, R13, 0x200, RZ, 0xfc, !PT ;  /* 0x000002000d0d0812 */ /* 0x000fe400078efcff */
[----:B------:R-:W-:-:S04]  /*69e50*/  ISETP.GE.AND P0, PT, R8, UR31, PT ;  /* 0x0000001f08007c0c */ /* 0x000fc8000bf06270 */
[----:B0-----:R-:W-:Y:S02]  /*69e60*/  ISETP.LT.AND P3, PT, R5, UR42, !P0 ;  /* 0x0000002a05007c0c */ /* 0x001fe4000c761270 */
[----:B------:R-:W-:Y:S01]  /*69e70*/  ISETP.LT.AND P2, PT, R6, UR30, !P0 ;  /* 0x0000001e06007c0c */ /* 0x000fe2000c741270 */
[----:B------:R-:W0:Y:S01]  /*69e80*/  LDCU.64 UR30, c[0x0][0x398] ;  /* 0x00007300ff1e77ac */ /* 0x000e220008000a00 */
[----:B------:R-:W-:Y:S02]  /*69e90*/  LOP3.LUT R13, R13, 0xfffffeff, RZ, 0xc0, !PT ;  /* 0xfffffeff0d0d7812 */ /* 0x000fe400078ec0ff */
[----:B------:R-:W-:Y:S01]  /*69ea0*/  ISETP.LT.AND P1, PT, R2, UR70, !P0 ;  /* 0x0000004602007c0c */ /* 0x000fe2000c721270 */
[----:B------:R-:W-:-:S06]  /*69eb0*/  VIADD R8, R29, 0x3e ;  /* 0x0000003e1d087836 */ /* 0x000fcc0000000000 */
[----:B------:R-:W-:Y:S01]  /*69ec0*/  @P3 LOP3.LUT R13, R13, 0x100, RZ, 0xfc, !PT ;  /* 0x000001000d0d3812 */ /* 0x000fe200078efcff */
[----:B------:R-:W-:Y:S01]  /*69ed0*/  VIADD R17, R29, 0x39 ;  /* 0x000000391d117836 */ /* 0x000fe20000000000 */
[----:B------:R-:W0:Y:S02]  /*69ee0*/  LDCU UR70, c[0x0][0x398] ;  /* 0x00007300ff4677ac */ /* 0x000e240008000800 */
[----:B------:R-:W-:-:S04]  /*69ef0*/  LOP3.LUT R13, R13, 0xffffff7f, RZ, 0xc0, !PT ;  /* 0xffffff7f0d0d7812 */ /* 0x000fc800078ec0ff */
[----:B------:R-:W-:Y:S02]  /*69f00*/  @P2 LOP3.LUT R13, R13, 0x80, RZ, 0xfc, !PT ;  /* 0x000000800d0d2812 */ /* 0x000fe400078efcff */
[----:B------:R-:W-:Y:S01]  /*69f10*/  ISETP.LT.AND P0, PT, R14, UR72, !P0 ;  /* 0x000000480e007c0c */ /* 0x000fe2000c701270 */
[----:B------:R-:W0:Y:S01]  /*69f20*/  LDCU UR72, c[0x0][0x398] ;  /* 0x00007300ff4877ac */ /* 0x000e220008000800 */
[----:B------:R-:W-:-:S04]  /*69f30*/  LOP3.LUT R13, R13, 0xffffffbf, RZ, 0xc0, !PT ;  /* 0xffffffbf0d0d7812 */ /* 0x000fc800078ec0ff */
        /* <DEDUP_REMOVED lines=11> */
[----:B------:R-:W0:Y:S03]  /*69ff0*/  LDCU UR71, c[0x0][0x398] ;  /* 0x00007300ff4777ac */ /* 0x000e260008000800 */
        /* <DEDUP_REMOVED lines=8> */
[----:B------:R-:W-:Y:S01]  /*6a080*/  ISETP.GE.AND P0, PT, R10, UR55, PT ;  /* 0x000000370a007c0c */ /* 0x000fe2000bf06270 */
[----:B------:R-:W1:Y:S03]  /*6a090*/  LDCU.64 UR54, c[0x0][0x398] ;  /* 0x00007300ff3677ac */ /* 0x000e660008000a00 */
[----:B0-----:R-:W-:Y:S02]  /*6a0a0*/  ISETP.LT.AND P3, PT, R5, UR28, !P0 ;  /* 0x0000001c05007c0c */ /* 0x001fe4000c761270 */
[----:B------:R-:W-:-:S11]  /*6a0b0*/  LOP3.LUT R13, R13, 0xfffffffe, RZ, 0xc0, !PT ;  /* 0xfffffffe0d0d7812 */ /* 0x000fd600078ec0ff */
[----:B------:R-:W-:-:S05]  /*6a0c0*/  @P3 LOP3.LUT R13, R13, 0x1, RZ, 0xfc, !PT ;  /* 0x000000010d0d3812 */ /* 0x000fca00078efcff */
[----:B------:R4:W-:Y:S04]  /*6a0d0*/  STL [R1+0x23e0], R13 ;  /* 0x0023e00d01007387 */ /* 0x0009e80000100800 */
[----:B------:R-:W3:Y:S04]  /*6a0e0*/  LDL.LU R25, [R1+0x914] ;  /* 0x0009140001197983 */ /* 0x000ee80000300800 */
[----:B------:R-:W3:Y:S04]  /*6a0f0*/  LDL.LU R26, [R1+0x8d4] ;  /* 0x0008d400011a7983 */ /* 0x000ee80000300800 */
[----:B------:R-:W3:Y:S01]  /*6a100*/  LDL.LU R27, [R1+0x8d0] ;  /* 0x0008d000011b7983 */ /* 0x000ee20000300800 */
[----:B------:R-:W-:Y:S01]  /*6a110*/  ISETP.LT.AND P2, PT, R6, UR66, !P0 ;  /* 0x0000004206007c0c */ /* 0x000fe2000c741270 */
[----:B------:R-:W0:Y:S01]  /*6a120*/  LDCU UR66, c[0x0][0x398] ;  /* 0x00007300ff4277ac */ /* 0x000e220008000800 */
[----:B------:R-:W-:-:S02]  /*6a130*/  ISETP.LT.AND P1, PT, R2, UR68, !P0 ;  /* 0x0000004402007c0c */ /* 0x000fc4000c721270 */
[----:B------:R-:W-:Y:S01]  /*6a140*/  ISETP.LT.AND P0, PT, R14, UR67, !P0 ;  /* 0x000000430e007c0c */ /* 0x000fe2000c701270 */
[----:B------:R-:W0:Y:S01]  /*6a150*/  LDCU UR68, c[0x0][0x398] ;  /* 0x00007300ff4477ac */ /* 0x000e220008000800 */
[----:B------:R-:W0:Y:S01]  /*6a160*/  LDCU UR67, c[0x0][0x398] ;  /* 0x00007300ff4377ac */ /* 0x000e220008000800 */
[----:B--2---:R-:W-:-:S06]  /*6a170*/  LOP3.LUT R3, R3, 0x7fffffff, RZ, 0xc0, !PT ;  /* 0x7fffffff03037812 */ /* 0x004fcc00078ec0ff */
[----:B------:R-:W-:-:S04]  /*6a180*/  @P2 LOP3.LUT R3, R3, 0x80000000, RZ, 0xfc, !PT ;  /* 0x8000000003032812 */ /* 0x000fc800078efcff */
[----:B------:R-:W-:-:S04]  /*6a190*/  LOP3.LUT R3, R3, 0xbfffffff, RZ, 0xc0, !PT ;  /* 0xbfffffff03037812 */ /* 0x000fc800078ec0ff */
[----:B------:R-:W-:-:S04]  /*6a1a0*/  @P1 LOP3.LUT R3, R3, 0x40000000, RZ, 0xfc, !PT ;  /* 0x4000000003031812 */ /* 0x000fc800078efcff */
[----:B------:R-:W-:-:S04]  /*6a1b0*/  LOP3.LUT R3, R3, 0xdfffffff, RZ, 0xc0, !PT ;  /* 0xdfffffff03037812 */ /* 0x000fc800078ec0ff */
[----:B------:R-:W-:Y:S02]  /*6a1c0*/  @P0 LOP3.LUT R3, R3, 0x20000000, RZ, 0xfc, !PT ;  /* 0x2000000003030812 */ /* 0x000fe400078efcff */
[----:B------:R-:W-:Y:S01]  /*6a1d0*/  ISETP.GE.AND P0, PT, R8, UR43, PT ;  /* 0x0000002b08007c0c */ /* 0x000fe2000bf06270 */
[----:B------:R-:W2:Y:S03]  /*6a1e0*/  LDCU.64 UR42, c[0x0][0x398] ;  /* 0x00007300ff2a77ac */ /* 0x000ea60008000a00 */
[----:B-1----:R-:W-:Y:S02]  /*6a1f0*/  ISETP.LT.AND P3, PT, R5, UR54, !P0 ;  /* 0x0000003605007c0c */ /* 0x002fe4000c761270 */
[----:B------:R-:W-:Y:S01]  /*6a200*/  ISETP.LT.AND P2, PT, R6, UR63, !P0 ;  /* 0x0000003f06007c0c */ /* 0x000fe2000c741270 */
[----:B------:R-:W1:Y:S01]  /*6a210*/  LDCU UR63, c[0x0][0x398] ;  /* 0x00007300ff3f77ac */ /* 0x000e620008000800 */
[----:B------:R-:W-:-:S02]  /*6a220*/  LOP3.LUT R3, R3, 0xefffffff, RZ, 0xc0, !PT ;  /* 0xefffffff03037812 */ /* 0x000fc400078ec0ff */
[----:B------:R-:W-:Y:S01]  /*6a230*/  ISETP.LT.AND P1, PT, R2, UR64, !P0 ;  /* 0x0000004002007c0c */ /* 0x000fe2000c721270 */
[----:B------:R-:W0:Y:S06]  /*6a240*/  LDCU UR64, c[0x0][0x398] ;  /* 0x00007300ff4077ac */ /* 0x000e2c0008000800 */
[----:B------:R-:W-:-:S04]  /*6a250*/  @P3 LOP3.LUT R3, R3, 0x10000000, RZ, 0xfc, !PT ;  /* 0x1000000003033812 */ /* 0x000fc800078efcff */
        /* <DEDUP_REMOVED lines=9> */
[----:B------:R-:W0:Y:S03]  /*6a2f0*/  LDCU.64 UR30, c[0x0][0x398] ;  /* 0x00007300ff1e77ac */ /* 0x000e260008000a00 */
[----:B--2---:R-:W-:Y:S02]  /*6a300*/  ISETP.LT.AND P3, PT, R5, UR42, !P0 ;  /* 0x0000002a05007c0c */ /* 0x004fe4000c761270 */
[----:B------:R-:W-:Y:S01]  /*6a310*/  ISETP.LT.AND P2, PT, R6, UR60, !P0 ;  /* 0x0000003c06007c0c */ /* 0x000fe2000c741270 */
[----:B------:R-:W2:Y:S01]  /*6a320*/  LDCU UR60, c[0x0][0x398] ;  /* 0x00007300ff3c77ac */ /* 0x000ea20008000800 */
        /* <DEDUP_REMOVED lines=15> */
[----:B------:R-:W-:Y:S01]  /*6a420*/  ISETP.LT.AND P2, PT, R6, UR56, !P0 ;  /* 0x0000003806007c0c */ /* 0x000fe2000c741270 */
[----:B------:R-:W0:Y:S01]  /*6a430*/  LDCU UR56, c[0x0][0x398] ;  /* 0x00007300ff3877ac */ /* 0x000e220008000800 */
        /* <DEDUP_REMOVED lines=25> */
[----:B------:R-:W-:Y:S02]  /*6a5d0*/  LOP3.LUT R3, R3, 0xffffbfff, RZ, 0xc0, !PT ;  /* 0xffffbfff03037812 */ /* 0x000fe400078ec0ff */
[----:B----4-:R-:W-:Y:S02]  /*6a5e0*/  LOP3.LUT R13, R15, 0xffff, RZ, 0xc0, !PT ;  /* 0x0000ffff0f0d7812 */ /* 0x010fe400078ec0ff */
[----:B------:R-:W-:Y:S02]  /*6a5f0*/  @P1 LOP3.LUT R3, R3, 0x4000, RZ, 0xfc, !PT ;  /* 0x0000400003031812 */ /* 0x000fe400078efcff */
[----:B---3--:R-:W-:-:S02]  /*6a600*/  LOP3.LUT R15, R23, 0xffff, RZ, 0xc0, !PT ;  /* 0x0000ffff170f7812 */ /* 0x008fc400078ec0ff */
[----:B------:R-:W-:Y:S01]  /*6a610*/  LOP3.LUT R8, R22, 0xffff, RZ, 0xc0, !PT ;  /* 0x0000ffff16087812 */ /* 0x000fe200078ec0ff */
[----:B------:R-:W3:Y:S01]  /*6a620*/  LDL.LU R23, [R1+0x7f8] ;  /* 0x0007f80001177983 */ /* 0x000ee20000300800 */
[----:B------:R-:W-:Y:S02]  /*6a630*/  LOP3.LUT R24, R28, 0xffff, RZ, 0xc0, !PT ;  /* 0x0000ffff1c187812 */ /* 0x000fe400078ec0ff */
[----:B------:R-:W-:Y:S01]  /*6a640*/  LOP3.LUT R10, R26, 0xffff, RZ, 0xc0, !PT ;  /* 0x0000ffff1a0a7812 */ /* 0x000fe200078ec0ff */
[----:B------:R-:W4:Y:S01]  /*6a650*/  LDL.LU R22, [R1+0x7f0] ;  /* 0x0007f00001167983 */ /* 0x000f220000300800 */
[----:B------:R-:W-:Y:S02]  /*6a660*/  LOP3.LUT R3, R3, 0xffffdfff, RZ, 0xc0, !PT ;  /* 0xffffdfff03037812 */ /* 0x000fe400078ec0ff */
[----:B------:R-:W-:Y:S01]  /*6a670*/  LOP3.LUT R9, R25, 0xffff, RZ, 0xc0, !PT ;  /* 0x0000ffff19097812 */ /* 0x000fe200078ec0ff */
[----:B------:R-:W2:Y:S01]  /*6a680*/  LDL.LU R28, [R1+0x7ec] ;  /* 0x0007ec00011c7983 */ /* 0x000ea20000300800 */
[----:B------:R-:W-:-:S03]  /*6a690*/  LOP3.LUT R11, R27, 0xffff, RZ, 0xc0, !PT ;  /* 0x0000ffff1b0b7812 */ /* 0x000fc600078ec0ff */
[----:B------:R-:W2:Y:S01]  /*6a6a0*/  LDL.LU R26, [R1+0x7d8] ;  /* 0x0007d800011a7983 */ /* 0x000ea20000300800 */
[----:B------:R-:W-:-:S03]  /*6a6b0*/  @P0 LOP3.LUT R3, R3, 0x2000, RZ, 0xfc, !PT ;  /* 0x0000200003030812 */ /* 0x000fc600078efcff */
[----:B------:R-:W2:Y:S01]  /*6a6c0*/  LDL.LU R25, [R1+0x7d4] ;  /* 0x0007d40001197983 */ /* 0x000ea20000300800 */
[----:B------:R-:W-:Y:S01]  /*6a6d0*/  ISETP.GE.AND P0, PT, R4, UR43, PT ;  /* 0x0000002b04007c0c */ /* 0x000fe2000bf06270 */
[----:B------:R-:W1:Y:S02]  /*6a6e0*/  LDCU.64 UR42, c[0x0][0x398] ;  /* 0x00007300ff2a77ac */ /* 0x000e640008000a00 */
[----:B------:R-:W2:Y:S04]  /*6a6f0*/  LDL.LU R19, [R1+0x7d0] ;  /* 0x0007d00001137983 */ /* 0x000ea80000300800 */
[----:B------:R-:W2:Y:S04]  /*6a700*/  LDL.LU R16, [R1+0x7bc] ;  /* 0x0007bc0001107983 */ /* 0x000ea80000300800 */
[----:B------:R-:W2:Y:S04]  /*6a710*/  LDL.LU R27, [R1+0x7b8] ;  /* 0x0007b800011b7983 */ /* 0x000ea80000300800 */
[----:B------:R-:W2:Y:S01]  /*6a720*/  LDL.LU R4, [R1+0x2608] ;  /* 0x0026080001047983 */ /* 0x000ea20000300800 */
[----:B0-----:R-:W-:-:S02]  /*6a730*/  ISETP.LT.AND P3, PT, R5, UR54, !P0 ;  /* 0x0000003605007c0c */ /* 0x001fc4000c761270 */
[----:B------:R-:W-:Y:S01]  /*6a740*/  ISETP.LT.AND P2, PT, R6, UR49, !P0 ;  /* 0x0000003106007c0c */ /* 0x000fe2000c741270 */
[----:B------:R-:W0:Y:S01]  /*6a750*/  LDCU UR49, c[0x0][0x398] ;  /* 0x00007300ff3177ac */ /* 0x000e220008000800 */
[----:B------:R-:W-:Y:S02]  /*6a760*/  LOP3.LUT R3, R3, 0xffffefff, RZ, 0xc0, !PT ;  /* 0xffffefff03037812 */ /* 0x000fe400078ec0ff */
[----:B-1----:R-:W-:Y:S01]  /*6a770*/  ISETP.LT.AND P1, PT, R2, UR51, !P0 ;  /* 0x0000003302007c0c */ /* 0x002fe2000c721270 */
[----:B------:R-:W1:Y:S06]  /*6a780*/  LDCU UR51, c[0x0][0x398] ;  /* 0x00007300ff3377ac */ /* 0x000e6c0008000800 */
[----:B------:R-:W-:-:S04]  /*6a790*/  @P3 LOP3.LUT R3, R3, 0x1000, RZ, 0xfc, !PT ;  /* 0x0000100003033812 */ /* 0x000fc800078efcff */
[----:B------:R-:W-:-:S04]  /*6a7a0*/  LOP3.LUT R3, R3, 0xfffff7ff, RZ, 0xc0, !PT ;  /* 0xfffff7ff03037812 */ /* 0x000fc800078ec0ff */
[----:B------:R-:W-:Y:S02]  /*6a7b0*/  @P2 LOP3.LUT R3, R3, 0x800, RZ, 0xfc, !PT ;  /* 0x0000080003032812 */ /* 0x000fe400078efcff */
[----:B------:R-:W-:Y:S01]  /*6a7c0*/  ISETP.LT.AND P0, PT, R14, UR53, !P0 ;  /* 0x000000350e007c0c */ /* 0x000fe2000c701270 */
[----:B------:R-:W0:Y:S01]  /*6a7d0*/  LDCU UR53, c[0x0][0x398] ;  /* 0x00007300ff3577ac */ /* 0x000e220008000800 */
[----:B------:R-:W-:-:S04]  /*6a7e0*/  LOP3.LUT R3, R3, 0xfffffbff, RZ, 0xc0, !PT ;  /* 0xfffffbff03037812 */ /* 0x000fc800078ec0ff */
[----:B------:R-:W-:-:S04]  /*6a7f0*/  @P1 LOP3.LUT R3, R3, 0x400, RZ, 0xfc, !PT ;  /* 0x0000040003031812 */ /* 0x000fc800078efcff */
[----:B------:R-:W-:Y:S02]  /*6a800*/  LOP3.LUT R3, R3, 0xfffffdff, RZ, 0xc0, !PT ;  /* 0xfffffdff03037812 */ /* 0x000fe400078ec0ff */
[----:B------:R-:W-:Y:S02]  /*6a810*/  LOP3.LUT R18, R18, 0xffff, RZ, 0xc0, !PT ;  /* 0x0000ffff12127812 */ /* 0x000fe400078ec0ff */
[----:B------:R-:W-:Y:S02]  /*6a820*/  @P0 LOP3.LUT R3, R3, 0x200, RZ, 0xfc, !PT ;  /* 0x0000020003030812 */ /* 0x000fe400078efcff */
[----:B------:R-:W-:Y:S01]  /*6a830*/  ISETP.GE.AND P0, PT, R17, UR31, PT ;  /* 0x0000001f11007c0c */ /* 0x000fe2000bf06270 */
[----:B------:R-:W0:Y:S01]  /*6a840*/  LDCU.64 UR30, c[0x0][0x398] ;  /* 0x00007300ff1e77ac */ /* 0x000e220008000a00 */
[----:B------:R-:W2:Y:S02]  /*6a850*/  LDL.LU R17, [R1+0x64] ;  /* 0x0000640001117983 */ /* 0x000ea40000300800 */
[----:B------:R-:W-:-:S02]  /*6a860*/  ISETP.LT.AND P3, PT, R5, UR42, !P0 ;  /* 0x0000002a05007c0c */ /* 0x000fc4000c761270 */
[----:B------:R0:W-:Y:S01]  /*6a870*/  STL.64 [R1+0x25e8], R6 ;  /* 0x0025e80601007387 */ /* 0x0001e20000100a00 */
[----:B------:R-:W-:Y:S01]  /*6a880*/  ISETP.LT.AND P2, PT, R6, UR68, !P0 ;  /* 0x0000004406007c0c */ /* 0x000fe2000c741270 */
[----:B------:R-:W0:Y:S01]  /*6a890*/  LDCU UR68, c[0x0][0x398] ;  /* 0x00007300ff4477ac */ /* 0x000e220008000800 */
[----:B---3--:R-:W-:Y:S02]  /*6a8a0*/  PRMT R23, R23, 0x4210, R8 ;  /* 0x0000421017177816 */ /* 0x008fe40000000008 */
[----:B----4-:R-:W-:Y:S02]  /*6a8b0*/  PRMT R22, R22, 0x4210, R9 ;  /* 0x0000421016167816 */ /* 0x010fe40000000009 */
[----:B--2---:R-:W-:Y:S02]  /*6a8c0*/  PRMT R28, R28, 0x4210, R10 ;  /* 0x000042101c1c7816 */ /* 0x004fe4000000000a */
[----:B------:R-:W-:Y:S02]  /*6a8d0*/  PRMT R26, R26, 0x4210, R24 ;  /* 0x000042101a1a7816 */ /* 0x000fe40000000018 */
[----:B------:R-:W-:-:S02]  /*6a8e0*/  PRMT R25, R25, 0x4210, R13 ;  /* 0x0000421019197816 */ /* 0x000fc4000000000d */
[----:B------:R-:W-:Y:S02]  /*6a8f0*/  PRMT R19, R19, 0x4210, R18 ;  /* 0x0000421013137816 */ /* 0x000fe40000000012 */
[----:B------:R-:W-:Y:S02]  /*6a900*/  PRMT R16, R16, 0x4210, R15 ;  /* 0x0000421010107816 */ /* 0x000fe4000000000f */
[----:B------:R-:W-:Y:S01]  /*6a910*/  PRMT R27, R27, 0x4210, R11 ;  /* 0x000042101b1b7816 */ /* 0x000fe2000000000b */
[----:B------:R2:W-:Y:S01]  /*6a920*/  STL.64 [R1+0x25e0], R4 ;  /* 0x0025e00401007387 */ /* 0x0005e20000100a00 */
[----:B0-----:R-:W-:-:S03]  /*6a930*/  IMAD.MOV.U32 R6, RZ, RZ, R28 ;  /* 0x000000ffff067224 */ /* 0x001fc600078e001c */
[----:B------:R-:W-:Y:S02]  /*6a940*/  IMAD.MOV.U32 R7, RZ, RZ, R27 ;  /* 0x000000ffff077224 */ /* 0x000fe400078e001b */
[----:B--2---:R-:W-:Y:S02]  /*6a950*/  IMAD.MOV.U32 R4, RZ, RZ, R23 ;  /* 0x000000ffff047224 */ /* 0x004fe400078e0017 */
[----:B------:R-:W2:Y:S01]  /*6a960*/  LDL.LU R23, [R1+0x2604] ;  /* 0x0026040001177983 */ /* 0x000ea20000300800 */
[----:B------:R-:W-:-:S03]  /*6a970*/  IMAD.MOV.U32 R5, RZ, RZ, R22 ;  /* 0x000000ffff057224 */ /* 0x000fc600078e0016 */
[----:B------:R-:W2:Y:S04]  /*6a980*/  LDL.LU R22, [R1+0x2600] ;  /* 0x0026000001167983 */ /* 0x000ea80000300800 */
[----:B------:R0:W-:Y:S04]  /*6a990*/  STL.64 [R1+0x25f8], R10 ;  /* 0x0025f80a01007387 */ /* 0x0001e80000100a00 */
[----:B------:R3:W-:Y:S01]  /*6a9a0*/  STL.64 [R1+0x25f0], R8 ;  /* 0x0025f00801007387 */ /* 0x0007e20000100a00 */
[----:B0-----:R-:W-:Y:S02]  /*6a9b0*/  IMAD.MOV.U32 R10, RZ, RZ, R19 ;  /* 0x000000ffff0a7224 */ /* 0x001fe400078e0013 */
[----:B------:R-:W-:-:S02]  /*6a9c0*/  IMAD.MOV.U32 R11, RZ, RZ, R16 ;  /* 0x000000ffff0b7224 */ /* 0x000fc400078e0010 */
[----:B---3--:R-:W-:Y:S02]  /*6a9d0*/  IMAD.MOV.U32 R8, RZ, RZ, R26 ;  /* 0x000000ffff087224 */ /* 0x008fe400078e001a */
[----:B------:R-:W-:-:S05]  /*6a9e0*/  IMAD.MOV.U32 R9, RZ, RZ, R25 ;  /* 0x000000ffff097224 */ /* 0x000fca00078e0019 */
[----:B------:R0:W-:Y:S04]  /*6a9f0*/  STSM.16.M88.4 [R21], R8 ;  /* 0x0000000815007844 */ /* 0x0001e80000000200 */
[----:B------:R3:W-:Y:S04]  /*6aa00*/  STSM.16.M88.4 [R21+0x200], R4 ;  /* 0x0002000415007844 */ /* 0x0007e80000000200 */
[----:B0-----:R-:W4:Y:S04]  /*6aa10*/  LDL.LU.64 R10, [R1+0x25f8] ;  /* 0x0025f800010a7983 */ /* 0x001f280000300a00 */
[----:B------:R-:W2:Y:S04]  /*6aa20*/  LDL.LU.64 R8, [R1+0x25f0] ;  /* 0x0025f00001087983 */ /* 0x000ea80000300a00 */
[----:B---3--:R-:W3:Y:S04]  /*6aa30*/  LDL.LU.64 R6, [R1+0x25e8] ;  /* 0x0025e80001067983 */ /* 0x008ee80000300a00 */
[----:B------:R-:W2:Y:S01]  /*6aa40*/  LDL.LU.64 R4, [R1+0x25e0] ;  /* 0x0025e00001047983 */ /* 0x000ea20000300a00 */
[----:B------:R-:W-:Y:S01]  /*6aa50*/  LOP3.LUT R3, R3, 0xfffffeff, RZ, 0xc0, !PT ;  /* 0xfffffeff03037812 */ /* 0x000fe200078ec0ff */
[----:B------:R-:W-:Y:S03]  /*6aa60*/  BAR.SYNC.DEFER_BLOCKING 0x0 ;  /* 0x0000000000007b1d */ /* 0x000fe60000010000 */
[----:B------:R-:W-:-:S02]  /*6aa70*/  @P3 LOP3.LUT R3, R3, 0x100, RZ, 0xfc, !PT ;  /* 0x0000010003033812 */ /* 0x000fc400078efcff */
[----:B------:R-:W-:Y:S02]  /*6aa80*/  ISETP.LT.AND P1, PT, R2, UR66, !P0 ;  /* 0x0000004202007c0c */ /* 0x000fe4000c721270 */
[----:B------:R-:W-:Y:S01]  /*6aa90*/  LOP3.LUT R3, R3, 0xffffff7f, RZ, 0xc0, !PT ;  /* 0xffffff7f03037812 */ /* 0x000fe200078ec0ff */
[----:B------:R-:W-:Y:S01]  /*6aaa0*/  VIADD R16, R29, 0x38 ;  /* 0x000000381d107836 */ /* 0x000fe20000000000 */
[----:B------:R-:W0:Y:S01]  /*6aab0*/  LDCU UR66, c[0x0][0x398] ;  /* 0x00007300ff4277ac */ /* 0x000e220008000800 */
[----:B------:R-:W4:Y:S01]  /*6aac0*/  LDL.LU R28, [R1+0x6c] ;  /* 0x00006c00011c7983 */ /* 0x000f220000300800 */
[----:B------:R-:W-:Y:S02]  /*6aad0*/  @P2 LOP3.LUT R3, R3, 0x80, RZ, 0xfc, !PT ;  /* 0x0000008003032812 */ /* 0x000fe400078efcff */
[----:B------:R-:W-:Y:S01]  /*6aae0*/  ISETP.LT.AND P0, PT, R14, UR71, !P0 ;  /* 0x000000470e007c0c */ /* 0x000fe2000c701270 */
[----:B------:R-:W0:Y:S01]  /*6aaf0*/  LDCU UR71, c[0x0][0x398] ;  /* 0x00007300ff4777ac */ /* 0x000e220008000800 */
[----:B------:R-:W-:Y:S01]  /*6ab00*/  LOP3.LUT R3, R3, 0xffffffbf, RZ, 0xc0, !PT ;  /* 0xffffffbf03037812 */ /* 0x000fe200078ec0ff */
[----:B------:R-:W4:Y:S03]  /*6ab10*/  LDL.LU R19, [R1+0x70] ;  /* 0x0000700001137983 */ /* 0x000f260000300800 */
[----:B------:R-:W-:-:S04]  /*6ab20*/  @P1 LOP3.LUT R3, R3, 0x40, RZ, 0xfc, !PT ;  /* 0x0000004003031812 */ /* 0x000fc800078efcff */
[----:B------:R-:W-:-:S04]  /*6ab30*/  LOP3.LUT R3, R3, 0xffffffdf, RZ, 0xc0, !PT ;  /* 0xffffffdf03037812 */ /* 0x000fc800078ec0ff */
[----:B------:R-:W-:Y:S02]  /*6ab40*/  @P0 LOP3.LUT R3, R3, 0x20, RZ, 0xfc, !PT ;  /* 0x0000002003030812 */ /* 0x000fe400078efcff */
[----:B------:R-:W-:Y:S01]  /*6ab50*/  ISETP.GE.AND P0, PT, R16, UR29, PT ;  /* 0x0000001d10007c0c */ /* 0x000fe2000bf06270 */
[----:B------:R-:W1:Y:S01]  /*6ab60*/  LDCU.64 UR28, c[0x0][0x398] ;  /* 0x00007300ff1c77ac */ /* 0x000e620008000a00 */
[----:B------:R-:W-:Y:S02]  /*6ab70*/  LOP3.LUT R3, R3, 0xffffffef, RZ, 0xc0, !PT ;  /* 0xffffffef03037812 */ /* 0x000fe400078ec0ff */
[----:B0-----:R-:W-:Y:S01]  /*6ab80*/  ISETP.LT.AND P1, PT, R2, UR66, !P0 ;  /* 0x0000004202007c0c */ /* 0x001fe2000c721270 */
[----:B------:R-:W-:Y:S01]  /*6ab90*/  VIADD R16, R29, 0x37 ;  /* 0x000000371d107836 */ /* 0x000fe20000000000 */
[----:B------:R-:W0:Y:S01]  /*6aba0*/  LDCU UR66, c[0x0][0x398] ;  /* 0x00007300ff4277ac */ /* 0x000e220008000800 */
[----:B--2---:R-:W-:Y:S02]  /*6abb0*/  ISETP.LT.AND P3, PT, R5, UR30, !P0 ;  /* 0x0000001e05007c0c */ /* 0x004fe4000c761270 */
[----:B---3--:R-:W-:Y:S01]  /*6abc0*/  ISETP.LT.AND P2, PT, R6, UR68, !P0 ;  /* 0x0000004406007c0c */ /* 0x008fe2000c741270 */
[----:B------:R-:W2:Y:S10]  /*6abd0*/  LDCU UR68, c[0x0][0x398] ;  /* 0x00007300ff4477ac */ /* 0x000eb40008000800 */
[----:B------:R-:W-:-:S04]  /*6abe0*/  @P3 LOP3.LUT R3, R3, 0x10, RZ, 0xfc, !PT ;  /* 0x0000001003033812 */ /* 0x000fc800078efcff */
[----:B------:R-:W-:-:S04]  /*6abf0*/  LOP3.LUT R3, R3, 0xfffffff7, RZ, 0xc0, !PT ;  /* 0xfffffff703037812 */ /* 0x000fc800078ec0ff */
[----:B------:R-:W-:Y:S02]  /*6ac00*/  @P2 LOP3.LUT R3, R3, 0x8, RZ, 0xfc, !PT ;  /* 0x0000000803032812 */ /* 0x000fe400078efcff */
[----:B------:R-:W-:Y:S01]  /*6ac10*/  ISETP.LT.AND P0, PT, R14, UR71, !P0 ;  /* 0x000000470e007c0c */ /* 0x000fe2000c701270 */
[----:B------:R-:W3:Y:S01]  /*6ac20*/  LDCU UR71, c[0x0][0x398] ;  /* 0x00007300ff4777ac */ /* 0x000ee20008000800 */
[----:B------:R-:W-:-:S04]  /*6ac30*/  LOP3.LUT R3, R3, 0xfffffffb, RZ, 0xc0, !PT ;  /* 0xfffffffb03037812 */ /* 0x000fc800078ec0ff */
[----:B------:R-:W-:Y:S02]  /*6ac40*/  @P1 LOP3.LUT R3, R3, 0x4, RZ, 0xfc, !PT ;  /* 0x0000000403031812 */ /* 0x000fe400078efcff */
[----:B------:R-:W-:Y:S02]  /*6ac50*/  PRMT R9, R4, 0x5210, R9 ;  /* 0x0000521004097816 */ /* 0x000fe40000000009 */
[----:B------:R-:W-:Y:S01]  /*6ac60*/  LOP3.LUT R3, R3, 0xfffffffd, RZ, 0xc0, !PT ;  /* 0xfffffffd03037812 */ /* 0x000fe200078ec0ff */
[----:B------:R-:W4:Y:S03]  /*6ac70*/  LDL.LU R4, [R1+0x25dc] ;  /* 0x0025dc0001047983 */ /* 0x000f260000300800 */
[----:B------:R-:W-:Y:S02]  /*6ac80*/  @P0 LOP3.LUT R3, R3, 0x2, RZ, 0xfc, !PT ;  /* 0x0000000203030812 */ /* 0x000fe400078efcff */
[----:B------:R-:W-:Y:S01]  /*6ac90*/  ISETP.GE.AND P0, PT, R16, UR55, PT ;  /* 0x0000003710007c0c */ /* 0x000fe2000bf06270 */
[----:B------:R-:W0:Y:S03]  /*6aca0*/  LDCU.64 UR54, c[0x0][0x398] ;  /* 0x00007300ff3677ac */ /* 0x000e260008000a00 */
[----:B-1----:R-:W-:-:S02]  /*6acb0*/  ISETP.LT.AND P3, PT, R5, UR28, !P0 ;  /* 0x0000001c05007c0c */ /* 0x002fc4000c761270 */
[----:B------:R-:W-:Y:S01]  /*6acc0*/  LOP3.LUT R3, R3, 0xfffffffe, RZ, 0xc0, !PT ;  /* 0xfffffffe03037812 */ /* 0x000fe200078ec0ff */
[----:B------:R-:W4:Y:S01]  /*6acd0*/  LDL.LU R5, [R1+0x25d8] ;  /* 0x0025d80001057983 */ /* 0x000f220000300800 */
[----:B------:R-:W-:-:S03]  /*6ace0*/  PRMT R8, R17, 0x5210, R8 ;  /* 0x0000521011087816 */ /* 0x000fc60000000008 */
[----:B------:R-:W4:Y:S04]  /*6acf0*/  LDL.LU R16, [R1+0x74] ;  /* 0x0000740001107983 */ /* 0x000f280000300800 */
[----:B------:R-:W4:Y:S02]  /*6ad00*/  LDL.LU R17, [R1+0x78] ;  /* 0x0000780001117983 */ /* 0x000f240000300800 */
[----:B------:R-:W-:-:S05]  /*6ad10*/  @P3 LOP3.LUT R3, R3, 0x1, RZ, 0xfc, !PT ;  /* 0x0000000103033812 */ /* 0x000fca00078efcff */
[----:B------:R1:W-:Y:S04]  /*6ad20*/  STL [R1+0x23e4], R3 ;  /* 0x0023e40301007387 */ /* 0x0003e80000100800 */
[----:B-1----:R-:W0:Y:S01]  /*6ad30*/  LDL R3, [R1+0x10a8] ;  /* 0x0010a80001037983 */ /* 0x002e220000100800 */
[----:B------:R-:W-:Y:S01]  /*6ad40*/  ISETP.LT.AND P2, PT, R6, UR67, !P0 ;  /* 0x0000004306007c0c */ /* 0x000fe2000c741270 */
[----:B------:R-:W1:Y:S01]  /*6ad50*/  LDCU UR67, c[0x0][0x398] ;  /* 0x00007300ff4377ac */ /* 0x000e620008000800 */
[----:B--2---:R-:W-:Y:S02]  /*6ad60*/  ISETP.LT.AND P1, PT, R2, UR68, !P0 ;  /* 0x0000004402007c0c */ /* 0x004fe4000c721270 */
[----:B---3--:R-:W-:Y:S01]  /*6ad70*/  ISETP.LT.AND P0, PT, R14, UR71, !P0 ;  /* 0x000000470e007c0c */ /* 0x008fe2000c701270 */
[----:B------:R-:W2:Y:S01]  /*6ad80*/  LDCU UR68, c[0x0][0x398] ;  /* 0x00007300ff4477ac */ /* 0x000ea20008000800 */
[----:B----4-:R-:W-:Y:S01]  /*6ad90*/  PRMT R11, R19, 0x5210, R11 ;  /* 0x00005210130b7816 */ /* 0x010fe2000000000b */
[----:B------:R-:W-:Y:S01]  /*6ada0*/  VIADD R19, R29, 0x36 ;  /* 0x000000361d137836 */ /* 0x000fe20000000000 */
[----:B------:R-:W3:Y:S01]  /*6adb0*/  LDCU UR71, c[0x0][0x398] ;  /* 0x00007300ff4777ac */ /* 0x000ee20008000800 */
[----:B------:R-:W-:-:S04]  /*6adc0*/  LOP3.LUT R4, R4, 0x7fffffff, RZ, 0xc0, !PT ;  /* 0x7fffffff04047812 */ /* 0x000fc800078ec0ff */
[----:B------:R-:W-:-:S04]  /*6add0*/  @P2 LOP3.LUT R4, R4, 0x80000000, RZ, 0xfc, !PT ;  /* 0x8000000004042812 */ /* 0x000fc800078efcff */
[----:B------:R-:W-:-:S04]  /*6ade0*/  LOP3.LUT R4, R4, 0xbfffffff, RZ, 0xc0, !PT ;  /* 0xbfffffff04047812 */ /* 0x000fc800078ec0ff */
[----:B------:R-:W-:-:S04]  /*6adf0*/  @P1 LOP3.LUT R4, R4, 0x40000000, RZ, 0xfc, !PT ;  /* 0x4000000004041812 */ /* 0x000fc800078efcff */
[----:B------:R-:W-:-:S04]  /*6ae00*/  LOP3.LUT R4, R4, 0xdfffffff, RZ, 0xc0, !PT ;  /* 0xdfffffff04047812 */ /* 0x000fc800078ec0ff */
[----:B------:R-:W-:Y:S02]  /*6ae10*/  @P0 LOP3.LUT R4, R4, 0x20000000, RZ, 0xfc, !PT ;  /* 0x2000000004040812 */ /* 0x000fe400078efcff */
[----:B------:R-:W-:Y:S01]  /*6ae20*/  ISETP.GE.AND P0, PT, R19, UR43, PT ;  /* 0x0000002b13007c0c */ /* 0x000fe2000bf06270 */
[----:B------:R-:W4:Y:S01]  /*6ae30*/  LDCU.64 UR42, c[0x0][0x398] ;  /* 0x00007300ff2a77ac */ /* 0x000f220008000a00 */
[----:B------:R-:W-:Y:S01]  /*6ae40*/  LOP3.LUT R4, R4, 0xefffffff, RZ, 0xc0, !PT ;  /* 0xefffffff04047812 */ /* 0x000fe200078ec0ff */
[----:B------:R-:W4:Y:S01]  /*6ae50*/  LDL.LU R19, [R1+0x7c] ;  /* 0x00007c0001137983 */ /* 0x000f220000300800 */
[----:B-1----:R-:W-:Y:S01]  /*6ae60*/  ISETP.LT.AND P2, PT, R6, UR67, !P0 ;  /* 0x0000004306007c0c */ /* 0x002fe2000c741270 */
[----:B------:R-:W1:Y:S01]  /*6ae70*/  LDCU UR67, c[0x0][0x398] ;  /* 0x00007300ff4377ac */ /* 0x000e620008000800 */
[----:B0-----:R-:W-:Y:S02]  /*6ae80*/  ISETP.LT.AND P3, PT, R3, UR54, !P0 ;  /* 0x0000003603007c0c */ /* 0x001fe4000c761270 */
[----:B--2---:R-:W-:Y:S01]  /*6ae90*/  ISETP.LT.AND P1, PT, R2, UR68, !P0 ;  /* 0x0000004402007c0c */ /* 0x004fe2000c721270 */
[----:B------:R-:W0:Y:S10]  /*6aea0*/  LDCU UR68, c[0x0][0x398] ;  /* 0x00007300ff4477ac */ /* 0x000e340008000800 */
[----:B------:R-:W-:-:S04]  /*6aeb0*/  @P3 LOP3.LUT R4, R4, 0x10000000, RZ, 0xfc, !PT ;  /* 0x1000000004043812 */ /* 0x000fc800078efcff */
[----:B------:R-:W-:-:S04]  /*6aec0*/  LOP3.LUT R4, R4, 0xf7ffffff, RZ, 0xc0, !PT ;  /* 0xf7ffffff04047812 */ /* 0x000fc800078ec0ff */
[----:B------:R-:W-:Y:S02]  /*6aed0*/  @P2 LOP3.LUT R4, R4, 0x8000000, RZ, 0xfc, !PT ;  /* 0x0800000004042812 */ /* 0x000fe400078efcff */
[----:B---3--:R-:W-:Y:S01]  /*6aee0*/  ISETP.LT.AND P0, PT, R14, UR71, !P0 ;  /* 0x000000470e007c0c */ /* 0x008fe2000c701270 */
[----:B------:R-:W2:Y:S01]  /*6aef0*/  LDCU UR71, c[0x0][0x398] ;  /* 0x00007300ff4777ac */ /* 0x000ea20008000800 */
[----:B------:R-:W-:-:S04]  /*6af00*/  LOP3.LUT R4, R4, 0xfbffffff, RZ, 0xc0, !PT ;  /* 0xfbffffff04047812 */ /* 0x000fc800078ec0ff */
[----:B------:R-:W-:Y:S02]  /*6af10*/  @P1 LOP3.LUT R4, R4, 0x4000000, RZ, 0xfc, !PT ;  /* 0x0400000004041812 */ /* 0x000fe400078efcff */
[----:B------:R-:W-:Y:S01]  /*6af20*/  PRMT R17, R17, 0x5210, R13 ;  /* 0x0000521011117816 */ /* 0x000fe2000000000d */
[----:B------:R-:W-:Y:S01]  /*6af30*/  VIADD R13, R29, 0x35 ;  /* 0x000000351d0d7836 */ /* 0x000fe20000000000 */
[----:B------:R-:W-:-:S04]  /*6af40*/  LOP3.LUT R4, R4, 0xfdffffff, RZ, 0xc0, !PT ;  /* 0xfdffffff04047812 */ /* 0x000fc800078ec0ff */
[----:B------:R-:W-:Y:S02]  /*6af50*/  @P0 LOP3.LUT R4, R4, 0x2000000, RZ, 0xfc, !PT ;  /* 0x0200000004040812 */ /* 0x000fe400078efcff */
[----:B------:R-:W-:Y:S01]  /*6af60*/  ISETP.GE.AND P0, PT, R13, UR31, PT ;  /* 0x0000001f0d007c0c */ /* 0x000fe2000bf06270 */
[----:B------:R-:W3:Y:S01]  /*6af70*/  LDCU.64 UR30, c[0x0][0x398] ;  /* 0x00007300ff1e77ac */ /* 0x000ee20008000a00 */
[----:B------:R-:W2:Y:S01]  /*6af80*/  LDL R13, [R1+0x34] ;  /* 0x00003400010d7983 */ /* 0x000ea20000100800 */
[----:B------:R-:W-:Y:S02]  /*6af90*/  PRMT R16, R16, 0x5210, R24 ;  /* 0x0000521010107816 */ /* 0x000fe40000000018 */
[----:B------:R-:W-:Y:S02]  /*6afa0*/  PRMT R10, R28, 0x5210, R10 ;  /* 0x000052101c0a7816 */ /* 0x000fe4000000000a */
[----:B----4-:R-:W-:Y:S02]  /*6afb0*/  ISETP.LT.AND P3, PT, R3, UR42, !P0 ;  /* 0x0000002a03007c0c */ /* 0x010fe4000c761270 */
[----:B------:R-:W-:Y:S01]  /*6afc0*/  ISETP.LT.AND P2, PT, R6, UR63, !P0 ;  /* 0x0000003f06007c0c */ /* 0x000fe2000c741270 */
[----:B------:R-:W4:Y:S01]  /*6afd0*/  LDCU UR63, c[0x0][0x398] ;  /* 0x00007300ff3f77ac */ /* 0x000f220008000800 */
[----:B------:R-:W-:-:S02]  /*6afe0*/  LOP3.LUT R4, R4, 0xfeffffff, RZ, 0xc0, !PT ;  /* 0xfeffffff04047812 */ /* 0x000fc400078ec0ff */
[----:B-1----:R-:W-:Y:S01]  /*6aff0*/  ISETP.LT.AND P1, PT, R2, UR67, !P0 ;  /* 0x0000004302007c0c */ /* 0x002fe2000c721270 */
[----:B------:R-:W1:Y:S06]  /*6b000*/  LDCU UR67, c[0x0][0x398] ;  /* 0x00007300ff4377ac */ /* 0x000e6c0008000800 */
[----:B------:R-:W-:-:S04]  /*6b010*/  @P3 LOP3.LUT R4, R4, 0x1000000, RZ, 0xfc, !PT ;  /* 0x0100000004043812 */ /* 0x000fc800078efcff */
[----:B------:R-:W-:-:S04]  /*6b020*/  LOP3.LUT R4, R4, 0xff7fffff, RZ, 0xc0, !PT ;  /* 0xff7fffff04047812 */ /* 0x000fc800078ec0ff */
[----:B------:R-:W-:Y:S02]  /*6b030*/  @P2 LOP3.LUT R4, R4, 0x800000, RZ, 0xfc, !PT ;  /* 0x0080000004042812 */ /* 0x000fe400078efcff */
[----:B0-----:R-:W-:Y:S01]  /*6b040*/  ISETP.LT.AND P0, PT, R14, UR68, !P0 ;  /* 0x000000440e007c0c */ /* 0x001fe2000c701270 */
[----:B------:R-:W0:Y:S01]  /*6b050*/  LDCU UR68, c[0x0][0x398] ;  /* 0x00007300ff4477ac */ /* 0x000e220008000800 */
[----:B------:R-:W-:-:S04]  /*6b060*/  LOP3.LUT R4, R4, 0xffbfffff, RZ, 0xc0, !PT ;  /* 0xffbfffff04047812 */ /* 0x000fc800078ec0ff */
[----:B------:R-:W-:-:S04]  /*6b070*/  @P1 LOP3.LUT R4, R4, 0x400000, RZ, 0xfc, !PT ;  /* 0x0040000004041812 */ /* 0x000fc800078efcff */
[----:B------:R-:W-:-:S04]  /*6b080*/  LOP3.LUT R4, R4, 0xffdfffff, RZ, 0xc0, !PT ;  /* 0xffdfffff04047812 */ /* 0x000fc800078ec0ff */
[----:B------:R-:W-:-:S04]  /*6b090*/  @P0 LOP3.LUT R4, R4, 0x200000, RZ, 0xfc, !PT ;  /* 0x0020000004040812 */ /* 0x000fc800078efcff */
[----:B------:R-:W-:Y:S02]  /*6b0a0*/  LOP3.LUT R4, R4, 0xffefffff, RZ, 0xc0, !PT ;  /* 0xffefffff04047812 */ /* 0x000fe400078ec0ff */
[----:B------:R-:W-:Y:S02]  /*6b0b0*/  PRMT R18, R19, 0x5210, R18 ;  /* 0x0000521013127816 */ /* 0x000fe40000000012 */
[----:B------:R-:W-:Y:S02]  /*6b0c0*/  PRMT R19, R5, 0x5210, R15 ;  /* 0x0000521005137816 */ /* 0x000fe4000000000f */
[----:B------:R-:W4:Y:S04]  /*6b0d0*/  LDL.LU R5, [R1+0x25d4] ;  /* 0x0025d40001057983 */ /* 0x000f280000300800 */
[----:B--2---:R-:W2:Y:S04]  /*6b0e0*/  LDS.128 R24, [R13] ;  /* 0x000000000d187984 */ /* 0x004ea80000000c00 */
[----:B--2---:R-:W-:Y:S04]  /*6b0f0*/  STL.64 [R1+0x80], R24 ;  /* 0x0000801801007387 */ /* 0x004fe80000100a00 */
[----:B------:R-:W-:Y:S04]  /*6b100*/  STL.64 [R1+0x88], R26 ;  /* 0x0000881a01007387 */ /* 0x000fe80000100a00 */
[----:B------:R-:W2:Y:S01]  /*6b110*/  LDS.128 R24, [R13+0x400] ;  /* 0x000400000d187984 */ /* 0x000ea20000000c00 */
[----:B------:R-:W-:Y:S01]  /*6b120*/  VIADD R15, R29, 0x34 ;  /* 0x000000341d0f7836 */ /* 0x000fe20000000000 */
[----:B------:R-:W-:Y:S06]  /*6b130*/  BAR.SYNC.DEFER_BLOCKING 0x0 ;  /* 0x0000000000007b1d */ /* 0x000fec0000010000 */
[----:B--2---:R-:W-:Y:S04]  /*6b140*/  STL.64 [R1+0x70], R24 ;  /* 0x0000701801007387 */ /* 0x004fe80000100a00 */
[----:B------:R-:W-:Y:S04]  /*6b150*/  STL.64 [R1+0x78], R26 ;  /* 0x0000781a01007387 */ /* 0x000fe80000100a00 */
[----:B------:R-:W-:Y:S04]  /*6b160*/  STL.64 [R1+0x25c8], R22 ;  /* 0x0025c81601007387 */ /* 0x000fe80000100a00 */
[----:B------:R-:W-:Y:S04]  /*6b170*/  STL.64 [R1+0x25c0], R20 ;  /* 0x0025c01401007387 */ /* 0x000fe80000100a00 */
[----:B------:R-:W2:Y:S01]  /*6b180*/  LDL.LU R28, [R1+0x9b8] ;  /* 0x0009b800011c7983 */ /* 0x000ea20000300800 */
[----:B------:R-:W-:Y:S01]  /*6b190*/  ISETP.GE.AND P0, PT, R15, UR29, PT ;  /* 0x0000001d0f007c0c */ /* 0x000fe2000bf06270 */
[----:B------:R-:W0:Y:S03]  /*6b1a0*/  LDCU.64 UR28, c[0x0][0x398] ;  /* 0x00007300ff1c77ac */ /* 0x000e260008000a00 */
[----:B---3--:R-:W-:-:S02]  /*6b1b0*/  ISETP.LT.AND P3, PT, R3, UR30, !P0 ;  /* 0x0000001e03007c0c */ /* 0x008fc4000c761270 */
[----:B----4-:R-:W-:Y:S01]  /*6b1c0*/  ISETP.LT.AND P2, PT, R6, UR63, !P0 ;  /* 0x0000003f06007c0c */ /* 0x010fe2000c741270 */
[----:B------:R3:W-:Y:S01]  /*6b1d0*/  STSM.16.M88.4 [R21], R16 ;  /* 0x0000001015007844 */ /* 0x0007e20000000200 */
[----:B-1----:R-:W-:Y:S01]  /*6b1e0*/  ISETP.LT.AND P1, PT, R2, UR67, !P0 ;  /* 0x0000004302007c0c */ /* 0x002fe2000c721270 */
[----:B------:R-:W1:Y:S08]  /*6b1f0*/  LDCU UR67, c[0x0][0x398] ;  /* 0x00007300ff4377ac */ /* 0x000e700008000800 */
[----:B------:R-:W-:-:S02]  /*6b200*/  @P3 LOP3.LUT R4, R4, 0x100000, RZ, 0xfc, !PT ;  /* 0x0010000004043812 */ /* 0x000fc400078efcff */
[----:B------:R-:W-:Y:S01]  /*6b210*/  LOP3.LUT R5, R5, 0x7fffffff, RZ, 0xc0, !PT ;  /* 0x7fffffff05057812 */ /* 0x000fe200078ec0ff */
[----:B---3--:R-:W3:Y:S01]  /*6b220*/  LDL.LU R17, [R1+0x9b4] ;  /* 0x0009b40001117983 */ /* 0x008ee20000300800 */
[----:B------:R-:W-:Y:S01]  /*6b230*/  LOP3.LUT R4, R4, 0xfff7ffff, RZ, 0xc0, !PT ;  /* 0xfff7ffff04047812 */ /* 0x000fe200078ec0ff */
[----:B------:R-:W-:Y:S01]  /*6b240*/  VIADD R20, R29, 0x2c ;  /* 0x0000002c1d147836 */ /* 0x000fe20000000000 */
[----:B0-----:R-:W-:Y:S01]  /*6b250*/  ISETP.LT.AND P0, PT, R14, UR68, !P0 ;  /* 0x000000440e007c0c */ /* 0x001fe2000c701270 */
[----:B------:R0:W-:Y:S01]  /*6b260*/  STSM.16.M88.4 [R21+0x200], R8 ;  /* 0x0002000815007844 */ /* 0x0001e20000000200 */
[----:B------:R-:W-:Y:S01]  /*6b270*/  @P2 LOP3.LUT R4, R4, 0x80000, RZ, 0xfc, !PT ;  /* 0x0008000004042812 */ /* 0x000fe200078efcff */
[----:B------:R-:W4:Y:S02]  /*6b280*/  LDCU UR68, c[0x0][0x398] ;  /* 0x00007300ff4477ac */ /* 0x000f240008000800 */
[----:B------:R-:W3:Y:S01]  /*6b290*/  LDL.LU R18, [R1+0x960] ;  /* 0x0009600001127983 */ /* 0x000ee20000300800 */
[----:B------:R-:W-:Y:S01]  /*6b2a0*/  LOP3.LUT R4, R4, 0xfffbffff, RZ, 0xc0, !PT ;  /* 0xfffbffff04047812 */ /* 0x000fe200078ec0ff */
[----:B------:R-:W1:Y:S02]  /*6b2b0*/  LDCU UR63, c[0x0][0x398] ;  /* 0x00007300ff3f77ac */ /* 0x000e640008000800 */
[----:B------:R-:W3:Y:S01]  /*6b2c0*/  LDL.LU R15, [R1+0x95c] ;  /* 0x00095c00010f7983 */ /* 0x000ee20000300800 */
[----:B------:R-:W-:-:S04]  /*6b2d0*/  @P1 LOP3.LUT R4, R4, 0x40000, RZ, 0xfc, !PT ;  /* 0x0004000004041812 */ /* 0x000fc800078efcff */
[----:B------:R-:W-:Y:S01]  /*6b2e0*/  LOP3.LUT R4, R4, 0xfffdffff, RZ, 0xc0, !PT ;  /* 0xfffdffff04047812 */ /* 0x000fe200078ec0ff */
[----:B0-----:R-:W-:-:S03]  /*6b2f0*/  VIADD R8, R29, 0x33 ;  /* 0x000000331d087836 */ /* 0x001fc60000000000 */
[----:B------:R-:W-:Y:S02]  /*6b300*/  @P0 LOP3.LUT R4, R4, 0x20000, RZ, 0xfc, !PT ;  /* 0x0002000004040812 */ /* 0x000fe400078efcff */
[----:B------:R-:W-:Y:S01]  /*6b310*/  ISETP.GE.AND P0, PT, R8, UR55, PT ;  /* 0x0000003708007c0c */ /* 0x000fe2000bf06270 */
[----:B------:R-:W0:Y:S03]  /*6b320*/  LDCU.64 UR54, c[0x0][0x398] ;  /* 0x00007300ff3677ac */ /* 0x000e260008000a00 */
[----:B------:R-:W-:Y:S02]  /*6b330*/  ISETP.LT.AND P3, PT, R3, UR28, !P0 ;  /* 0x0000001c03007c0c */ /* 0x000fe4000c761270 */
[----:B-1----:R-:W-:Y:S02]  /*6b340*/  ISETP.LT.AND P2, PT, R6, UR67, !P0 ;  /* 0x0000004306007c0c */ /* 0x002fe4000c741270 */
[----:B------:R-:W-:Y:S01]  /*6b350*/  LOP3.LUT R4, R4, 0xfffeffff, RZ, 0xc0, !PT ;  /* 0xfffeffff04047812 */ /* 0x000fe200078ec0ff */
[C---:B------:R-:W-:Y:S01]  /*6b360*/  VIADD R8, R29.reuse, 0x32 ;  /* 0x000000321d087836 */ /* 0x040fe20000000000 */
[----:B----4-:R-:W-:Y:S01]  /*6b370*/  ISETP.LT.AND P1, PT, R2, UR68, !P0 ;  /* 0x0000004402007c0c */ /* 0x010fe2000c721270 */
[----:B------:R-:W1:Y:S01]  /*6b380*/  LDCU UR68, c[0x0][0x398] ;  /* 0x00007300ff4477ac */ /* 0x000e620008000800 */
[----:B------:R-:W-:-:S02]  /*6b390*/  VIADD R10, R29, 0x31 ;  /* 0x000000311d0a7836 */ /* 0x000fc40000000000 */
[----:B------:R-:W-:Y:S01]  /*6b3a0*/  VIADD R9, R29, 0x30 ;  /* 0x000000301d097836 */ /* 0x000fe20000000000 */
[----:B------:R-:W4:Y:S02]  /*6b3b0*/  LDCU UR67, c[0x0][0x398] ;  /* 0x00007300ff4377ac */ /* 0x000f240008000800 */
[----:B------:R-:W-:-:S04]  /*6b3c0*/  @P3 LOP3.LUT R4, R4, 0x10000, RZ, 0xfc, !PT ;  /* 0x0001000004043812 */ /* 0x000fc800078efcff */
[----:B------:R-:W-:-:S04]  /*6b3d0*/  LOP3.LUT R4, R4, 0xffff7fff, RZ, 0xc0, !PT ;  /* 0xffff7fff04047812 */ /* 0x000fc800078ec0ff */
[----:B------:R-:W-:Y:S02]  /*6b3e0*/  @P2 LOP3.LUT R4, R4, 0x8000, RZ, 0xfc, !PT ;  /* 0x0000800004042812 */ /* 0x000fe400078efcff */
[----:B------:R-:W-:Y:S02]  /*6b3f0*/  ISETP.LT.AND P0, PT, R14, UR75, !P0 ;  /* 0x0000004b0e007c0c */ /* 0x000fe4000c701270 */
[----:B--2---:R-:W-:Y:S01]  /*6b400*/  LOP3.LUT R24, R28, 0xffff, RZ, 0xc0, !PT ;  /* 0x0000ffff1c187812 */ /* 0x004fe200078ec0ff */
[C---:B------:R-:W-:Y:S01]  /*6b410*/  VIADD R11, R29.reuse, 0x2e ;  /* 0x0000002e1d0b7836 */ /* 0x040fe20000000000 */
[----:B------:R-:W-:Y:S01]  /*6b420*/  LOP3.LUT R4, R4, 0xffffbfff, RZ, 0xc0, !PT ;  /* 0xffffbfff04047812 */ /* 0x000fe200078ec0ff */
[----:B------:R-:W-:Y:S01]  /*6b430*/  VIADD R19, R29, 0x2d ;  /* 0x0000002d1d137836 */ /* 0x000fe20000000000 */
[----:B------:R-:W2:Y:S02]  /*6b440*/  LDCU UR75, c[0x0][0x398] ;  /* 0x00007300ff4b77ac */ /* 0x000ea40008000800 */
[----:B------:R-:W-:-:S04]  /*6b450*/  @P1 LOP3.LUT R4, R4, 0x4000, RZ, 0xfc, !PT ;  /* 0x0000400004041812 */ /* 0x000fc800078efcff */
[----:B------:R-:W-:-:S04]  /*6b460*/  LOP3.LUT R4, R4, 0xffffdfff, RZ, 0xc0, !PT ;  /* 0xffffdfff04047812 */ /* 0x000fc800078ec0ff */
[----:B------:R-:W-:Y:S01]  /*6b470*/  @P0 LOP3.LUT R4, R4, 0x2000, RZ, 0xfc, !PT ;  /* 0x0000200004040812 */ /* 0x000fe200078efcff */
[----:B------:R-:W-:Y:S01]  /*6b480*/  BAR.SYNC.DEFER_BLOCKING 0x0 ;  /* 0x0000000000007b1d */ /* 0x000fe20000010000 */
[----:B------:R-:W-:-:S04]  /*6b490*/  ISETP.GE.AND P0, PT, R8, UR43, PT ;  /* 0x0000002b08007c0c */ /* 0x000fc8000bf06270 */
[----:B0-----:R-:W-:Y:S01]  /*6b4a0*/  ISETP.LT.AND P3, PT, R3, UR54, !P0 ;  /* 0x0000003603007c0c */ /* 0x001fe2000c761270 */
[----:B------:R-:W0:Y:S01]  /*6b4b0*/  LDCU.64 UR42, c[0x0][0x398] ;  /* 0x00007300ff2a77ac */ /* 0x000e220008000a00 */
[----:B-1----:R-:W-:Y:S02]  /*6b4c0*/  ISETP.LT.AND P2, PT, R6, UR68, !P0 ;  /* 0x0000004406007c0c */ /* 0x002fe4000c741270 */
[----:B------:R-:W-:Y:S01]  /*6b4d0*/  LOP3.LUT R4, R4, 0xffffefff, RZ, 0xc0, !PT ;  /* 0xffffefff04047812 */ /* 0x000fe200078ec0ff */
[C---:B------:R-:W-:Y:S01]  /*6b4e0*/  VIADD R8, R29.reuse, 0x2f ;  /* 0x0000002f1d087836 */ /* 0x040fe20000000000 */
[----:B------:R-:W-:Y:S01]  /*6b4f0*/  ISETP.LT.AND P1, PT, R2, UR76, !P0 ;  /* 0x0000004c02007c0c */ /* 0x000fe2000c721270 */
[----:B------:R-:W-:Y:S01]  /*6b500*/  VIADD R16, R29, 0x2b ;  /* 0x0000002b1d107836 */ /* 0x000fe20000000000 */
[----:B------:R-:W1:Y:S05]  /*6b510*/  LDCU UR68, c[0x0][0x398] ;  /* 0x00007300ff4477ac */ /* 0x000e6a0008000800 */
        /* <DEDUP_REMOVED lines=11> */
[----:B------:R-:W1:Y:S01]  /*6b5d0*/  LDCU.64 UR30, c[0x0][0x398] ;  /* 0x00007300ff1e77ac */ /* 0x000e620008000a00 */
[----:B------:R-:W-:Y:S01]  /*6b5e0*/  LOP3.LUT R4, R4, 0xfffffeff, RZ, 0xc0, !PT ;  /* 0xfffffeff04047812 */ /* 0x000fe200078ec0ff */
[----:B------:R-:W2:Y:S01]  /*6b5f0*/  LDL.LU R10, [R1+0x938] ;  /* 0x00093800010a7983 */ /* 0x000ea20000300800 */
[----:B0-----:R-:W-:Y:S02]  /*6b600*/  ISETP.LT.AND P3, PT, R3, UR42, !P0 ;  /* 0x0000002a03007c0c */ /* 0x001fe4000c761270 */
[----:B------:R-:W-:Y:S01]  /*6b610*/  ISETP.LT.AND P2, PT, R6, UR74, !P0 ;  /* 0x0000004a06007c0c */ /* 0x000fe2000c741270 */
[----:B------:R-:W0:Y:S01]  /*6b620*/  LDCU UR74, c[0x0][0x398] ;  /* 0x00007300ff4a77ac */ /* 0x000e220008000800 */
[----:B------:R-:W-:-:S09]  /*6b630*/  ISETP.LT.AND P1, PT, R2, UR73, !P0 ;  /* 0x0000004902007c0c */ /* 0x000fd2000c721270 */
        /* <DEDUP_REMOVED lines=11> */
[----:B------:R-:W0:Y:S01]  /*6b6f0*/  LDCU.64 UR28, c[0x0][0x398] ;  /* 0x00007300ff1c77ac */ /* 0x000e220008000a00 */
[----:B------:R-:W-:Y:S01]  /*6b700*/  LOP3.LUT R4, R4, 0xffffffef, RZ, 0xc0, !PT ;  /* 0xffffffef04047812 */ /* 0x000fe200078ec0ff */
[----:B------:R-:W3:Y:S01]  /*6b710*/  LDL.LU R9, [R1+0x934] ;  /* 0x0009340001097983 */ /* 0x000ee20000300800 */
[----:B-1----:R-:W-:Y:S02]  /*6b720*/  ISETP.LT.AND P3, PT, R3, UR30, !P0 ;  /* 0x0000001e03007c0c */ /* 0x002fe4000c761270 */
[----:B------:R-:W-:Y:S01]  /*6b730*/  ISETP.LT.AND P2, PT, R6, UR72, !P0 ;  /* 0x0000004806007c0c */ /* 0x000fe2000c741270 */
[----:B------:R-:W4:Y:S01]  /*6b740*/  LDL.LU R25, [R1+0x8f8] ;  /* 0x0008f80001197983 */ /* 0x000f220000300800 */
[----:B------:R-:W-:Y:S01]  /*6b750*/  ISETP.LT.AND P1, PT, R2, UR70, !P0 ;  /* 0x0000004602007c0c */ /* 0x000fe2000c721270 */
[----:B------:R-:W1:Y:S08]  /*6b760*/  LDCU UR72, c[0x0][0x398] ;  /* 0x00007300ff4877ac */ /* 0x000e700008000800 */
        /* <DEDUP_REMOVED lines=12> */
[----:B------:R-:W-:Y:S01]  /*6b830*/  ISETP.LT.AND P2, PT, R6, UR69, !P0 ;  /* 0x0000004506007c0c */ /* 0x000fe2000c741270 */
[----:B------:R-:W1:Y:S01]  /*6b840*/  LDCU UR69, c[0x0][0x398] ;  /* 0x00007300ff4577ac */ /* 0x000e620008000800 */
[----:B------:R-:W4:Y:S04]  /*6b850*/  LDL.LU R6, [R1+0x25d0] ;  /* 0x0025d00001067983 */ /* 0x000f280000300800 */
[----:B------:R-:W4:Y:S04]  /*6b860*/  LDL.LU R26, [R1+0x8f4] ;  /* 0x0008f400011a7983 */ /* 0x000f280000300800 */
[----:B------:R-:W4:Y:S04]  /*6b870*/  LDL.LU R28, [R1+0x8a0] ;  /* 0x0008a000011c7983 */ /* 0x000f280000300800 */
[----:B------:R-:W4:Y:S01]  /*6b880*/  LDL.LU R27, [R1+0x898] ;  /* 0x00089800011b7983 */ /* 0x000f220000300800 */
[----:B0-----:R-:W-:-:S02]  /*6b890*/  ISETP.LT.AND P3, PT, R3, UR28, !P0 ;  /* 0x0000001c03007c0c */ /* 0x001fc4000c761270 */
[----:B------:R-:W-:-:S11]  /*6b8a0*/  LOP3.LUT R4, R4, 0xfffffffe, RZ, 0xc0, !PT ;  /* 0xfffffffe04047812 */ /* 0x000fd600078ec0ff */
[----:B------:R-:W-:-:S05]  /*6b8b0*/  @P3 LOP3.LUT R4, R4, 0x1, RZ, 0xfc, !PT ;  /* 0x0000000104043812 */ /* 0x000fca00078efcff */
[----:B------:R0:W-:Y:S04]  /*6b8c0*/  STL [R1+0x23e8], R4 ;  /* 0x0023e80401007387 */ /* 0x0001e80000100800 */
[----:B0-----:R-:W4:Y:S01]  /*6b8d0*/  LDL R4, [R1+0x10ac] ;  /* 0x0010ac0001047983 */ /* 0x001f220000100800 */
[----:B------:R-:W-:Y:S01]  /*6b8e0*/  ISETP.LT.AND P1, PT, R2, UR14, !P0 ;  /* 0x0000000e02007c0c */ /* 0x000fe2000c721270 */
[----:B------:R-:W0:Y:S01]  /*6b8f0*/  LDCU UR14, c[0x0][0x398] ;  /* 0x00007300ff0e77ac */ /* 0x000e220008000800 */
[----:B------:R-:W-:Y:S02]  /*6b900*/  @P2 LOP3.LUT R5, R5, 0x80000000, RZ, 0xfc, !PT ;  /* 0x8000000005052812 */ /* 0x000fe400078efcff */
[----:B------:R-:W-:Y:S01]  /*6b910*/  ISETP.LT.AND P0, PT, R14, UR20, !P0 ;  /* 0x000000140e007c0c */ /* 0x000fe2000c701270 */
[----:B------:R-:W0:Y:S01]  /*6b920*/  LDCU UR20, c[0x0][0x398] ;  /* 0x00007300ff1477ac */ /* 0x000e220008000800 */
[----:B------:R-:W-:-:S07]  /*6b930*/  LOP3.LUT R5, R5, 0xbfffffff, RZ, 0xc0, !PT ;  /* 0xbfffffff05057812 */ /* 0x000fce00078ec0ff */
[----:B------:R-:W-:-:S04]  /*6b940*/  @P1 LOP3.LUT R5, R5, 0x40000000, RZ, 0xfc, !PT ;  /* 0x4000000005051812 */ /* 0x000fc800078efcff */
[----:B------:R-:W-:-:S04]  /*6b950*/  LOP3.LUT R5, R5, 0xdfffffff, RZ, 0xc0, !PT ;  /* 0xdfffffff05057812 */ /* 0x000fc800078ec0ff */
[----:B------:R-:W-:Y:S02]  /*6b960*/  @P0 LOP3.LUT R5, R5, 0x20000000, RZ, 0xfc, !PT ;  /* 0x2000000005050812 */ /* 0x000fe400078efcff */
[----:B------:R-:W-:Y:S01]  /*6b970*/  ISETP.GE.AND P0, PT, R11, UR43, PT ;  /* 0x0000002b0b007c0c */ /* 0x000fe2000bf06270 */
[----:B------:R-:W0:Y:S03]  /*6b980*/  LDCU.64 UR42, c[0x0][0x398] ;  /* 0x00007300ff2a77ac */ /* 0x000e260008000a00 */
[----:B------:R-:W-:Y:S02]  /*6b990*/  ISETP.LT.AND P3, PT, R3, UR54, !P0 ;  /* 0x0000003603007c0c */ /* 0x000fe4000c761270 */
[----:B--2---:R-:W-:Y:S02]  /*6b9a0*/  LOP3.LUT R8, R10, 0xffff, RZ, 0xc0, !PT ;  /* 0x0000ffff0a087812 */ /* 0x004fe400078ec0ff */
[----:B---3--:R-:W-:-:S02]  /*6b9b0*/  LOP3.LUT R9, R9, 0xffff, RZ, 0xc0, !PT ;  /* 0x0000ffff09097812 */ /* 0x008fc400078ec0ff */
[----:B----4-:R-:W-:Y:S02]  /*6b9c0*/  LOP3.LUT R10, R25, 0xffff, RZ, 0xc0, !PT ;  /* 0x0000ffff190a7812 */ /* 0x010fe400078ec0ff */
[----:B------:R-:W2:Y:S04]  /*6b9d0*/  LDL.LU R25, [R1+0x894] ;  /* 0x0008940001197983 */ /* 0x000ea80000300800 */
[----:B------:R-:W3:Y:S04]  /*6b9e0*/  LDL.LU R23, [R1+0x874] ;  /* 0x0008740001177983 */ /* 0x000ee80000300800 */
[----:B------:R-:W4:Y:S04]  /*6b9f0*/  LDL.LU R22, [R1+0x86c] ;  /* 0x00086c0001167983 */ /* 0x000f280000300800 */
[----:B------:R-:W4:Y:S01]  /*6ba00*/  LDL.LU R21, [R1+0x85c] ;  /* 0x00085c0001157983 */ /* 0x000f220000300800 */
[----:B------:R-:W-:-:S02]  /*6ba10*/  LOP3.LUT R11, R26, 0xffff, RZ, 0xc0, !PT ;  /* 0x0000ffff1a0b7812 */ /* 0x000fc400078ec0ff */
[----:B------:R-:W-:Y:S02]  /*6ba20*/  PRMT R26, R27, 0x4210, R9 ;  /* 0x000042101b1a7816 */ /* 0x000fe40000000009 */
[----:B------:R-:W4:Y:S01]  /*6ba30*/  LDL.LU R27, [R1+0x818] ;  /* 0x00081800011b7983 */ /* 0x000f220000300800 */
[----:B------:R-:W-:-:S04]  /*6ba40*/  LOP3.LUT R5, R5, 0xefffffff, RZ, 0xc0, !PT ;  /* 0xefffffff05057812 */ /* 0x000fc800078ec0ff */
[----:B------:R-:W-:Y:S02]  /*6ba50*/  @P3 LOP3.LUT R5, R5, 0x10000000, RZ, 0xfc, !PT ;  /* 0x1000000005053812 */ /* 0x000fe400078efcff */
[----:B------:R-:W-:Y:S01]  /*6ba60*/  ISETP.LT.AND P1, PT, R2, UR6, !P0 ;  /* 0x0000000602007c0c */ /* 0x000fe2000c721270 */
[----:B------:R-:W0:Y:S01]  /*6ba70*/  LDCU UR6, c[0x0][0x398] ;  /* 0x00007300ff0677ac */ /* 0x000e220008000800 */
[----:B------:R-:W-:Y:S02]  /*6ba80*/  LOP3.LUT R5, R5, 0xf7ffffff, RZ, 0xc0, !PT ;  /* 0xf7ffffff05057812 */ /* 0x000fe400078ec0ff */
[----:B------:R-:W-:Y:S01]  /*6ba90*/  ISETP.LT.AND P2, PT, R4, UR4, !P0 ;  /* 0x0000000404007c0c */ /* 0x000fe2000c741270 */
[----:B------:R-:W0:Y:S01]  /*6baa0*/  LDCU UR4, c[0x0][0x398] ;  /* 0x00007300ff0477ac */ /* 0x000e220008000800 */
[----:B------:R-:W-:Y:S02]  /*6bab0*/  ISETP.LT.AND P0, PT, R14, UR8, !P0 ;  /* 0x000000080e007c0c */ /* 0x000fe4000c701270 */
[----:B------:R-:W-:Y:S01]  /*6bac0*/  LOP3.LUT R18, R18, 0xffff, RZ, 0xc0, !PT ;  /* 0x0000ffff12127812 */ /* 0x000fe200078ec0ff */
[----:B------:R-:W0:Y:S08]  /*6bad0*/  LDCU UR8, c[0x0][0x398] ;  /* 0x00007300ff0877ac */ /* 0x000e300008000800 */
[----:B------:R-:W-:-:S04]  /*6bae0*/  @P2 LOP3.LUT R5, R5, 0x8000000, RZ, 0xfc, !PT ;  /* 0x0800000005052812 */ /* 0x000fc800078efcff */
[----:B------:R-:W-:-:S04]  /*6baf0*/  LOP3.LUT R5, R5, 0xfbffffff, RZ, 0xc0, !PT ;  /* 0xfbffffff05057812 */ /* 0x000fc800078ec0ff */
[----:B------:R-:W-:-:S04]  /*6bb00*/  @P1 LOP3.LUT R5, R5, 0x4000000, RZ, 0xfc, !PT ;  /* 0x0400000005051812 */ /* 0x000fc800078efcff */
[----:B------:R-:W-:-:S04]  /*6bb10*/  LOP3.LUT R5, R5, 0xfdffffff, RZ, 0xc0, !PT ;  /* 0xfdffffff05057812 */ /* 0x000fc800078ec0ff */
[----:B------:R-:W-:Y:S02]  /*6bb20*/  @P0 LOP3.LUT R5, R5, 0x2000000, RZ, 0xfc, !PT ;  /* 0x0200000005050812 */ /* 0x000fe400078efcff */
[----:B------:R-:W-:Y:S01]  /*6bb30*/  ISETP.GE.AND P0, PT, R19, UR31, PT ;  /* 0x0000001f13007c0c */ /* 0x000fe2000bf06270 */
[----:B------:R-:W1:Y:S01]  /*6bb40*/  LDCU.64 UR30, c[0x0][0x398] ;  /* 0x00007300ff1e77ac */ /* 0x000e620008000a00 */
[----:B------:R-:W-:Y:S01]  /*6bb50*/  LOP3.LUT R5, R5, 0xfeffffff, RZ, 0xc0, !PT ;  /* 0xfeffffff05057812 */ /* 0x000fe200078ec0ff */
[----:B------:R-:W4:Y:S01]  /*6bb60*/  LDL.LU R19, [R1+0x7fc] ;  /* 0x0007fc0001137983 */ /* 0x000f220000300800 */
        /* <DEDUP_REMOVED lines=49> */
[----:B------:R-:W-:Y:S02]  /*6be80*/  PRMT R28, R28, 0x4210, R8 ;  /* 0x000042101c1c7816 */ /* 0x000fe40000000008 */
[----:B--2---:R-:W-:Y:S02]  /*6be90*/  PRMT R25, R25, 0x4210, R10 ;  /* 0x0000421019197816 */ /* 0x004fe4000000000a */
[----:B---3--:R-:W-:-:S02]  /*6bea0*/  PRMT R23, R23, 0x4210, R11 ;  /* 0x0000421017177816 */ /* 0x008fc4000000000b */
[----:B----4-:R-:W-:Y:S02]  /*6beb0*/  PRMT R22, R22, 0x4210, R24 ;  /* 0x0000421016167816 */ /* 0x010fe40000000018 */
[----:B------:R-:W-:Y:S02]  /*6bec0*/  PRMT R21, R21, 0x4210, R17 ;  /* 0x0000421015157816 */ /* 0x000fe40000000011 */
[----:B------:R-:W-:Y:S02]  /*6bed0*/  PRMT R20, R27, 0x4210, R18 ;  /* 0x000042101b147816 */ /* 0x000fe40000000012 */
[----:B------:R-:W2:Y:S04]  /*6bee0*/  LDL.LU R27, [R1+0xc0] ;  /* 0x0000c000011b7983 */ /* 0x000ea80000300800 */
[----:B------:R-:W3:Y:S04]  /*6bef0*/  LDL.LU R16, [R1+0xc4] ;  /* 0x0000c40001107983 */ /* 0x000ee80000300800 */
[----:B------:R4:W-:Y:S04]  /*6bf00*/  STL.64 [R1+0x25a8], R6 ;  /* 0x0025a80601007387 */ /* 0x0009e80000100a00 */
[----:B------:R-:W-:Y:S04]  /*6bf10*/  STL.64 [R1+0x25a0], R4 ;  /* 0x0025a00401007387 */ /* 0x000fe80000100a00 */
[----:B------:R0:W-:Y:S04]  /*6bf20*/  STL.64 [R1+0x25b8], R10 ;  /* 0x0025b80a01007387 */ /* 0x0001e80000100a00 */
[----:B------:R1:W-:Y:S01]  /*6bf30*/  STL.64 [R1+0x25b0], R8 ;  /* 0x0025b00801007387 */ /* 0x0003e20000100a00 */
[----:B----4-:R-:W-:-:S02]  /*6bf40*/  IMAD.MOV.U32 R7, RZ, RZ, R23 ;  /* 0x000000ffff077224 */ /* 0x010fc400078e0017 */
[----:B0-----:R-:W-:Y:S02]  /*6bf50*/  IMAD.MOV.U32 R10, RZ, RZ, R20 ;  /* 0x000000ffff0a7224 */ /* 0x001fe400078e0014 */
[----:B-1----:R-:W-:Y:S02]  /*6bf60*/  IMAD.MOV.U32 R8, RZ, RZ, R22 ;  /* 0x000000ffff087224 */ /* 0x002fe400078e0016 */
[----:B------:R-:W-:Y:S02]  /*6bf70*/  IMAD.MOV.U32 R9, RZ, RZ, R21 ;  /* 0x000000ffff097224 */ /* 0x000fe400078e0015 */
[----:B------:R-:W0:Y:S04]  /*6bf80*/  LDS.128 R20, [R13] ;  /* 0x000000000d147984 */ /* 0x000e280000000c00 */
[----:B0-----:R-:W-:Y:S04]  /*6bf90*/  STL.64 [R1+0x60], R20 ;  /* 0x0000601401007387 */ /* 0x001fe80000100a00 */
[----:B------:R-:W-:Y:S04]  /*6bfa0*/  STL.64 [R1+0x68], R22 ;  /* 0x0000681601007387 */ /* 0x000fe80000100a00 */
[----:B------:R-:W0:Y:S04]  /*6bfb0*/  LDS.128 R20, [R13+0x400] ;  /* 0x000400000d147984 */ /* 0x000e280000000c00 */
[----:B0-----:R-:W-:Y:S04]  /*6bfc0*/  STL.64 [R1+0x50], R20 ;  /* 0x0000501401007387 */ /* 0x001fe80000100a00 */
[----:B------:R0:W-:Y:S04]  /*6bfd0*/  STL.64 [R1+0x58], R22 ;  /* 0x0000581601007387 */ /* 0x0001e80000100a00 */
[----:B0-----:R-:W4:Y:S04]  /*6bfe0*/  LDL.LU.64 R22, [R1+0x25c8] ;  /* 0x0025c80001167983 */ /* 0x001f280000300a00 */
[----:B------:R-:W2:Y:S01]  /*6bff0*/  LDL.LU.64 R20, [R1+0x25c0] ;  /* 0x0025c00001147983 */ /* 0x000ea20000300a00 */
[----:B------:R-:W-:-:S04]  /*6c000*/  LOP3.LUT R15, R15, 0xffff, RZ, 0xc0, !PT ;  /* 0x0000ffff0f0f7812 */ /* 0x000fc800078ec0ff */
[----:B------:R-:W-:Y:S01]  /*6c010*/  PRMT R19, R19, 0x4210, R15 ;  /* 0x0000421013137816 */ /* 0x000fe2000000000f */
[----:B------:R-:W-:Y:S02]  /*6c020*/  IMAD.MOV.U32 R4, RZ, RZ, R28 ;  /* 0x000000ffff047224 */ /* 0x000fe400078e001c */
[----:B------:R-:W-:Y:S02]  /*6c030*/  IMAD.MOV.U32 R5, RZ, RZ, R26 ;  /* 0x000000ffff057224 */ /* 0x000fe400078e001a */
[----:B------:R-:W-:Y:S01]  /*6c040*/  IMAD.MOV.U32 R11, RZ, RZ, R19 ;  /* 0x000000ffff0b7224 */ /* 0x000fe200078e0013 */
[----:B------:R-:W-:Y:S01]  /*6c050*/  BAR.SYNC.DEFER_BLOCKING 0x0 ;  /* 0x0000000000007b1d */ /* 0x000fe20000010000 */
[----:B------:R-:W-:Y:S02]  /*6c060*/  IMAD.MOV.U32 R6, RZ, RZ, R25 ;  /* 0x000000ffff067224 */ /* 0x000fe400078e0019 */
[----:B------:R-:W-:-:S05]  /*6c070*/  VIADD R19, R29, 0x2a ;  /* 0x0000002a1d137836 */ /* 0x000fca0000000000 */
[----:B------:R-:W-:Y:S01]  /*6c080*/  ISETP.GE.AND P0, PT, R19, UR43, PT ;  /* 0x0000002b13007c0c */ /* 0x000fe2000bf06270 */
[----:B------:R-:W0:Y:S01]  /*6c090*/  LDCU.64 UR42, c[0x0][0x398] ;  /* 0x00007300ff2a77ac */ /* 0x000e220008000a00 */
[----:B--2---:R1:W-:Y:S04]  /*6c0a0*/  STSM.16.M88.4 [R21], R8 ;  /* 0x0000000815007844 */ /* 0x0043e80000000200 */
[----:B------:R2:W-:Y:S04]  /*6c0b0*/  STSM.16.M88.4 [R21+0x200], R4 ;  /* 0x0002000415007844 */ /* 0x0005e80000000200 */
[----:B-1----:R-:W3:Y:S04]  /*6c0c0*/  LDL.LU.64 R10, [R1+0x25b8] ;  /* 0x0025b800010a7983 */ /* 0x002ee80000300a00 */
[----:B------:R-:W3:Y:S04]  /*6c0d0*/  LDL.LU.64 R8, [R1+0x25b0] ;  /* 0x0025b00001087983 */ /* 0x000ee80000300a00 */
[----:B--2---:R-:W2:Y:S04]  /*6c0e0*/  LDL.LU.64 R6, [R1+0x25a8] ;  /* 0x0025a80001067983 */ /* 0x004ea80000300a00 */
[----:B------:R-:W2:Y:S04]  /*6c0f0*/  LDL.LU.64 R4, [R1+0x25a0] ;  /* 0x0025a00001047983 */ /* 0x000ea80000300a00 */
[----:B------:R-:W3:Y:S04]  /*6c100*/  LDL.LU R28, [R1+0xc8] ;  /* 0x0000c800011c7983 */ /* 0x000ee80000300800 */
[----:B------:R-:W3:Y:S01]  /*6c110*/  LDL.LU R19, [R1+0xcc] ;  /* 0x0000cc0001137983 */ /* 0x000ee20000300800 */
[----:B------:R-:W-:-:S02]  /*6c120*/  ISETP.LT.AND P3, PT, R3, UR54, !P0 ;  /* 0x0000003603007c0c */ /* 0x000fc4000c761270 */
[----:B------:R-:W-:Y:S01]  /*6c130*/  ISETP.LT.AND P1, PT, R2, UR47, !P0 ;  /* 0x0000002f02007c0c */ /* 0x000fe2000c721270 */
[----:B------:R-:W1:Y:S01]  /*6c140*/  LDCU UR47, c[0x0][0x398] ;  /* 0x00007300ff2f77ac */ /* 0x000e620008000800 */
[----:B------:R-:W-:Y:S01]  /*6c150*/  BAR.SYNC.DEFER_BLOCKING 0x0 ;  /* 0x0000000000007b1d */ /* 0x000fe20000010000 */
[----:B--2---:R-:W-:-:S05]  /*6c160*/  ISETP.LT.AND P2, PT, R4, UR40, !P0 ;  /* 0x0000002804007c0c */ /* 0x004fca000c741270 */
[----:B------:R-:W2:Y:S01]  /*6c170*/  LDCU UR40, c[0x0][0x398] ;  /* 0x00007300ff2877ac */ /* 0x000ea20008000800 */
[----:B------:R-:W-:-:S04]  /*6c180*/  LOP3.LUT R5, R5, 0xffffefff, RZ, 0xc0, !PT ;  /* 0xffffefff05057812 */ /* 0x000fc800078ec0ff */
[----:B------:R-:W-:-:S04]  /*6c190*/  @P3 LOP3.LUT R5, R5, 0x1000, RZ, 0xfc, !PT ;  /* 0x0000100005053812 */ /* 0x000fc800078efcff */
[----:B------:R-:W-:-:S04]  /*6c1a0*/  LOP3.LUT R5, R5, 0xfffff7ff, RZ, 0xc0, !PT ;  /* 0xfffff7ff05057812 */ /* 0x000fc800078ec0ff */
[----:B------:R-:W-:Y:S02]  /*6c1b0*/  @P2 LOP3.LUT R5, R5, 0x800, RZ, 0xfc, !PT ;  /* 0x0000080005052812 */ /* 0x000fe400078efcff */
[----:B------:R-:W-:Y:S01]  /*6c1c0*/  ISETP.LT.AND P0, PT, R14, UR49, !P0 ;  /* 0x000000310e007c0c */ /* 0x000fe2000c701270 */
[----:B------:R-:W0:Y:S01]  /*6c1d0*/  LDCU UR49, c[0x0][0x398] ;  /* 0x00007300ff3177ac */ /* 0x000e220008000800 */
[----:B------:R-:W-:-:S04]  /*6c1e0*/  LOP3.LUT R5, R5, 0xfffffbff, RZ, 0xc0, !PT ;  /* 0xfffffbff05057812 */ /* 0x000fc800078ec0ff */
[----:B------:R-:W-:Y:S02]  /*6c1f0*/  @P1 LOP3.LUT R5, R5, 0x400, RZ, 0xfc, !PT ;  /* 0x0000040005051812 */ /* 0x000fe400078efcff */
[----:B---3--:R-:W-:Y:S01]  /*6c200*/  PRMT R9, R16, 0x5210, R9 ;  /* 0x0000521010097816 */ /* 0x008fe20000000009 */
[----:B------:R-:W-:Y:S01]  /*6c210*/  VIADD R16, R29, 0x29 ;  /* 0x000000291d107836 */ /* 0x000fe20000000000 */
[----:B------:R-:W-:-:S04]  /*6c220*/  LOP3.LUT R5, R5, 0xfffffdff, RZ, 0xc0, !PT ;  /* 0xfffffdff05057812 */ /* 0x000fc800078ec0ff */
[----:B------:R-:W-:Y:S02]  /*6c230*/  @P0 LOP3.LUT R5, R5, 0x200, RZ, 0xfc, !PT ;  /* 0x0000020005050812 */ /* 0x000fe400078efcff */
[----:B------:R-:W-:Y:S01]  /*6c240*/  ISETP.GE.AND P0, PT, R16, UR31, PT ;  /* 0x0000001f10007c0c */ /* 0x000fe2000bf06270 */
[----:B------:R-:W3:Y:S01]  /*6c250*/  LDCU.64 UR30, c[0x0][0x398] ;  /* 0x00007300ff1e77ac */ /* 0x000ee20008000a00 */
[----:B------:R-:W2:Y:S02]  /*6c260*/  LDL.LU R16, [R1+0xd8] ;  /* 0x0000d80001107983 */ /* 0x000ea40000300800 */
        /* <DEDUP_REMOVED lines=12> */
[----:B------:R-:W-:Y:S02]  /*6c330*/  @P1 LOP3.LUT R5, R5, 0x40, RZ, 0xfc, !PT ;  /* 0x0000004005051812 */ /* 0x000fe400078efcff */
[----:B------:R-:W-:Y:S01]  /*6c340*/  PRMT R11, R19, 0x5210, R11 ;  /* 0x00005210130b7816 */ /* 0x000fe2000000000b */
[----:B------:R-:W-:Y:S01]  /*6c350*/  VIADD R19, R29, 0x28 ;  /* 0x000000281d137836 */ /* 0x000fe20000000000 */
[----:B------:R-:W-:-:S04]  /*6c360*/  LOP3.LUT R5, R5, 0xffffffdf, RZ, 0xc0, !PT ;  /* 0xffffffdf05057812 */ /* 0x000fc800078ec0ff */
[----:B------:R-:W-:Y:S02]  /*6c370*/  @P0 LOP3.LUT R5, R5, 0x20, RZ, 0xfc, !PT ;  /* 0x0000002005050812 */ /* 0x000fe400078efcff */
[----:B------:R-:W-:Y:S01]  /*6c380*/  ISETP.GE.AND P0, PT, R19, UR29, PT ;  /* 0x0000001d13007c0c */ /* 0x000fe2000bf06270 */
[----:B------:R-:W0:Y:S01]  /*6c390*/  LDCU.64 UR28, c[0x0][0x398] ;  /* 0x00007300ff1c77ac */ /* 0x000e220008000a00 */
[----:B------:R-:W4:Y:S01]  /*6c3a0*/  LDL.LU R19, [R1+0xd4] ;  /* 0x0000d40001137983 */ /* 0x000f220000300800 */
[----:B------:R-:W-:-:S03]  /*6c3b0*/  PRMT R17, R6, 0x5210, R17 ;  /* 0x0000521006117816 */ /* 0x000fc60000000011 */
[----:B------:R-:W4:Y:S01]  /*6c3c0*/  LDL.LU R6, [R1+0x259c] ;  /* 0x00259c0001067983 */ /* 0x000f220000300800 */
[----:B---3--:R-:W-:Y:S02]  /*6c3d0*/  ISETP.LT.AND P3, PT, R3, UR30, !P0 ;  /* 0x0000001e03007c0c */ /* 0x008fe4000c761270 */
[----:B------:R-:W-:Y:S01]  /*6c3e0*/  ISETP.LT.AND P2, PT, R4, UR60, !P0 ;  /* 0x0000003c04007c0c */ /* 0x000fe2000c741270 */
[----:B------:R-:W3:Y:S01]  /*6c3f0*/  LDCU UR60, c[0x0][0x398] ;  /* 0x00007300ff3c77ac */ /* 0x000ee20008000800 */
[----:B------:R-:W-:Y:S02]  /*6c400*/  LOP3.LUT R5, R5, 0xffffffef, RZ, 0xc0, !PT ;  /* 0xffffffef05057812 */ /* 0x000fe400078ec0ff */
        /* <DEDUP_REMOVED lines=10> */
[----:B------:R-:W-:Y:S02]  /*6c4b0*/  PRMT R8, R27, 0x5210, R8 ;  /* 0x000052101b087816 */ /* 0x000fe40000000008 */
[----:B------:R-:W-:-:S04]  /*6c4c0*/  @P0 LOP3.LUT R5, R5, 0x2, RZ, 0xfc, !PT ;  /* 0x0000000205050812 */ /* 0x000fc800078efcff */
[----:B------:R-:W-:Y:S02]  /*6c4d0*/  LOP3.LUT R5, R5, 0xfffffffe, RZ, 0xc0, !PT ;  /* 0xfffffffe05057812 */ /* 0x000fe400078ec0ff */
[----:B------:R-:W-:Y:S02]  /*6c4e0*/  PRMT R10, R28, 0x5210, R10 ;  /* 0x000052101c0a7816 */ /* 0x000fe4000000000a */
[----:B--2---:R-:W-:Y:S01]  /*6c4f0*/  PRMT R16, R16, 0x5210, R24 ;  /* 0x0000521010107816 */ /* 0x004fe20000000018 */
[----:B------:R-:W-:-:S05]  /*6c500*/  VIADD R24, R29, 0x27 ;  /* 0x000000271d187836 */ /* 0x000fca0000000000 */
[----:B------:R-:W-:Y:S01]  /*6c510*/  ISETP.GE.AND P0, PT, R24, UR55, PT ;  /* 0x0000003718007c0c */ /* 0x000fe2000bf06270 */
[----:B------:R-:W2:Y:S01]  /*6c520*/  LDCU.64 UR54, c[0x0][0x398] ;  /* 0x00007300ff3677ac */ /* 0x000ea20008000a00 */
[----:B------:R-:W1:Y:S02]  /*6c530*/  LDS.128 R24, [R13] ;  /* 0x000000000d187984 */ /* 0x000e640000000c00 */
[----:B0-----:R-:W-:-:S13]  /*6c540*/  ISETP.LT.AND P3, PT, R3, UR28, !P0 ;  /* 0x0000001c03007c0c */ /* 0x001fda000c761270 */
[----:B------:R-:W-:-:S05]  /*6c550*/  @P3 LOP3.LUT R5, R5, 0x1, RZ, 0xfc, !PT ;  /* 0x0000000105053812 */ /* 0x000fca00078efcff */
[----:B------:R-:W-:Y:S01]  /*6c560*/  STL [R1+0x23ec], R5 ;  /* 0x0023ec0501007387 */ /* 0x000fe20000100800 */
[----:B----4-:R-:W-:Y:S02]  /*6c570*/  PRMT R18, R19, 0x5210, R18 ;  /* 0x0000521013127816 */ /* 0x010fe40000000012 */
[----:B------:R-:W-:Y:S02]  /*6c580*/  PRMT R19, R7, 0x5210, R15 ;  /* 0x0000521007137816 */ /* 0x000fe4000000000f */
[----:B------:R-:W4:Y:S04]  /*6c590*/  LDL.LU R7, [R1+0x2598] ;  /* 0x0025980001077983 */ /* 0x000f280000300800 */
[----:B-1----:R-:W-:Y:S04]  /*6c5a0*/  STL.64 [R1+0x40], R24 ;  /* 0x0000401801007387 */ /* 0x002fe80000100a00 */
[----:B------:R-:W-:Y:S04]  /*6c5b0*/  STL.64 [R1+0x48], R26 ;  /* 0x0000481a01007387 */ /* 0x000fe80000100a00 */
[----:B------:R-:W0:Y:S01]  /*6c5c0*/  LDS.128 R24, [R13+0x400] ;  /* 0x000400000d187984 */ /* 0x000e220000000c00 */
[----:B------:R-:W-:Y:S06]  /*6c5d0*/  BAR.SYNC.DEFER_BLOCKING 0x0 ;  /* 0x0000000000007b1d */ /* 0x000fec0000010000 */
[----:B------:R1:W-:Y:S04]  /*6c5e0*/  STSM.16.M88.4 [R21], R16 ;  /* 0x0000001015007844 */ /* 0x0003e80000000200 */
[----:B0-----:R0:W-:Y:S04]  /*6c5f0*/  STL.64 [R1+0xd0], R24 ;  /* 0x0000d01801007387 */ /* 0x0011e80000100a00 */
[----:B------:R0:W-:Y:S04]  /*6c600*/  STL.64 [R1+0xd8], R26 ;  /* 0x0000d81a01007387 */ /* 0x0001e80000100a00 */
[----:B------:R-:W-:Y:S04]  /*6c610*/  STL.64 [R1+0x2590], R22 ;  /* 0x0025901601007387 */ /* 0x000fe80000100a00 */
[----:B------:R2:W-:Y:S04]  /*6c620*/  STL.64 [R1+0x2588], R20 ;  /* 0x0025881401007387 */ /* 0x0005e80000100a00 */
[----:B-1----:R-:W3:Y:S04]  /*6c630*/  LDL.LU R18, [R1+0x9fc] ;  /* 0x0009fc0001127983 */ /* 0x002ee80000300800 */
[----:B0-----:R-:W4:Y:S04]  /*6c640*/  LDL.LU R25, [R1+0x9f8] ;  /* 0x0009f80001197983 */ /* 0x001f280000300800 */
[----:B------:R-:W4:Y:S04]  /*6c650*/  LDL.LU R26, [R1+0x9ac] ;  /* 0x0009ac00011a7983 */ /* 0x000f280000300800 */
[----:B------:R-:W4:Y:S01]  /*6c660*/  LDL.LU R28, [R1+0x9a4] ;  /* 0x0009a400011c7983 */ /* 0x000f220000300800 */
[----:B------:R-:W-:-:S02]  /*6c670*/  ISETP.LT.AND P2, PT, R4, UR66, !P0 ;  /* 0x0000004204007c0c */ /* 0x000fc4000c741270 */
[----:B------:R-:W-:Y:S02]  /*6c680*/  ISETP.LT.AND P1, PT, R2, UR64, !P0 ;  /* 0x0000004002007c0c */ /* 0x000fe4000c721270 */
[----:B------:R-:W-:Y:S01]  /*6c690*/  LOP3.LUT R6, R6, 0x7fffffff, RZ, 0xc0, !PT ;  /* 0x7fffffff06067812 */ /* 0x000fe200078ec0ff */
[C---:B------:R-:W-:Y:S01]  /*6c6a0*/  VIADD R5, R29.reuse, 0x26 ;  /* 0x000000261d057836 */ /* 0x040fe20000000000 */
[----:B------:R-:W-:Y:S01]  /*6c6b0*/  ISETP.LT.AND P0, PT, R14, UR61, !P0 ;  /* 0x0000003d0e007c0c */ /* 0x000fe2000c701270 */
[----:B------:R0:W-:Y:S01]  /*6c6c0*/  STSM.16.M88.4 [R21+0x200], R8 ;  /* 0x0002000815007844 */ /* 0x0001e20000000200 */
[----:B------:R-:W1:Y:S03]  /*6c6d0*/  LDCU UR66, c[0x0][0x398] ;  /* 0x00007300ff4277ac */ /* 0x000e660008000800 */
[----:B------:R-:W4:Y:S01]  /*6c6e0*/  LDL.LU R27, [R1+0x954] ;  /* 0x00095400011b7983 */ /* 0x000f220000300800 */
[C---:B------:R-:W-:Y:S01]  /*6c6f0*/  VIADD R19, R29.reuse, 0x21 ;  /* 0x000000211d137836 */ /* 0x040fe20000000000 */
[----:B------:R-:W-:Y:S01]  /*6c700*/  @P2 LOP3.LUT R6, R6, 0x80000000, RZ, 0xfc, !PT ;  /* 0x8000000006062812 */ /* 0x000fe200078efcff */
[C---:B------:R-:W-:Y:S01]  /*6c710*/  VIADD R17, R29.reuse, 0x1f ;  /* 0x0000001f1d117836 */ /* 0x040fe20000000000 */
[----:B------:R-:W4:Y:S01]  /*6c720*/  LDL.LU R15, [R1+0x950] ;  /* 0x00095000010f7983 */ /* 0x000f220000300800 */
[----:B------:R-:W0:Y:S01]  /*6c730*/  LDCU UR64, c[0x0][0x398] ;  /* 0x00007300ff4077ac */ /* 0x000e220008000800 */
[----:B------:R-:W-:Y:S01]  /*6c740*/  LOP3.LUT R6, R6, 0xbfffffff, RZ, 0xc0, !PT ;  /* 0xbfffffff06067812 */ /* 0x000fe200078ec0ff */
[----:B--2---:R-:W-:-:S02]  /*6c750*/  VIADD R20, R29, 0x1e ;  /* 0x0000001e1d147836 */ /* 0x004fc40000000000 */
[----:B------:R-:W-:Y:S01]  /*6c760*/  VIADD R16, R29, 0x1d ;  /* 0x0000001d1d107836 */ /* 0x000fe20000000000 */
[----:B------:R-:W-:Y:S01]  /*6c770*/  @P1 LOP3.LUT R6, R6, 0x40000000, RZ, 0xfc, !PT ;  /* 0x4000000006061812 */ /* 0x000fe200078efcff */
[----:B------:R-:W2:Y:S03]  /*6c780*/  LDCU UR61, c[0x0][0x398] ;  /* 0x00007300ff3d77ac */ /* 0x000ea60008000800 */
[----:B------:R-:W-:-:S04]  /*6c790*/  LOP3.LUT R6, R6, 0xdfffffff, RZ, 0xc0, !PT ;  /* 0xdfffffff06067812 */ /* 0x000fc800078ec0ff */
[----:B------:R-:W-:Y:S02]  /*6c7a0*/  @P0 LOP3.LUT R6, R6, 0x20000000, RZ, 0xfc, !PT ;  /* 0x2000000006060812 */ /* 0x000fe400078efcff */
[----:B------:R-:W-:Y:S01]  /*6c7b0*/  ISETP.GE.AND P0, PT, R5, UR43, PT ;  /* 0x0000002b05007c0c */ /* 0x000fe2000bf06270 */
[----:B------:R-:W1:Y:S03]  /*6c7c0*/  LDCU.64 UR42, c[0x0][0x398] ;  /* 0x00007300ff2a77ac */ /* 0x000e660008000a00 */
[----:B------:R-:W-:Y:S02]  /*6c7d0*/  ISETP.LT.AND P3, PT, R3, UR54, !P0 ;  /* 0x0000003603007c0c */ /* 0x000fe4000c761270 */
[----:B------:R-:W-:Y:S02]  /*6c7e0*/  ISETP.LT.AND P2, PT, R4, UR32, !P0 ;  /* 0x0000002004007c0c */ /* 0x000fe4000c741270 */
[----:B------:R-:W-:Y:S01]  /*6c7f0*/  LOP3.LUT R6, R6, 0xefffffff, RZ, 0xc0, !PT ;  /* 0xefffffff06067812 */ /* 0x000fe200078ec0ff */
[C---:B------:R-:W-:Y:S01]  /*6c800*/  VIADD R5, R29.reuse, 0x25 ;  /* 0x000000251d057836 */ /* 0x040fe20000000000 */
[----:B------:R-:W-:Y:S01]  /*6c810*/  ISETP.LT.AND P1, PT, R2, UR36, !P0 ;  /* 0x0000002402007c0c */ /* 0x000fe2000c721270 */
[C---:B0-----:R-:W-:Y:S01]  /*6c820*/  VIADD R9, R29.reuse, 0x23 ;  /* 0x000000231d097836 */ /* 0x041fe20000000000 */
[----:B------:R-:W0:Y:S05]  /*6c830*/  LDCU UR32, c[0x0][0x398] ;  /* 0x00007300ff2077ac */ /* 0x000e2a0008000800 */
[----:B------:R-:W-:Y:S01]  /*6c840*/  @P3 LOP3.LUT R6, R6, 0x10000000, RZ, 0xfc, !PT ;  /* 0x1000000006063812 */ /* 0x000fe200078efcff */
[----:B------:R-:W-:Y:S01]  /*6c850*/  VIADD R8, R29, 0x22 ;  /* 0x000000221d087836 */ /* 0x000fe20000000000 */
[----:B------:R-:W0:Y:S02]  /*6c860*/  LDCU UR36, c[0x0][0x398] ;  /* 0x00007300ff2477ac */ /* 0x000e240008000800 */
[----:B------:R-:W-:-:S04]  /*6c870*/  LOP3.LUT R6, R6, 0xf7ffffff, RZ, 0xc0, !PT ;  /* 0xf7ffffff06067812 */ /* 0x000fc800078ec0ff */
[----:B------:R-:W-:Y:S01]  /*6c880*/  @P2 LOP3.LUT R6, R6, 0x8000000, RZ, 0xfc, !PT ;  /* 0x0800000006062812 */ /* 0x000fe200078efcff */
[----:B------:R-:W-:Y:S01]  /*6c890*/  BAR.SYNC.DEFER_BLOCKING 0x0 ;  /* 0x0000000000007b1d */ /* 0x000fe20000010000 */
[----:B------:R-:W-:Y:S02]  /*6c8a0*/  ISETP.LT.AND P0, PT, R14, UR71, !P0 ;  /* 0x000000470e007c0c */ /* 0x000fe4000c701270 */
[----:B------:R-:W-:-:S03]  /*6c8b0*/  LOP3.LUT R6, R6, 0xfbffffff, RZ, 0xc0, !PT ;  /* 0xfbffffff06067812 */ /* 0x000fc600078ec0ff */
[----:B------:R-:W0:Y:S01]  /*6c8c0*/  LDCU UR71, c[0x0][0x398] ;  /* 0x00007300ff4777ac */ /* 0x000e220008000800 */
[----:B------:R-:W-:-:S04]  /*6c8d0*/  @P1 LOP3.LUT R6, R6, 0x4000000, RZ, 0xfc, !PT ;  /* 0x0400000006061812 */ /* 0x000fc800078efcff */
[----:B------:R-:W-:-:S04]  /*6c8e0*/  LOP3.LUT R6, R6, 0xfdffffff, RZ, 0xc0, !PT ;  /* 0xfdffffff06067812 */ /* 0x000fc800078ec0ff */
[----:B------:R-:W-:Y:S02]  /*6c8f0*/  @P0 LOP3.LUT R6, R6, 0x2000000, RZ, 0xfc, !PT ;  /* 0x0200000006060812 */ /* 0x000fe400078efcff */
[----:B------:R-:W-:Y:S01]  /*6c900*/  ISETP.GE.AND P0, PT, R5, UR31, PT ;  /* 0x0000001f05007c0c */ /* 0x000fe2000bf06270 */
[----:B------:R-:W0:Y:S03]  /*6c910*/  LDCU.64 UR30, c[0x0][0x398] ;  /* 0x00007300ff1e77ac */ /* 0x000e260008000a00 */
[----:B-1----:R-:W-:Y:S02]  /*6c920*/  ISETP.LT.AND P3, PT, R3, UR42, !P0 ;  /* 0x0000002a03007c0c */ /* 0x002fe4000c761270 */
[----:B------:R-:W-:Y:S02]  /*6c930*/  ISETP.LT.AND P2, PT, R4, UR47, !P0 ;  /* 0x0000002f04007c0c */ /* 0x000fe4000c741270 */
[----:B------:R-:W-:Y:S01]  /*6c940*/  LOP3.LUT R6, R6, 0xfeffffff, RZ, 0xc0, !PT ;  /* 0xfeffffff06067812 */ /* 0x000fe200078ec0ff */
[----:B------:R-:W-:Y:S01]  /*6c950*/  VIADD R5, R29, 0x24 ;  /* 0x000000241d057836 */ /* 0x000fe20000000000 */
[----:B------:R-:W-:Y:S01]  /*6c960*/  ISETP.LT.AND P1, PT, R2, UR40, !P0 ;  /* 0x0000002802007c0c */ /* 0x000fe2000c721270 */
[----:B------:R-:W1:Y:S06]  /*6c970*/  LDCU UR47, c[0x0][0x398] ;  /* 0x00007300ff2f77ac */ /* 0x000e6c0008000800 */
        /* <DEDUP_REMOVED lines=13> */
[----:B------:R-:W-:Y:S02]  /*6ca50*/  ISETP.LT.AND P2, PT, R4, UR53, !P0 ;  /* 0x0000003504007c0c */ /* 0x000fe4000c741270 */
[----:B------:R-:W-:-:S02]  /*6ca60*/  LOP3.LUT R6, R6, 0xffefffff, RZ, 0xc0, !PT ;  /* 0xffefffff06067812 */ /* 0x000fc400078ec0ff */
[----:B---3--:R-:W-:Y:S01]  /*6ca70*/  LOP3.LUT R11, R18, 0xffff, RZ, 0xc0, !PT ;  /* 0x0000ffff120b7812 */ /* 0x008fe200078ec0ff */
[----:B------:R-:W-:-:S06]  /*6ca80*/  VIADD R5, R29, 0x20 ;  /* 0x000000201d057836 */ /* 0x000fcc0000000000 */
[----:B------:R-:W-:Y:S01]  /*6ca90*/  @P3 LOP3.LUT R6, R6, 0x100000, RZ, 0xfc, !PT ;  /* 0x0010000006063812 */ /* 0x000fe200078efcff */
[----:B------:R-:W3:Y:S01]  /*6caa0*/  LDL.LU R18, [R1+0x930] ;  /* 0x0009300001127983 */ /* 0x000ee20000300800 */
[----:B------:R-:W-:Y:S01]  /*6cab0*/  ISETP.LT.AND P1, PT, R2, UR51, !P0 ;  /* 0x0000003302007c0c */ /* 0x000fe2000c721270 */
[----:B------:R-:W0:Y:S01]  /*6cac0*/  LDCU UR51, c[0x0][0x398] ;  /* 0x00007300ff3377ac */ /* 0x000e220008000800 */
[----:B------:R-:W-:Y:S02]  /*6cad0*/  LOP3.LUT R6, R6, 0xfff7ffff, RZ, 0xc0, !PT ;  /* 0xfff7ffff06067812 */ /* 0x000fe400078ec0ff */
[----:B----4-:R-:W-:Y:S01]  /*6cae0*/  LOP3.LUT R10, R25, 0xffff, RZ, 0xc0, !PT ;  /* 0x0000ffff190a7812 */ /* 0x010fe200078ec0ff */
[----:B------:R-:W4:Y:S01]  /*6caf0*/  LDCU UR53, c[0x0][0x398] ;  /* 0x00007300ff3577ac */ /* 0x000f220008000800 */
        /* <DEDUP_REMOVED lines=24> */
[----:B------:R-:W-:Y:S01]  /*6cc80*/  @P0 LOP3.LUT R6, R6, 0x2000, RZ, 0xfc, !PT ;  /* 0x0000200006060812 */ /* 0x000fe200078efcff */
[----:B------:R-:W2:Y:S01]  /*6cc90*/  LDL.LU R26, [R1+0x92c] ;  /* 0x00092c00011a7983 */ /* 0x000ea20000300800 */
[----:B------:R-:W-:Y:S01]  /*6cca0*/  ISETP.GE.AND P0, PT, R8, UR43, PT ;  /* 0x0000002b08007c0c */ /* 0x000fe2000bf06270 */
[----:B------:R-:W4:Y:S01]  /*6ccb0*/  LDCU.64 UR42, c[0x0][0x398] ;  /* 0x00007300ff2a77ac */ /* 0x000f220008000a00 */
[----:B------:R-:W-:Y:S02]  /*6ccc0*/  LOP3.LUT R8, R28, 0xffff, RZ, 0xc0, !PT ;  /* 0x0000ffff1c087812 */ /* 0x000fe400078ec0ff */
        /* <DEDUP_REMOVED lines=19> */
[----:B------:R-:W2:Y:S01]  /*6ce00*/  LDL.LU R19, [R1+0x924] ;  /* 0x0009240001137983 */ /* 0x000ea20000300800 */
[----:B----4-:R-:W-:Y:S02]  /*6ce10*/  ISETP.LT.AND P3, PT, R3, UR42, !P0 ;  /* 0x0000002a03007c0c */ /* 0x010fe4000c761270 */
[----:B------:R-:W-:Y:S01]  /*6ce20*/  ISETP.LT.AND P2, PT, R4, UR66, !P0 ;  /* 0x0000004204007c0c */ /* 0x000fe2000c741270 */
[----:B------:R-:W4:Y:S01]  /*6ce30*/  LDCU UR66, c[0x0][0x398] ;  /* 0x00007300ff4277ac */ /* 0x000f220008000800 */
[----:B-1----:R-:W-:-:S09]  /*6ce40*/  ISETP.LT.AND P1, PT, R2, UR59, !P0 ;  /* 0x0000003b02007c0c */ /* 0x002fd2000c721270 */
[----:B------:R-:W-:Y:S01]  /*6ce50*/  @P3 LOP3.LUT R6, R6, 0x100, RZ, 0xfc, !PT ;  /* 0x0000010006063812 */ /* 0x000fe200078efcff */
[----:B------:R-:W1:Y:S03]  /*6ce60*/  LDCU UR59, c[0x0][0x398] ;  /* 0x00007300ff3b77ac */ /* 0x000e660008000800 */
[----:B------:R-:W-:-:S04]  /*6ce70*/  LOP3.LUT R6, R6, 0xffffff7f, RZ, 0xc0, !PT ;  /* 0xffffff7f06067812 */ /* 0x000fc800078ec0ff */
[----:B------:R-:W-:Y:S02]  /*6ce80*/  @P2 LOP3.LUT R6, R6, 0x80, RZ, 0xfc, !PT ;  /* 0x0000008006062812 */ /* 0x000fe400078efcff */
[----:B0-----:R-:W-:Y:S01]  /*6ce90*/  ISETP.LT.AND P0, PT, R14, UR60, !P0 ;  /* 0x0000003c0e007c0c */ /* 0x001fe2000c701270 */
[----:B------:R-:W0:Y:S01]  /*6cea0*/  LDCU UR60, c[0x0][0x398] ;  /* 0x00007300ff3c77ac */ /* 0x000e220008000800 */
[----:B------:R-:W-:-:S04]  /*6ceb0*/  LOP3.LUT R6, R6, 0xffffffbf, RZ, 0xc0, !PT ;  /* 0xffffffbf06067812 */ /* 0x000fc800078ec0ff */
[----:B------:R-:W-:-:S04]  /*6cec0*/  @P1 LOP3.LUT R6, R6, 0x40, RZ, 0xfc, !PT ;  /* 0x0000004006061812 */ /* 0x000fc800078efcff */
[----:B------:R-:W-:-:S04]  /*6ced0*/  LOP3.LUT R6, R6, 0xffffffdf, RZ, 0xc0, !PT ;  /* 0xffffffdf06067812 */ /* 0x000fc800078ec0ff */
[----:B------:R-:W-:Y:S02]  /*6cee0*/  @P0 LOP3.LUT R6, R6, 0x20, RZ, 0xfc, !PT ;  /* 0x0000002006060812 */ /* 0x000fe400078efcff */
[----:B------:R-:W-:Y:S01]  /*6cef0*/  ISETP.GE.AND P0, PT, R5, UR29, PT ;  /* 0x0000001d05007c0c */ /* 0x000fe2000bf06270 */
[----:B------:R-:W1:Y:S03]  /*6cf00*/  LDCU.64 UR28, c[0x0][0x398] ;  /* 0x00007300ff1c77ac */ /* 0x000e660008000a00 */
[----:B------:R-:W-:Y:S02]  /*6cf10*/  ISETP.LT.AND P3, PT, R3, UR30, !P0 ;  /* 0x0000001e03007c0c */ /* 0x000fe4000c761270 */
[----:B----4-:R-:W-:Y:S01]  /*6cf20*/  ISETP.LT.AND P2, PT, R4, UR66, !P0 ;  /* 0x0000004204007c0c */ /* 0x010fe2000c741270 */
[----:B------:R-:W4:Y:S01]  /*6cf30*/  LDCU UR66, c[0x0][0x398] ;  /* 0x00007300ff4277ac */ /* 0x000f220008000800 */
[----:B------:R-:W-:-:S02]  /*6cf40*/  LOP3.LUT R6, R6, 0xffffffef, RZ, 0xc0, !PT ;  /* 0xffffffef06067812 */ /* 0x000fc400078ec0ff */
[----:B0-----:R-:W-:Y:S01]  /*6cf50*/  ISETP.LT.AND P1, PT, R2, UR60, !P0 ;  /* 0x0000003c02007c0c */ /* 0x001fe2000c721270 */
        /* <DEDUP_REMOVED lines=8> */
[----:B------:R-:W-:Y:S02]  /*6cfe0*/  LOP3.LUT R25, R27, 0xffff, RZ, 0xc0, !PT ;  /* 0x0000ffff1b197812 */ /* 0x000fe400078ec0ff */
[----:B------:R-:W-:-:S04]  /*6cff0*/  LOP3.LUT R6, R6, 0xfffffffd, RZ, 0xc0, !PT ;  /* 0xfffffffd06067812 */ /* 0x000fc800078ec0ff */
[----:B------:R-:W-:Y:S02]  /*6d000*/  @P0 LOP3.LUT R6, R6, 0x2, RZ, 0xfc, !PT ;  /* 0x0000000206060812 */ /* 0x000fe400078efcff */
[----:B------:R-:W-:Y:S01]  /*6d010*/  ISETP.GE.AND P0, PT, R17, UR55, PT ;  /* 0x0000003711007c0c */ /* 0x000fe2000bf06270 */
[----:B------:R-:W0:Y:S01]  /*6d020*/  LDCU.64 UR54, c[0x0][0x398] ;  /* 0x00007300ff3677ac */ /* 0x000e220008000a00 */
[----:B---3--:R-:W-:Y:S02]  /*6d030*/  LOP3.LUT R24, R18, 0xffff, RZ, 0xc0, !PT ;  /* 0x0000ffff12187812 */ /* 0x008fe400078ec0ff */
[----:B------:R-:W3:Y:S04]  /*6d040*/  LDL.LU R18, [R1+0x920] ;  /* 0x0009200001127983 */ /* 0x000ee80000300800 */
[----:B------:R-:W3:Y:S04]  /*6d050*/  LDL.LU R22, [R1+0x91c] ;  /* 0x00091c0001167983 */ /* 0x000ee80000300800 */
[----:B------:R-:W3:Y:S01]  /*6d060*/  LDL.LU R27, [R1+0x910] ;  /* 0x00091000011b7983 */ /* 0x000ee20000300800 */
[----:B--2---:R-:W-:-:S02]  /*6d070*/  LOP3.LUT R5, R26, 0xffff, RZ, 0xc0, !PT ;  /* 0x0000ffff1a057812 */ /* 0x004fc400078ec0ff */
[----:B------:R-:W-:Y:S02]  /*6d080*/  PRMT R26, R28, 0x4210, R25 ;  /* 0x000042101c1a7816 */ /* 0x000fe40000000019 */
[----:B------:R-:W2:Y:S04]  /*6d090*/  LDL.LU R28, [R1+0x90c] ;  /* 0x00090c00011c7983 */ /* 0x000ea80000300800 */
[----:B------:R-:W2:Y:S01]  /*6d0a0*/  LDL.LU R17, [R1+0x908] ;  /* 0x0009080001117983 */ /* 0x000ea20000300800 */
[----:B------:R-:W-:Y:S01]  /*6d0b0*/  ISETP.LT.AND P2, PT, R4, UR64, !P0 ;  /* 0x0000004004007c0c */ /* 0x000fe2000c741270 */
[----:B------:R-:W0:Y:S01]  /*6d0c0*/  LDCU UR64, c[0x0][0x398] ;  /* 0x00007300ff4077ac */ /* 0x000e220008000800 */
[----:B----4-:R-:W-:Y:S02]  /*6d0d0*/  ISETP.LT.AND P1, PT, R2, UR66, !P0 ;  /* 0x0000004202007c0c */ /* 0x010fe4000c721270 */
[----:B------:R-:W-:Y:S01]  /*6d0e0*/  LOP3.LUT R7, R7, 0x7fffffff, RZ, 0xc0, !PT ;  /* 0x7fffffff07077812 */ /* 0x000fe200078ec0ff */
[----:B------:R-:W4:Y:S01]  /*6d0f0*/  LDCU UR66, c[0x0][0x398] ;  /* 0x00007300ff4277ac */ /* 0x000f220008000800 */
[----:B-1----:R-:W-:-:S02]  /*6d100*/  ISETP.LT.AND P3, PT, R3, UR28, !P0 ;  /* 0x0000001c03007c0c */ /* 0x002fc4000c761270 */
[----:B------:R-:W-:Y:S01]  /*6d110*/  ISETP.LT.AND P0, PT, R14, UR74, !P0 ;  /* 0x0000004a0e007c0c */ /* 0x000fe2000c701270 */
[----:B------:R-:W1:Y:S04]  /*6d120*/  LDCU UR74, c[0x0][0x39c] ;  /* 0x00007380ff4a77ac */ /* 0x000e680008000800 */
[----:B------:R-:W-:-:S04]  /*6d130*/  @P2 LOP3.LUT R7, R7, 0x80000000, RZ, 0xfc, !PT ;  /* 0x8000000007072812 */ /* 0x000fc800078efcff */
[----:B------:R-:W-:-:S04]  /*6d140*/  LOP3.LUT R7, R7, 0xbfffffff, RZ, 0xc0, !PT ;  /* 0xbfffffff07077812 */ /* 0x000fc800078ec0ff */
[----:B------:R-:W-:-:S04]  /*6d150*/  @P1 LOP3.LUT R7, R7, 0x40000000, RZ, 0xfc, !PT ;  /* 0x4000000007071812 */ /* 0x000fc800078efcff */
[----:B------:R-:W-:Y:S02]  /*6d160*/  LOP3.LUT R7, R7, 0xdfffffff, RZ, 0xc0, !PT ;  /* 0xdfffffff07077812 */ /* 0x000fe400078ec0ff */
[----:B------:R-:W-:Y:S02]  /*6d170*/  LOP3.LUT R6, R6, 0xfffffffe, RZ, 0xc0, !PT ;  /* 0xfffffffe06067812 */ /* 0x000fe400078ec0ff */
[----:B------:R-:W-:Y:S02]  /*6d180*/  @P0 LOP3.LUT R7, R7, 0x20000000, RZ, 0xfc, !PT ;  /* 0x2000000007070812 */ /* 0x000fe400078efcff */
[----:B------:R-:W-:Y:S01]  /*6d190*/  ISETP.GE.AND P0, PT, R20, UR43, PT ;  /* 0x0000002b14007c0c */ /* 0x000fe2000bf06270 */
[----:B------:R-:W1:Y:S01]  /*6d1a0*/  LDCU.64 UR42, c[0x0][0x398] ;  /* 0x00007300ff2a77ac */ /* 0x000e620008000a00 */
[----:B------:R-:W-:Y:S02]  /*6d1b0*/  @P3 LOP3.LUT R6, R6, 0x1, RZ, 0xfc, !PT ;  /* 0x0000000106063812 */ /* 0x000fe400078efcff */
[----:B0-----:R-:W-:-:S02]  /*6d1c0*/  ISETP.LT.AND P3, PT, R3, UR54, !P0 ;  /* 0x0000003603007c0c */ /* 0x001fc4000c761270 */
[----:B------:R-:W-:Y:S01]  /*6d1d0*/  ISETP.LT.AND P2, PT, R4, UR64, !P0 ;  /* 0x0000004004007c0c */ /* 0x000fe2000c741270 */
[----:B------:R-:W0:Y:S01]  /*6d1e0*/  LDCU UR64, c[0x0][0x398] ;  /* 0x00007300ff4077ac */ /* 0x000e220008000800 */
[----:B------:R-:W-:Y:S02]  /*6d1f0*/  LOP3.LUT R7, R7, 0xefffffff, RZ, 0xc0, !PT ;  /* 0xefffffff07077812 */ /* 0x000fe400078ec0ff */
[----:B----4-:R-:W-:Y:S01]  /*6d200*/  ISETP.LT.AND P1, PT, R2, UR66, !P0 ;  /* 0x0000004202007c0c */ /* 0x010fe2000c721270 */
[----:B------:R-:W4:Y:S06]  /*6d210*/  LDCU UR66, c[0x0][0x398] ;  /* 0x00007300ff4277ac */ /* 0x000f2c0008000800 */
        /* <DEDUP_REMOVED lines=8> */
[----:B------:R-:W-:Y:S02]  /*6d2a0*/  LOP3.LUT R7, R7, 0xfdffffff, RZ, 0xc0, !PT ;  /* 0xfdffffff07077812 */ /* 0x000fe400078ec0ff */
[----:B------:R-:W-:Y:S02]  /*6d2b0*/  PRMT R23, R19, 0x4210, R15 ;  /* 0x0000421013177816 */ /* 0x000fe4000000000f */
[----:B------:R-:W4:Y:S01]  /*6d2c0*/  LDL.LU R19, [R1+0x854] ;  /* 0x0008540001137983 */ /* 0x000f220000300800 */
[----:B------:R-:W-:Y:S02]  /*6d2d0*/  @P0 LOP3.LUT R7, R7, 0x2000000, RZ, 0xfc, !PT ;  /* 0x0200000007070812 */ /* 0x000fe400078efcff */
[----:B------:R-:W-:Y:S01]  /*6d2e0*/  ISETP.GE.AND P0, PT, R16, UR31, PT ;  /* 0x0000001f10007c0c */ /* 0x000fe2000bf06270 */
[----:B------:R3:W-:Y:S01]  /*6d2f0*/  STL [R1+0x23f0], R6 ;  /* 0x0023f00601007387 */ /* 0x0007e20000100800 */
[----:B--2---:R-:W-:-:S03]  /*6d300*/  PRMT R20, R17, 0x4210, R9 ;  /* 0x0000421011147816 */ /* 0x004fc60000000009 */
[----:B------:R-:W2:Y:S01]  /*6d310*/  LDL.LU R16, [R1+0x104] ;  /* 0x0001040001107983 */ /* 0x000ea20000300800 */
[----:B------:R-:W-:Y:S01]  /*6d320*/  PRMT R21, R28, 0x4210, R10 ;  /* 0x000042101c157816 */ /* 0x000fe2000000000a */
[----:B------:R-:W0:Y:S02]  /*6d330*/  LDCU.64 UR30, c[0x0][0x398] ;  /* 0x00007300ff1e77ac */ /* 0x000e240008000a00 */
[----:B------:R-:W2:Y:S01]  /*6d340*/  LDL.LU R17, [R1+0x108] ;  /* 0x0001080001117983 */ /* 0x000ea20000300800 */
[----:B---3--:R-:W-:Y:S02]  /*6d350*/  PRMT R6, R22, 0x4210, R5 ;  /* 0x0000421016067816 */ /* 0x008fe40000000005 */
[----:B------:R-:W-:Y:S02]  /*6d360*/  PRMT R22, R27, 0x4210, R11 ;  /* 0x000042101b167816 */ /* 0x000fe4000000000b */
[----:B------:R-:W-:Y:S01]  /*6d370*/  PRMT R18, R18, 0x4210, R24 ;  /* 0x0000421012127816 */ /* 0x000fe20000000018 */
[----:B--2---:R2:W-:Y:S04]  /*6d380*/  STL.64 [R1+0x2578], R16 ;  /* 0x0025781001007387 */ /* 0x0045e80000100a00 */
[----:B------:R3:W-:Y:S01]  /*6d390*/  STL.64 [R1+0x2580], R24 ;  /* 0x0025801801007387 */ /* 0x0007e20000100a00 */
[----:B--2---:R-:W-:-:S02]  /*6d3a0*/  IMAD.MOV.U32 R16, RZ, RZ, R26 ;  /* 0x000000ffff107224 */ /* 0x004fc400078e001a */
[----:B------:R-:W-:Y:S02]  /*6d3b0*/  IMAD.MOV.U32 R17, RZ, RZ, R23 ;  /* 0x000000ffff117224 */ /* 0x000fe400078e0017 */
[----:B---3--:R-:W-:Y:S02]  /*6d3c0*/  IMAD.MOV.U32 R24, RZ, RZ, R22 ;  /* 0x000000ffff187224 */ /* 0x008fe400078e0016 */
[----:B------:R-:W-:Y:S02]  /*6d3d0*/  IMAD.MOV.U32 R25, RZ, RZ, R21 ;  /* 0x000000ffff197224 */ /* 0x000fe400078e0015 */
[----:B------:R-:W-:Y:S02]  /*6d3e0*/  IMAD.MOV.U32 R26, RZ, RZ, R20 ;  /* 0x000000ffff1a7224 */ /* 0x000fe400078e0014 */
[----:B------:R-:W2:Y:S04]  /*6d3f0*/  LDS.128 R20, [R13] ;  /* 0x000000000d147984 */ /* 0x000ea80000000c00 */
[----:B--2---:R-:W-:Y:S04]  /*6d400*/  STL.64 [R1+0xc0], R20 ;  /* 0x0000c01401007387 */ /* 0x004fe80000100a00 */
[----:B------:R-:W-:Y:S04]  /*6d410*/  STL.64 [R1+0xc8], R22 ;  /* 0x0000c81601007387 */ /* 0x000fe80000100a00 */
[----:B------:R-:W2:Y:S04]  /*6d420*/  LDS.128 R20, [R13+0x400] ;  /* 0x000400000d147984 */ /* 0x000ea80000000c00 */
[----:B--2---:R-:W-:Y:S04]  /*6d430*/  STL.64 [R1+0xb0], R20 ;  /* 0x0000b01401007387 */ /* 0x004fe80000100a00 */
[----:B------:R2:W-:Y:S04]  /*6d440*/  STL.64 [R1+0xb8], R22 ;  /* 0x0000b81601007387 */ /* 0x0005e80000100a00 */
[----:B--2---:R-:W2:Y:S04]  /*6d450*/  LDL.LU.64 R22, [R1+0x2590] ;  /* 0x0025900001167983 */ /* 0x004ea80000300a00 */
[----:B------:R-:W3:Y:S01]  /*6d460*/  LDL.LU.64 R20, [R1+0x2588] ;  /* 0x0025880001147983 */ /* 0x000ee20000300a00 */
[----:B----4-:R-:W-:-:S05]  /*6d470*/  PRMT R19, R19, 0x4210, R8 ;  /* 0x0000421013137816 */ /* 0x010fca0000000008 */
[----:B------:R-:W-:Y:S01]  /*6d480*/  IMAD.MOV.U32 R27, RZ, RZ, R19 ;  /* 0x000000ffff1b7224 */ /* 0x000fe200078e0013 */
[----:B------:R-:W-:Y:S01]  /*6d490*/  BAR.SYNC.DEFER_BLOCKING 0x0 ;  /* 0x0000000000007b1d */ /* 0x000fe20000010000 */
[----:B------:R-:W-:-:S05]  /*6d4a0*/  IMAD.MOV.U32 R19, RZ, RZ, R6 ;  /* 0x000000ffff137224 */ /* 0x000fca00078e0006 */
[----:B---3--:R3:W-:Y:S04]  /*6d4b0*/  STSM.16.M88.4 [R21], R24 ;  /* 0x0000001815007844 */ /* 0x0087e80000000200 */
[----:B------:R4:W-:Y:S04]  /*6d4c0*/  STSM.16.M88.4 [R21+0x200], R16 ;  /* 0x0002001015007844 */ /* 0x0009e80000000200 */
[----:B---3--:R-:W3:Y:S04]  /*6d4d0*/  LDL.LU.64 R24, [R1+0x2580] ;  /* 0x0025800001187983 */ /* 0x008ee80000300a00 */
[----:B----4-:R-:W4:Y:S04]  /*6d4e0*/  LDL.LU.64 R16, [R1+0x2578] ;  /* 0x0025780001107983 */ /* 0x010f280000300a00 */
[----:B------:R-:W3:Y:S04]  /*6d4f0*/  LDL.LU R18, [R1+0x10c] ;  /* 0x00010c0001127983 */ /* 0x000ee80000300800 */
[----:B------:R-:W2:Y:S04]  /*6d500*/  LDL.LU R19, [R1+0x110] ;  /* 0x0001100001137983 */ /* 0x000ea80000300800 */
[----:B------:R-:W2:Y:S01]  /*6d510*/  LDL.LU R28, [R1+0x114] ;  /* 0x00011400011c7983 */ /* 0x000ea20000300800 */
[----:B-1----:R-:W-:Y:S01]  /*6d520*/  ISETP.LT.AND P3, PT, R3, UR42, !P0 ;  /* 0x0000002a03007c0c */ /* 0x002fe2000c761270 */
[----:B------:R-:W-:Y:S01]  /*6d530*/  BAR.SYNC.DEFER_BLOCKING 0x0 ;  /* 0x0000000000007b1d */ /* 0x000fe20000010000 */
[----:B----4-:R-:W-:-:S05]  /*6d540*/  PRMT R17, R17, 0x5210, R15 ;  /* 0x0000521011117816 */ /* 0x010fca000000000f */
[----:B------:R-:W4:Y:S01]  /*6d550*/  LDL.LU R15, [R1+0x118] ;  /* 0x00011800010f7983 */ /* 0x000f220000300800 */
[----:B---3--:R-:W-:Y:S02]  /*6d560*/  PRMT R18, R18, 0x5210, R24 ;  /* 0x0000521012127816 */ /* 0x008fe40000000018 */
[----:B--2---:R-:W-:Y:S02]  /*6d570*/  PRMT R24, R19, 0x5210, R11 ;  /* 0x0000521013187816 */ /* 0x004fe4000000000b */
[----:B------:R-:W2:Y:S01]  /*6d580*/  LDL.LU R19, [R1+0x11c] ;  /* 0x00011c0001137983 */ /* 0x000ea20000300800 */
[----:B------:R-:W-:Y:S02]  /*6d590*/  ISETP.LT.AND P2, PT, R4, UR76, !P0 ;  /* 0x0000004c04007c0c */ /* 0x000fe4000c741270 */
[----:B------:R-:W-:Y:S02]  /*6d5a0*/  LOP3.LUT R7, R7, 0xfeffffff, RZ, 0xc0, !PT ;  /* 0xfeffffff07077812 */ /* 0x000fe400078ec0ff */
[----:B------:R-:W-:Y:S01]  /*6d5b0*/  ISETP.LT.AND P1, PT, R2, UR75, !P0 ;  /* 0x0000004b02007c0c */ /* 0x000fe2000c721270 */
[----:B------:R-:W-:Y:S01]  /*6d5c0*/  VIADD R6, R29, 0x1c ;  /* 0x0000001c1d067836 */ /* 0x000fe20000000000 */
[----:B------:R-:W-:Y:S01]  /*6d5d0*/  @P3 LOP3.LUT R7, R7, 0x1000000, RZ, 0xfc, !PT ;  /* 0x0100000007073812 */ /* 0x000fe200078efcff */
[----:B------:R-:W1:Y:S03]  /*6d5e0*/  LDCU UR76, c[0x0][0x39c] ;  /* 0x00007380ff4c77ac */ /* 0x000e660008000800 */
[----:B------:R-:W-:Y:S01]  /*6d5f0*/  LOP3.LUT R7, R7, 0xff7fffff, RZ, 0xc0, !PT ;  /* 0xff7fffff07077812 */ /* 0x000fe200078ec0ff */
[----:B------:R-:W3:Y:S03]  /*6d600*/  LDCU UR75, c[0x0][0x39c] ;  /* 0x00007380ff4b77ac */ /* 0x000ee60008000800 */
[----:B------:R-:W-:-:S02]  /*6d610*/  @P2 LOP3.LUT R7, R7, 0x800000, RZ, 0xfc, !PT ;  /* 0x0080000007072812 */ /* 0x000fc400078efcff */
        /* <DEDUP_REMOVED lines=10> */
[----:B------:R-:W-:Y:S01]  /*6d6c0*/  LOP3.LUT R7, R7, 0xffefffff, RZ, 0xc0, !PT ;  /* 0xffefffff07077812 */ /* 0x000fe200078ec0ff */
[----:B------:R-:W-:Y:S01]  /*6d6d0*/  VIADD R6, R29, 0x1b ;  /* 0x0000001b1d067836 */ /* 0x000fe20000000000 */
[----:B------:R-:W-:Y:S01]  /*6d6e0*/  ISETP.LT.AND P1, PT, R2, UR70, !P0 ;  /* 0x0000004602007c0c */ /* 0x000fe2000c721270 */
[----:B------:R-:W0:Y:S01]  /*6d6f0*/  LDCU UR70, c[0x0][0x398] ;  /* 0x00007300ff4677ac */ /* 0x000e220008000800 */
[----:B------:R-:W-:Y:S01]  /*6d700*/  PRMT R16, R16, 0x5210, R25 ;  /* 0x0000521010107816 */ /* 0x000fe20000000019 */
        /* <DEDUP_REMOVED lines=8> */
[----:B------:R-:W-:Y:S02]  /*6d790*/  PRMT R25, R28, 0x5210, R10 ;  /* 0x000052101c197816 */ /* 0x000fe4000000000a */
        /* <DEDUP_REMOVED lines=9> */
[----:B------:R-:W1:Y:S01]  /*6d830*/  LDCU UR67, c[0x0][0x398] ;  /* 0x00007300ff4377ac */ /* 0x000e620008000800 */
[----:B------:R-:W0:Y:S05]  /*6d840*/  LDCU UR68, c[0x0][0x398] ;  /* 0x00007300ff4477ac */ /* 0x000e2a0008000800 */
        /* <DEDUP_REMOVED lines=14> */
[----:B--2---:R-:W-:Y:S02]  /*6d930*/  PRMT R27, R19, 0x5210, R8 ;  /* 0x00005210131b7816 */ /* 0x004fe40000000008 */
[----:B----4-:R-:W-:Y:S01]  /*6d940*/  PRMT R26, R15, 0x5210, R9 ;  /* 0x000052100f1a7816 */ /* 0x010fe20000000009 */
[----:B------:R-:W-:Y:S01]  /*6d950*/  VIADD R6, R29, 0x19 ;  /* 0x000000191d067836 */ /* 0x000fe20000000000 */
[----:B------:R-:W-:Y:S01]  /*6d960*/  PRMT R19, R22, 0x5210, R5 ;  /* 0x0000521016137816 */ /* 0x000fe20000000005 */
[----:B------:R-:W0:Y:S01]  /*6d970*/  LDS.128 R8, [R13] ;  /* 0x000000000d087984 */ /* 0x000e220000000c00 */
[----:B------:R-:W-:Y:S01]  /*6d980*/  ISETP.LT.AND P1, PT, R2, UR62, !P0 ;  /* 0x0000003e02007c0c */ /* 0x000fe2000c721270 */
[----:B------:R-:W2:Y:S02]  /*6d990*/  LDCU UR63, c[0x0][0x398] ;  /* 0x00007300ff3f77ac */ /* 0x000ea40008000800 */
[----:B------:R-:W4:Y:S01]  /*6d9a0*/  LDL.LU R22, [R1+0x2570] ;  /* 0x0025700001167983 */ /* 0x000f220000300800 */
[----:B------:R-:W-:Y:S01]  /*6d9b0*/  @P3 LOP3.LUT R7, R7, 0x1000, RZ, 0xfc, !PT ;  /* 0x0000100007073812 */ /* 0x000fe200078efcff */
[----:B------:R-:W-:Y:S01]  /*6d9c0*/  VIADD R5, R29, 0x18 ;  /* 0x000000181d057836 */ /* 0x000fe20000000000 */
[----:B------:R-:W0:Y:S02]  /*6d9d0*/  LDCU UR62, c[0x0][0x398] ;  /* 0x00007300ff3e77ac */ /* 0x000e240008000800 */
[----:B------:R-:W-:Y:S01]  /*6d9e0*/  LOP3.LUT R7, R7, 0xfffff7ff, RZ, 0xc0, !PT ;  /* 0xfffff7ff07077812 */ /* 0x000fe200078ec0ff */
[----:B0-----:R-:W-:Y:S04]  /*6d9f0*/  STL.64 [R1+0xa0], R8 ;  /* 0x0000a00801007387 */ /* 0x001fe80000100a00 */
[----:B------:R-:W-:Y:S04]  /*6da00*/  STL.64 [R1+0xa8], R10 ;  /* 0x0000a80a01007387 */ /* 0x000fe80000100a00 */
[----:B------:R-:W0:Y:S01]  /*6da10*/  LDS.128 R8, [R13+0x400] ;  /* 0x000400000d087984 */ /* 0x000e220000000c00 */
[----:B------:R-:W-:Y:S01]  /*6da20*/  @P2 LOP3.LUT R7, R7, 0x800, RZ, 0xfc, !PT ;  /* 0x0000080007072812 */ /* 0x000fe200078efcff */
[----:B------:R-:W-:Y:S01]  /*6da30*/  BAR.SYNC.DEFER_BLOCKING 0x0 ;  /* 0x0000000000007b1d */ /* 0x000fe20000010000 */
[----:B------:R-:W-:-:S02]  /*6da40*/  ISETP.LT.AND P0, PT, R14, UR8, !P0 ;  /* 0x000000080e007c0c */ /* 0x000fc4000c701270 */
[----:B------:R-:W-:-:S03]  /*6da50*/  LOP3.LUT R7, R7, 0xfffffbff, RZ, 0xc0, !PT ;  /* 0xfffffbff07077812 */ /* 0x000fc600078ec0ff */
[----:B------:R-:W0:Y:S01]  /*6da60*/  LDCU UR8, c[0x0][0x398] ;  /* 0x00007300ff0877ac */ /* 0x000e220008000800 */
[----:B------:R-:W-:-:S04]  /*6da70*/  @P1 LOP3.LUT R7, R7, 0x400, RZ, 0xfc, !PT ;  /* 0x0000040007071812 */ /* 0x000fc800078efcff */
[----:B------:R-:W-:-:S04]  /*6da80*/  LOP3.LUT R7, R7, 0xfffffdff, RZ, 0xc0, !PT ;  /* 0xfffffdff07077812 */ /* 0x000fc800078ec0ff */
[----:B------:R-:W-:Y:S02]  /*6da90*/  @P0 LOP3.LUT R7, R7, 0x200, RZ, 0xfc, !PT ;  /* 0x0000020007070812 */ /* 0x000fe400078efcff */
[----:B------:R-:W-:Y:S01]  /*6daa0*/  ISETP.GE.AND P0, PT, R6, UR31, PT ;  /* 0x0000001f06007c0c */ /* 0x000fe2000bf06270 */
[----:B------:R-:W0:Y:S03]  /*6dab0*/  LDCU.64 UR30, c[0x0][0x398] ;  /* 0x00007300ff1e77ac */ /* 0x000e260008000a00 */
[----:B-1----:R-:W-:Y:S01]  /*6dac0*/  ISETP.LT.AND P3, PT, R3, UR42, !P0 ;  /* 0x0000002a03007c0c */ /* 0x002fe2000c761270 */
[----:B0-----:R-:W-:Y:S04]  /*6dad0*/  STL.64 [R1+0x110], R8 ;  /* 0x0001100801007387 */ /* 0x001fe80000100a00 */
[----:B------:R0:W-:Y:S04]  /*6dae0*/  STL.64 [R1+0x118], R10 ;  /* 0x0001180a01007387 */ /* 0x0001e80000100a00 */
[----:B0-----:R-:W2:Y:S04]  /*6daf0*/  LDL.LU.64 R10, [R1+0x2568] ;  /* 0x00256800010a7983 */ /* 0x001ea80000300a00 */
[----:B------:R-:W2:Y:S01]  /*6db00*/  LDL.LU R8, [R1+0x2560] ;  /* 0x0025600001087983 */ /* 0x000ea20000300800 */
[----:B------:R-:W-:-:S02]  /*6db10*/  ISETP.LT.AND P2, PT, R4, UR6, !P0 ;  /* 0x0000000604007c0c */ /* 0x000fc4000c741270 */
[----:B------:R-:W-:Y:S02]  /*6db20*/  LOP3.LUT R7, R7, 0xfffffeff, RZ, 0xc0, !PT ;  /* 0xfffffeff07077812 */ /* 0x000fe400078ec0ff */
[----:B------:R-:W-:Y:S01]  /*6db30*/  ISETP.LT.AND P1, PT, R2, UR4, !P0 ;  /* 0x0000000402007c0c */ /* 0x000fe2000c721270 */
[----:B------:R-:W-:Y:S01]  /*6db40*/  VIADD R9, R29, 0x15 ;  /* 0x000000151d097836 */ /* 0x000fe20000000000 */
[----:B------:R-:W-:Y:S01]  /*6db50*/  @P3 LOP3.LUT R7, R7, 0x100, RZ, 0xfc, !PT ;  /* 0x0000010007073812 */ /* 0x000fe200078efcff */
[----:B------:R-:W-:Y:S01]  /*6db60*/  STSM.16.M88.4 [R21], R24 ;  /* 0x0000001815007844 */ /* 0x000fe20000000200 */
[----:B------:R-:W-:Y:S01]  /*6db70*/  VIADD R6, R29, 0x14 ;  /* 0x000000141d067836 */ /* 0x000fe20000000000 */
[----:B------:R-:W0:Y:S01]  /*6db80*/  LDCU UR6, c[0x0][0x39c] ;  /* 0x00007380ff0677ac */ /* 0x000e220008000800 */
[----:B------:R-:W-:Y:S01]  /*6db90*/  LOP3.LUT R7, R7, 0xffffff7f, RZ, 0xc0, !PT ;  /* 0xffffff7f07077812 */ /* 0x000fe200078ec0ff */
[----:B------:R-:W1:Y:S03]  /*6dba0*/  LDCU UR4, c[0x0][0x39c] ;  /* 0x00007380ff0477ac */ /* 0x000e660008000800 */
[----:B------:R-:W-:-:S02]  /*6dbb0*/  @P2 LOP3.LUT R7, R7, 0x80, RZ, 0xfc, !PT ;  /* 0x0000008007072812 */ /* 0x000fc400078efcff */
[----:B------:R-:W-:Y:S01]  /*6dbc0*/  ISETP.LT.AND P0, PT, R14, UR14, !P0 ;  /* 0x0000000e0e007c0c */ /* 0x000fe2000c701270 */
[----:B----4-:R-:W-:Y:S01]  /*6dbd0*/  STL.64 [R1+0x2558], R22 ;  /* 0x0025581601007387 */ /* 0x010fe20000100a00 */
[----:B------:R-:W-:Y:S01]  /*6dbe0*/  LOP3.LUT R7, R7, 0xffffffbf, RZ, 0xc0, !PT ;  /* 0xffffffbf07077812 */ /* 0x000fe200078ec0ff */
[----:B------:R-:W4:Y:S03]  /*6dbf0*/  LDCU UR14, c[0x0][0x398] ;  /* 0x00007300ff0e77ac */ /* 0x000f260008000800 */
[----:B------:R-:W-:-:S04]  /*6dc00*/  @P1 LOP3.LUT R7, R7, 0x40, RZ, 0xfc, !PT ;  /* 0x0000004007071812 */ /* 0x000fc800078efcff */
[----:B------:R-:W-:-:S04]  /*6dc10*/  LOP3.LUT R7, R7, 0xffffffdf, RZ, 0xc0, !PT ;  /* 0xffffffdf07077812 */ /* 0x000fc800078ec0ff */
[----:B------:R-:W-:Y:S02]  /*6dc20*/  @P0 LOP3.LUT R7, R7, 0x20, RZ, 0xfc, !PT ;  /* 0x0000002007070812 */ /* 0x000fe400078efcff */
[----:B------:R-:W-:Y:S01]  /*6dc30*/  ISETP.GE.AND P0, PT, R5, UR29, PT ;  /* 0x0000001d05007c0c */ /* 0x000fe2000bf06270 */
[----:B------:R-:W0:Y:S03]  /*6dc40*/  LDCU.64 UR28, c[0x0][0x398] ;  /* 0x00007300ff1c77ac */ /* 0x000e260008000a00 */
[----:B------:R-:W-:Y:S02]  /*6dc50*/  ISETP.LT.AND P3, PT, R3, UR30, !P0 ;  /* 0x0000001e03007c0c */ /* 0x000fe4000c761270 */
[----:B------:R-:W-:Y:S02]  /*6dc60*/  ISETP.LT.AND P2, PT, R4, UR12, !P0 ;  /* 0x0000000c04007c0c */ /* 0x000fe4000c741270 */
[----:B------:R-:W-:Y:S01]  /*6dc70*/  LOP3.LUT R7, R7, 0xffffffef, RZ, 0xc0, !PT ;  /* 0xffffffef07077812 */ /* 0x000fe200078ec0ff */
[----:B------:R-:W-:Y:S01]  /*6dc80*/  VIADD R5, R29, 0x17 ;  /* 0x000000171d057836 */ /* 0x000fe20000000000 */
[----:B------:R-:W-:Y:S01]  /*6dc90*/  ISETP.LT.AND P1, PT, R2, UR10, !P0 ;  /* 0x0000000a02007c0c */ /* 0x000fe2000c721270 */
[----:B------:R0:W-:Y:S01]  /*6dca0*/  STL.64 [R1+0x2550], R20 ;  /* 0x0025501401007387 */ /* 0x0001e20000100a00 */
[----:B------:R-:W0:Y:S05]  /*6dcb0*/  LDCU UR12, c[0x0][0x39c] ;  /* 0x00007380ff0c77ac */ /* 0x000e2a0008000800 */
[----:B------:R-:W-:-:S02]  /*6dcc0*/  @P3 LOP3.LUT R7, R7, 0x10, RZ, 0xfc, !PT ;  /* 0x0000001007073812 */ /* 0x000fc400078efcff */
[----:B--2---:R-:W-:Y:S01]  /*6dcd0*/  LOP3.LUT R8, R8, 0x7fffffff, RZ, 0xc0, !PT ;  /* 0x7fffffff08087812 */ /* 0x004fe200078ec0ff */
[----:B------:R2:W-:Y:S01]  /*6dce0*/  STSM.16.M88.4 [R21+0x200], R16 ;  /* 0x0002001015007844 */ /* 0x0005e20000000200 */
[----:B------:R-:W-:Y:S01]  /*6dcf0*/  LOP3.LUT R7, R7, 0xfffffff7, RZ, 0xc0, !PT ;  /* 0xfffffff707077812 */ /* 0x000fe200078ec0ff */
[----:B------:R-:W1:Y:S03]  /*6dd00*/  LDCU UR10, c[0x0][0x39c] ;  /* 0x00007380ff0a77ac */ /* 0x000e660008000800 */
[----:B------:R-:W-:Y:S01]  /*6dd10*/  @P2 LOP3.LUT R7, R7, 0x8, RZ, 0xfc, !PT ;  /* 0x0000000807072812 */ /* 0x000fe200078efcff */
[----:B------:R-:W-:Y:S01]  /*6dd20*/  BAR.SYNC.DEFER_BLOCKING 0x0 ;  /* 0x0000000000007b1d */ /* 0x000fe20000010000 */
[----:B------:R-:W-:Y:S02]  /*6dd30*/  ISETP.LT.AND P0, PT, R14, UR20, !P0 ;  /* 0x000000140e007c0c */ /* 0x000fe4000c701270 */
[----:B------:R-:W-:Y:S01]  /*6dd40*/  LOP3.LUT R7, R7, 0xfffffffb, RZ, 0xc0, !PT ;  /* 0xfffffffb07077812 */ /* 0x000fe200078ec0ff */
[----:B0-----:R-:W-:-:S02]  /*6dd50*/  VIADD R20, R29, 0x10 ;  /* 0x000000101d147836 */ /* 0x001fc40000000000 */
[----:B------:R-:W0:Y:S01]  /*6dd60*/  LDCU UR20, c[0x0][0x398] ;  /* 0x00007300ff1477ac */ /* 0x000e220008000800 */
[----:B------:R-:W-:-:S04]  /*6dd70*/  @P1 LOP3.LUT R7, R7, 0x4, RZ, 0xfc, !PT ;  /* 0x0000000407071812 */ /* 0x000fc800078efcff */
[----:B------:R-:W-:-:S04]  /*6dd80*/  LOP3.LUT R7, R7, 0xfffffffd, RZ, 0xc0, !PT ;  /* 0xfffffffd07077812 */ /* 0x000fc800078ec0ff */
[----:B------:R-:W-:Y:S02]  /*6dd90*/  @P0 LOP3.LUT R7, R7, 0x2, RZ, 0xfc, !PT ;  /* 0x0000000207070812 */ /* 0x000fe400078efcff */
[----:B------:R-:W-:Y:S01]  /*6dda0*/  ISETP.GE.AND P0, PT, R5, UR55, PT ;  /* 0x0000003705007c0c */ /* 0x000fe2000bf06270 */
[----:B------:R-:W0:Y:S03]  /*6ddb0*/  LDCU.64 UR54, c[0x0][0x398] ;  /* 0x00007300ff3677ac */ /* 0x000e260008000a00 */
[----:B------:R-:W-:Y:S02]  /*6ddc0*/  ISETP.LT.AND P3, PT, R3, UR28, !P0 ;  /* 0x0000001c03007c0c */ /* 0x000fe4000c761270 */
[----:B------:R-:W-:-:S11]  /*6ddd0*/  LOP3.LUT R7, R7, 0xfffffffe, RZ, 0xc0, !PT ;  /* 0xfffffffe07077812 */ /* 0x000fd600078ec0ff */
[----:B------:R-:W-:-:S05]  /*6dde0*/  @P3 LOP3.LUT R7, R7, 0x1, RZ, 0xfc, !PT ;  /* 0x0000000107073812 */ /* 0x000fca00078efcff */
[----:B------:R0:W-:Y:S04]  /*6ddf0*/  STL [R1+0x23f4], R7 ;  /* 0x0023f40701007387 */ /* 0x0001e80000100800 */
[----:B------:R-:W3:Y:S01]  /*6de00*/  LDL.LU R28, [R1+0xa38] ;  /* 0x000a3800011c7983 */ /* 0x000ee20000300800 */
[----:B------:R-:W-:Y:S01]  /*6de10*/  ISETP.LT.AND P2, PT, R4, UR18, !P0 ;  /* 0x0000001204007c0c */ /* 0x000fe2000c741270 */
[C---:B------:R-:W-:Y:S01]  /*6de20*/  VIADD R5, R29.reuse, 0x16 ;  /* 0x000000161d057836 */ /* 0x040fe20000000000 */
[----:B------:R-:W-:Y:S01]  /*6de30*/  ISETP.LT.AND P1, PT, R2, UR16, !P0 ;  /* 0x0000001002007c0c */ /* 0x000fe2000c721270 */
[----:B--2---:R-:W2:Y:S01]  /*6de40*/  LDL.LU R17, [R1+0xa34] ;  /* 0x000a340001117983 */ /* 0x004ea20000300800 */
[----:B------:R-:W-:Y:S01]  /*6de50*/  ISETP.LT.AND P0, PT, R14, UR26, !P0 ;  /* 0x0000001a0e007c0c */ /* 0x000fe2000c701270 */
[C---:B0-----:R-:W-:Y:S01]  /*6de60*/  VIADD R7, R29.reuse, 0x13 ;  /* 0x000000131d077836 */ /* 0x041fe20000000000 */
[----:B------:R-:W0:Y:S01]  /*6de70*/  LDCU UR26, c[0x0][0x398] ;  /* 0x00007300ff1a77ac */ /* 0x000e220008000800 */
[----:B------:R-:W2:Y:S01]  /*6de80*/  LDL.LU R16, [R1+0x9ec] ;  /* 0x0009ec0001107983 */ /* 0x000ea20000300800 */
[----:B------:R-:W-:-:S02]  /*6de90*/  VIADD R19, R29, 0x11 ;  /* 0x000000111d137836 */ /* 0x000fc40000000000 */
[----:B------:R-:W-:Y:S01]  /*6dea0*/  VIADD R18, R29, 0xf ;  /* 0x0000000f1d127836 */ /* 0x000fe20000000000 */
[----:B------:R-:W2:Y:S01]  /*6deb0*/  LDL.LU R15, [R1+0x9dc] ;  /* 0x0009dc00010f7983 */ /* 0x000ea20000300800 */
[----:B------:R-:W-:Y:S01]  /*6dec0*/  LOP3.LUT R10, R10, 0x7fffffff, RZ, 0xc0, !PT ;  /* 0x7fffffff0a0a7812 */ /* 0x000fe200078ec0ff */
[----:B------:R-:W0:Y:S01]  /*6ded0*/  LDCU UR18, c[0x0][0x39c] ;  /* 0x00007380ff1277ac */ /* 0x000e220008000800 */
[----:B------:R-:W-:Y:S01]  /*6dee0*/  @P2 LOP3.LUT R8, R8, 0x80000000, RZ, 0xfc, !PT ;  /* 0x8000000008082812 */ /* 0x000fe200078efcff */
[----:B------:R-:W0:Y:S03]  /*6def0*/  LDCU UR16, c[0x0][0x39c] ;  /* 0x00007380ff1077ac */ /* 0x000e260008000800 */
        /* <DEDUP_REMOVED lines=11> */
[----:B------:R-:W0:Y:S06]  /*6dfb0*/  LDCU UR24, c[0x0][0x39c] ;  /* 0x00007380ff1877ac */ /* 0x000e2c0008000800 */
        /* <DEDUP_REMOVED lines=30> */
[----:B------:R-:W2:Y:S04]  /*6e1a0*/  LDL.LU R6, [R1+0x99c] ;  /* 0x00099c0001067983 */ /* 0x000ea80000300800 */
[----:B------:R-:W4:Y:S04]  /*6e1b0*/  LDL.LU R25, [R1+0x94c] ;  /* 0x00094c0001197983 */ /* 0x000f280000300800 */
[----:B------:R-:W4:Y:S04]  /*6e1c0*/  LDL.LU R26, [R1+0x948] ;  /* 0x00094800011a7983 */ /* 0x000f280000300800 */
[----:B------:R-:W4:Y:S01]  /*6e1d0*/  LDL.LU R27, [R1+0x9b0] ;  /* 0x0009b000011b7983 */ /* 0x000f220000300800 */
[----:B---3--:R-:W-:-:S03]  /*6e1e0*/  LOP3.LUT R24, R28, 0xffff, RZ, 0xc0, !PT ;  /* 0x0000ffff1c187812 */ /* 0x008fc600078ec0ff */
[----:B------:R-:W3:Y:S01]  /*6e1f0*/  LDL.LU R28, [R1+0x9a8] ;  /* 0x0009a800011c7983 */ /* 0x000ee20000300800 */
[----:B-1----:R-:W-:Y:S02]  /*6e200*/  ISETP.LT.AND P3, PT, R3, UR30, !P0 ;  /* 0x0000001e03007c0c */ /* 0x002fe4000c761270 */
[----:B------:R-:W-:Y:S01]  /*6e210*/  ISETP.LT.AND P2, PT, R4, UR47, !P0 ;  /* 0x0000002f04007c0c */ /* 0x000fe2000c741270 */
[----:B------:R-:W1:Y:S01]  /*6e220*/  LDCU UR47, c[0x0][0x398] ;  /* 0x00007300ff2f77ac */ /* 0x000e620008000800 */
        /* <DEDUP_REMOVED lines=44> */
[----:B--2---:R-:W-:Y:S02]  /*6e4f0*/  LOP3.LUT R7, R6, 0xffff, RZ, 0xc0, !PT ;  /* 0x0000ffff06077812 */ /* 0x004fe400078ec0ff */
[----:B----4-:R-:W-:Y:S02]  /*6e500*/  LOP3.LUT R6, R25, 0xffff, RZ, 0xc0, !PT ;  /* 0x0000ffff19067812 */ /* 0x010fe400078ec0ff */
[----:B------:R-:W2:Y:S01]  /*6e510*/  LDL.LU R25, [R1+0x998] ;  /* 0x0009980001197983 */ /* 0x000ea20000300800 */
[----:B------:R-:W-:Y:S02]  /*6e520*/  LOP3.LUT R8, R8, 0xfffffdff, RZ, 0xc0, !PT ;  /* 0xfffffdff08087812 */ /* 0x000fe400078ec0ff */
[----:B------:R-:W-:Y:S01]  /*6e530*/  LOP3.LUT R5, R26, 0xffff, RZ, 0xc0, !PT ;  /* 0x0000ffff1a057812 */ /* 0x000fe200078ec0ff */
[----:B------:R-:W4:Y:S04]  /*6e540*/  LDL.LU R23, [R1+0x990] ;  /* 0x0009900001177983 */ /* 0x000f280000300800 */
[----:B------:R-:W4:Y:S01]  /*6e550*/  LDL.LU R22, [R1+0x988] ;  /* 0x0009880001167983 */ /* 0x000f220000300800 */
[----:B------:R-:W-:-:S03]  /*6e560*/  @P0 LOP3.LUT R8, R8, 0x200, RZ, 0xfc, !PT ;  /* 0x0000020008080812 */ /* 0x000fc600078efcff */
[----:B------:R-:W4:Y:S01]  /*6e570*/  LDL.LU R21, [R1+0x96c] ;  /* 0x00096c0001157983 */ /* 0x000f220000300800 */
[----:B------:R-:W-:Y:S01]  /*6e580*/  ISETP.GE.AND P0, PT, R19, UR31, PT ;  /* 0x0000001f13007c0c */ /* 0x000fe2000bf06270 */
[----:B------:R-:W0:Y:S01]  /*6e590*/  LDCU.64 UR30, c[0x0][0x398] ;  /* 0x00007300ff1e77ac */ /* 0x000e220008000a00 */
[----:B---3--:R-:W-:Y:S02]  /*6e5a0*/  PRMT R26, R28, 0x4210, R7 ;  /* 0x000042101c1a7816 */ /* 0x008fe40000000007 */
[----:B------:R-:W3:Y:S04]  /*6e5b0*/  LDL.LU R28, [R1+0x970] ;  /* 0x00097000011c7983 */ /* 0x000ee80000300800 */
[----:B------:R-:W3:Y:S01]  /*6e5c0*/  LDL.LU R19, [R1+0x8cc] ;  /* 0x0008cc0001137983 */ /* 0x000ee20000300800 */
        /* <DEDUP_REMOVED lines=18> */
[----:B------:R-:W-:Y:S01]  /*6e6f0*/  ISETP.LT.AND P2, PT, R4, UR20, !P0 ;  /* 0x0000001404007c0c */ /* 0x000fe2000c741270 */
[----:B------:R-:W1:Y:S01]  /*6e700*/  LDCU UR20, c[0x0][0x398] ;  /* 0x00007300ff1477ac */ /* 0x000e620008000800 */
        /* <DEDUP_REMOVED lines=12> */
[----:B------:R-:W-:Y:S02]  /*6e7d0*/  LOP3.LUT R16, R16, 0xffff, RZ, 0xc0, !PT ;  /* 0x0000ffff10107812 */ /* 0x000fe400078ec0ff */
[----:B------:R-:W-:Y:S02]  /*6e7e0*/  LOP3.LUT R15, R15, 0xffff, RZ, 0xc0, !PT ;  /* 0x0000ffff0f0f7812 */ /* 0x000fe400078ec0ff */
[----:B------:R-:W-:-:S02]  /*6e7f0*/  @P0 LOP3.LUT R8, R8, 0x2, RZ, 0xfc, !PT ;  /* 0x0000000208080812 */ /* 0x000fc400078efcff */
[----:B------:R-:W-:Y:S01]  /*6e800*/  ISETP.GE.AND P0, PT, R18, UR55, PT ;  /* 0x0000003712007c0c */ /* 0x000fe2000bf06270 */
[----:B------:R-:W0:Y:S03]  /*6e810*/  LDCU.64 UR54, c[0x0][0x398] ;  /* 0x00007300ff3677ac */ /* 0x000e260008000a00 */
[----:B------:R-:W-:Y:S01]  /*6e820*/  ISETP.LT.AND P2, PT, R4, UR26, !P0 ;  /* 0x0000001a04007c0c */ /* 0x000fe2000c741270 */
[----:B------:R-:W0:Y:S01]  /*6e830*/  LDCU UR26, c[0x0][0x398] ;  /* 0x00007300ff1a77ac */ /* 0x000e220008000800 */
[----:B-1----:R-:W-:Y:S02]  /*6e840*/  ISETP.LT.AND P3, PT, R3, UR28, !P0 ;  /* 0x0000001c03007c0c */ /* 0x002fe4000c761270 */
[----:B--2---:R-:W-:Y:S02]  /*6e850*/  PRMT R25, R25, 0x4210, R6 ;  /* 0x0000421019197816 */ /* 0x004fe40000000006 */
[----:B----4-:R-:W-:-:S02]  /*6e860*/  PRMT R23, R23, 0x4210, R24 ;  /* 0x0000421017177816 */ /* 0x010fc40000000018 */
[----:B------:R-:W-:Y:S02]  /*6e870*/  PRMT R22, R22, 0x4210, R17 ;  /* 0x0000421016167816 */ /* 0x000fe40000000011 */
[----:B------:R-:W-:Y:S02]  /*6e880*/  PRMT R21, R21, 0x4210, R16 ;  /* 0x0000421015157816 */ /* 0x000fe40000000010 */
[----:B------:R-:W-:-:S04]  /*6e890*/  LOP3.LUT R8, R8, 0xfffffffe, RZ, 0xc0, !PT ;  /* 0xfffffffe08087812 */ /* 0x000fc800078ec0ff */
[----:B------:R-:W-:Y:S02]  /*6e8a0*/  @P3 LOP3.LUT R8, R8, 0x1, RZ, 0xfc, !PT ;  /* 0x0000000108083812 */ /* 0x000fe400078efcff */
[----:B---3--:R-:W-:Y:S02]  /*6e8b0*/  PRMT R20, R28, 0x4210, R15 ;  /* 0x000042101c147816 */ /* 0x008fe4000000000f */
[----:B------:R-:W2:Y:S01]  /*6e8c0*/  LDL.LU R28, [R1+0x13c] ;  /* 0x00013c00011c7983 */ /* 0x000ea20000300800 */
[----:B------:R-:W-:-:S03]  /*6e8d0*/  PRMT R19, R19, 0x4210, R5 ;  /* 0x0000421013137816 */ /* 0x000fc60000000005 */
[----:B------:R-:W3:Y:S04]  /*6e8e0*/  LDL.LU R18, [R1+0x140] ;  /* 0x0001400001127983 */ /* 0x000ee80000300800 */
[----:B------:R1:W-:Y:S04]  /*6e8f0*/  STL.64 [R1+0x2548], R6 ;  /* 0x0025480601007387 */ /* 0x0003e80000100a00 */
[----:B------:R4:W-:Y:S01]  /*6e900*/  STL.64 [R1+0x2540], R4 ;  /* 0x0025400401007387 */ /* 0x0009e20000100a00 */
[----:B-1----:R-:W-:Y:S02]  /*6e910*/  IMAD.MOV.U32 R6, RZ, RZ, R21 ;  /* 0x000000ffff067224 */ /* 0x002fe400078e0015 */
[----:B------:R-:W-:-:S02]  /*6e920*/  IMAD.MOV.U32 R7, RZ, RZ, R20 ;  /* 0x000000ffff077224 */ /* 0x000fc400078e0014 */
[----:B----4-:R-:W-:Y:S02]  /*6e930*/  IMAD.MOV.U32 R4, RZ, RZ, R23 ;  /* 0x000000ffff047224 */ /* 0x010fe400078e0017 */
[----:B------:R-:W-:Y:S02]  /*6e940*/  IMAD.MOV.U32 R5, RZ, RZ, R22 ;  /* 0x000000ffff057224 */ /* 0x000fe400078e0016 */
[----:B------:R-:W1:Y:S04]  /*6e950*/  LDS.128 R20, [R13] ;  /* 0x000000000d147984 */ /* 0x000e680000000c00 */
[----:B------:R-:W-:Y:S04]  /*6e960*/  STL [R1+0x23f8], R8 ;  /* 0x0023f80801007387 */ /* 0x000fe80000100800 */
[----:B-1----:R-:W-:Y:S04]  /*6e970*/  STL.64 [R1+0x90], R20 ;  /* 0x0000901401007387 */ /* 0x002fe80000100a00 */
[----:B------:R-:W-:Y:S04]  /*6e980*/  STL.64 [R1+0x98], R22 ;  /* 0x0000981601007387 */ /* 0x000fe80000100a00 */
[----:B------:R-:W1:Y:S04]  /*6e990*/  LDS.128 R20, [R13+0x400] ;  /* 0x000400000d147984 */ /* 0x000e680000000c00 */
[----:B-1----:R-:W-:Y:S04]  /*6e9a0*/  STL.64 [R1+0x100], R20 ;  /* 0x0001001401007387 */ /* 0x002fe80000100a00 */
[----:B------:R1:W-:Y:S04]  /*6e9b0*/  STL.64 [R1+0x108], R22 ;  /* 0x0001081601007387 */ /* 0x0003e80000100a00 */
[----:B-1----:R-:W4:Y:S04]  /*6e9c0*/  LDL.LU.64 R22, [R1+0x2558] ;  /* 0x0025580001167983 */ /* 0x002f280000300a00 */
[----:B------:R-:W2:Y:S01]  /*6e9d0*/  LDL.LU.64 R20, [R1+0x2550] ;  /* 0x0025500001147983 */ /* 0x000ea20000300a00 */
[----:B------:R-:W-:Y:S01]  /*6e9e0*/  BAR.SYNC.DEFER_BLOCKING 0x0 ;  /* 0x0000000000007b1d */ /* 0x000fe20000010000 */
[----:B------:R-:W-:-:S04]  /*6e9f0*/  LOP3.LUT R9, R9, 0xffff, RZ, 0xc0, !PT ;  /* 0x0000ffff09097812 */ /* 0x000fc800078ec0ff */
[----:B------:R-:W-:Y:S02]  /*6ea00*/  PRMT R27, R27, 0x4210, R9 ;  /* 0x000042101b1b7816 */ /* 0x000fe40000000009 */
[----:B------:R-:W-:Y:S02]  /*6ea10*/  ISETP.LT.AND P1, PT, R2, UR20, !P0 ;  /* 0x0000001402007c0c */ /* 0x000fe4000c721270 */
[----:B------:R-:W-:Y:S01]  /*6ea20*/  @P2 LOP3.LUT R10, R10, 0x80000000, RZ, 0xfc, !PT ;  /* 0x800000000a0a2812 */ /* 0x000fe200078efcff */
[----:B------:R-:W-:Y:S01]  /*6ea30*/  VIADD R8, R29, 0xe ;  /* 0x0000000e1d087836 */ /* 0x000fe20000000000 */
[----:B------:R-:W-:Y:S01]  /*6ea40*/  ISETP.LT.AND P0, PT, R14, UR61, !P0 ;  /* 0x0000003d0e007c0c */ /* 0x000fe2000c701270 */
[----:B------:R-:W1:Y:S01]  /*6ea50*/  LDCU UR20, c[0x0][0x39c] ;  /* 0x00007380ff1477ac */ /* 0x000e620008000800 */
[----:B--2---:R2:W-:Y:S01]  /*6ea60*/  STSM.16.M88.4 [R21], R4 ;  /* 0x0000000415007844 */ /* 0x0045e20000000200 */
[----:B------:R-:W-:Y:S01]  /*6ea70*/  LOP3.LUT R10, R10, 0xbfffffff, RZ, 0xc0, !PT ;  /* 0xbfffffff0a0a7812 */ /* 0x000fe200078ec0ff */
[----:B------:R-:W0:Y:S02]  /*6ea80*/  LDCU UR61, c[0x0][0x39c] ;  /* 0x00007380ff3d77ac */ /* 0x000e240008000800 */
[----:B--2---:R-:W2:Y:S04]  /*6ea90*/  LDL.LU.64 R6, [R1+0x2548] ;  /* 0x0025480001067983 */ /* 0x004ea80000300a00 */
[----:B------:R-:W2:Y:S04]  /*6eaa0*/  LDL.LU.64 R4, [R1+0x2540] ;  /* 0x0025400001047983 */ /* 0x000ea80000300a00 */
[----:B------:R0:W-:Y:S04]  /*6eab0*/  STL.64 [R1+0x2538], R14 ;  /* 0x0025380e01007387 */ /* 0x0001e80000100a00 */
[----:B------:R1:W-:Y:S01]  /*6eac0*/  STL.64 [R1+0x2530], R12 ;  /* 0x0025300c01007387 */ /* 0x0003e20000100a00 */
[----:B0-----:R-:W-:-:S02]  /*6ead0*/  IMAD.MOV.U32 R14, RZ, RZ, R25 ;  /* 0x000000ffff0e7224 */ /* 0x001fc400078e0019 */
[----:B------:R-:W-:Y:S02]  /*6eae0*/  IMAD.MOV.U32 R15, RZ, RZ, R19 ;  /* 0x000000ffff0f7224 */ /* 0x000fe400078e0013 */
[----:B-1----:R-:W-:Y:S02]  /*6eaf0*/  IMAD.MOV.U32 R12, RZ, RZ, R27 ;  /* 0x000000ffff0c7224 */ /* 0x002fe400078e001b */
[----:B------:R-:W-:-:S05]  /*6eb00*/  IMAD.MOV.U32 R13, RZ, RZ, R26 ;  /* 0x000000ffff0d7224 */ /* 0x000fca00078e001a */
[----:B------:R0:W-:Y:S04]  /*6eb10*/  STSM.16.M88.4 [R21+0x200], R12 ;  /* 0x0002000c15007844 */ /* 0x0001e80000000200 */
[----:B0-----:R-:W2:Y:S04]  /*6eb20*/  LDL.LU.64 R14, [R1+0x2538] ;  /* 0x00253800010e7983 */ /* 0x001ea80000300a00 */
[----:B------:R-:W2:Y:S04]  /*6eb30*/  LDL.LU.64 R12, [R1+0x2530] ;  /* 0x00253000010c7983 */ /* 0x000ea80000300a00 */
[----:B----4-:R-:W-:Y:S04]  /*6eb40*/  STL.64 [R1+0x2520], R22 ;  /* 0x0025201601007387 */ /* 0x010fe80000100a00 */
[----:B------:R-:W-:Y:S04]  /*6eb50*/  STL.64 [R1+0x2518], R20 ;  /* 0x0025181401007387 */ /* 0x000fe80000100a00 */
[----:B------:R-:W4:Y:S01]  /*6eb60*/  LDL.LU R19, [R1+0x144] ;  /* 0x0001440001137983 */ /* 0x000f220000300800 */
[----:B------:R-:W-:Y:S01]  /*6eb70*/  BAR.SYNC.DEFER_BLOCKING 0x0 ;  /* 0x0000000000007b1d */ /* 0x000fe20000010000 */
[----:B---3--:R-:W-:-:S05]  /*6eb80*/  PRMT R25, R18, 0x5210, R17 ;  /* 0x0000521012197816 */ /* 0x008fca0000000011 */
[----:B--2---:R-:W0:Y:S01]  /*6eb90*/  LDS.128 R20, [R13] ;  /* 0x000000000d147984 */ /* 0x004e220000000c00 */
[----:B------:R-:W-:-:S03]  /*6eba0*/  PRMT R27, R11, 0x5210, R15 ;  /* 0x000052100b1b7816 */ /* 0x000fc6000000000f */
[----:B------:R-:W2:Y:S04]  /*6ebb0*/  LDL.LU R11, [R1+0x2528] ;  /* 0x00252800010b7983 */ /* 0x000ea80000300800 */
[----:B------:R-:W3:Y:S01]  /*6ebc0*/  LDL.LU R18, [R1+0x148] ;  /* 0x0001480001127983 */ /* 0x000ee20000300800 */
[----:B----4-:R-:W-:-:S03]  /*6ebd0*/  PRMT R26, R19, 0x5210, R16 ;  /* 0x00005210131a7816 */ /* 0x010fc60000000010 */
[----:B------:R-:W4:Y:S04]  /*6ebe0*/  LDL.LU R19, [R1+0x150] ;  /* 0x0001500001137983 */ /* 0x000f280000300800 */
[----:B0-----:R-:W-:Y:S04]  /*6ebf0*/  STL.64 [R1+0xf0], R20 ;  /* 0x0000f01401007387 */ /* 0x001fe80000100a00 */
[----:B------:R-:W-:Y:S04]  /*6ec00*/  STL.64 [R1+0xf8], R22 ;  /* 0x0000f81601007387 */ /* 0x000fe80000100a00 */
[----:B------:R-:W0:Y:S04]  /*6ec10*/  LDS.128 R20, [R13+0x400] ;  /* 0x000400000d147984 */ /* 0x000e280000000c00 */
[----:B0-----:R-:W-:Y:S04]  /*6ec20*/  STL.64 [R1+0x170], R20 ;  /* 0x0001701401007387 */ /* 0x001fe80000100a00 */
[----:B------:R0:W-:Y:S04]  /*6ec30*/  STL.64 [R1+0x178], R22 ;  /* 0x0001781601007387 */ /* 0x0001e80000100a00 */
[----:B0-----:R-:W2:Y:S04]  /*6ec40*/  LDL.LU.64 R22, [R1+0x2520] ;  /* 0x0025200001167983 */ /* 0x001ea80000300a00 */
[----:B------:R-:W4:Y:S01]  /*6ec50*/  LDL.LU.64 R20, [R1+0x2518] ;  /* 0x0025180001147983 */ /* 0x000f220000300a00 */
[----:B---3--:R-:W-:-:S02]  /*6ec60*/  PRMT R16, R18, 0x5210, R9 ;  /* 0x0000521012107816 */ /* 0x008fc40000000009 */
[----:B--2---:R-:W-:Y:S02]  /*6ec70*/  PRMT R18, R22, 0x5210, R6 ;  /* 0x0000521016127816 */ /* 0x004fe40000000006 */
[----:B------:R-:W2:Y:S01]  /*6ec80*/  LDL.LU R22, [R1+0x2514] ;  /* 0x0025140001167983 */ /* 0x000ea20000300800 */
[----:B------:R-:W-:-:S04]  /*6ec90*/  @P1 LOP3.LUT R10, R10, 0x40000000, RZ, 0xfc, !PT ;  /* 0x400000000a0a1812 */ /* 0x000fc800078efcff */
[----:B------:R-:W-:-:S04]  /*6eca0*/  LOP3.LUT R10, R10, 0xdfffffff, RZ, 0xc0, !PT ;  /* 0xdfffffff0a0a7812 */ /* 0x000fc800078ec0ff */
[----:B------:R-:W-:Y:S02]  /*6ecb0*/  @P0 LOP3.LUT R10, R10, 0x20000000, RZ, 0xfc, !PT ;  /* 0x200000000a0a0812 */ /* 0x000fe400078efcff */
[----:B------:R-:W-:Y:S01]  /*6ecc0*/  ISETP.GE.AND P0, PT, R8, UR43, PT ;  /* 0x0000002b08007c0c */ /* 0x000fe2000bf06270 */
[----:B------:R-:W0:Y:S03]  /*6ecd0*/  LDCU.64 UR42, c[0x0][0x398] ;  /* 0x00007300ff2a77ac */ /* 0x000e260008000a00 */
[----:B------:R-:W-:Y:S02]  /*6ece0*/  ISETP.LT.AND P3, PT, R3, UR54, !P0 ;  /* 0x0000003603007c0c */ /* 0x000fe4000c761270 */
[----:B------:R-:W-:Y:S01]  /*6ecf0*/  PRMT R24, R28, 0x5210, R24 ;  /* 0x000052101c187816 */ /* 0x000fe20000000018 */
[----:B------:R-:W-:Y:S01]  /*6ed00*/  BAR.SYNC.DEFER_BLOCKING 0x0 ;  /* 0x0000000000007b1d */ /* 0x000fe20000010000 */
[----:B----4-:R-:W-:-:S02]  /*6ed10*/  PRMT R17, R19, 0x5210, R7 ;  /* 0x0000521013117816 */ /* 0x010fc40000000007 */
[----:B------:R-:W-:Y:S02]  /*6ed20*/  ISETP.LT.AND P2, PT, R4, UR32, !P0 ;  /* 0x0000002004007c0c */ /* 0x000fe4000c741270 */
[----:B------:R-:W-:Y:S02]  /*6ed30*/  PRMT R19, R11, 0x5210, R5 ;  /* 0x000052100b137816 */ /* 0x000fe40000000005 */
[----:B------:R-:W-:Y:S01]  /*6ed40*/  LOP3.LUT R10, R10, 0xefffffff, RZ, 0xc0, !PT ;  /* 0xefffffff0a0a7812 */ /* 0x000fe200078ec0ff */
[----:B------:R-:W3:Y:S01]  /*6ed50*/  LDL.LU R11, [R1+0x2510] ;  /* 0x00251000010b7983 */ /* 0x000ee20000300800 */
[----:B------:R-:W-:-:S03]  /*6ed60*/  ISETP.LT.AND P1, PT, R2, UR26, !P0 ;  /* 0x0000001a02007c0c */ /* 0x000fc6000c721270 */
[----:B------:R-:W-:Y:S01]  /*6ed70*/  STSM.16.M88.4 [R21], R24 ;  /* 0x0000001815007844 */ /* 0x000fe20000000200 */
[----:B------:R-:W-:Y:S01]  /*6ed80*/  @P3 LOP3.LUT R10, R10, 0x10000000, RZ, 0xfc, !PT ;  /* 0x100000000a0a3812 */ /* 0x000fe200078efcff */
[C---:B------:R-:W-:Y:S01]  /*6ed90*/  VIADD R8, R29.reuse, 0xd ;  /* 0x0000000d1d087836 */ /* 0x040fe20000000000 */
[----:B------:R-:W-:Y:S01]  /*6eda0*/  LOP3.LUT R12, R12, 0xfffffffb, RZ, 0xc0, !PT ;  /* 0xfffffffb0c0c7812 */ /* 0x000fe200078ec0ff */
[----:B------:R1:W-:Y:S01]  /*6edb0*/  STSM.16.M88.4 [R21+0x200], R16 ;  /* 0x0002001015007844 */ /* 0x0003e20000000200 */
[----:B------:R-:W-:Y:S01]  /*6edc0*/  LOP3.LUT R10, R10, 0xf7ffffff, RZ, 0xc0, !PT ;  /* 0xf7ffffff0a0a7812 */ /* 0x000fe200078ec0ff */
[C---:B------:R-:W-:Y:S01]  /*6edd0*/  VIADD R7, R29.reuse, 0xa ;  /* 0x0000000a1d077836 */ /* 0x040fe20000000000 */
[----:B------:R-:W4:Y:S02]  /*6ede0*/  LDCU UR26, c[0x0][0x39c] ;  /* 0x00007380ff1a77ac */ /* 0x000f240008000800 */
[----:B------:R-:W-:Y:S02]  /*6edf0*/  @P2 LOP3.LUT R10, R10, 0x8000000, RZ, 0xfc, !PT ;  /* 0x080000000a0a2812 */ /* 0x000fe400078efcff */
[----:B------:R-:W-:Y:S01]  /*6ee00*/  ISETP.LT.AND P0, PT, R14, UR64, !P0 ;  /* 0x000000400e007c0c */ /* 0x000fe2000c701270 */
[C---:B------:R-:W-:Y:S01]  /*6ee10*/  VIADD R5, R29.reuse, 0x9 ;  /* 0x000000091d057836 */ /* 0x040fe20000000000 */
[----:B------:R-:W-:Y:S01]  /*6ee20*/  LOP3.LUT R10, R10, 0xfbffffff, RZ, 0xc0, !PT ;  /* 0xfbffffff0a0a7812 */ /* 0x000fe200078ec0ff */
[----:B------:R-:W1:Y:S03]  /*6ee30*/  LDCU UR64, c[0x0][0x398] ;  /* 0x00007300ff4077ac */ /* 0x000e660008000800 */
[----:B------:R-:W-:Y:S01]  /*6ee40*/  @P1 LOP3.LUT R10, R10, 0x4000000, RZ, 0xfc, !PT ;  /* 0x040000000a0a1812 */ /* 0x000fe200078efcff */
[----:B------:R-:W-:Y:S01]  /*6ee50*/  VIADD R6, R29, 0x7 ;  /* 0x000000071d067836 */ /* 0x000fe20000000000 */
[----:B------:R-:W1:Y:S02]  /*6ee60*/  LDCU UR32, c[0x0][0x39c] ;  /* 0x00007380ff2077ac */ /* 0x000e640008000800 */
[----:B------:R-:W-:-:S04]  /*6ee70*/  LOP3.LUT R10, R10, 0xfdffffff, RZ, 0xc0, !PT ;  /* 0xfdffffff0a0a7812 */ /* 0x000fc800078ec0ff */
[----:B------:R-:W-:Y:S01]  /*6ee80*/  @P0 LOP3.LUT R10, R10, 0x2000000, RZ, 0xfc, !PT ;  /* 0x020000000a0a0812 */ /* 0x000fe200078efcff */
[----:B------:R-:W-:Y:S01]  /*6ee90*/  BAR.SYNC.DEFER_BLOCKING 0x0 ;  /* 0x0000000000007b1d */ /* 0x000fe20000010000 */
[----:B------:R-:W-:-:S04]  /*6eea0*/  ISETP.GE.AND P0, PT, R8, UR31, PT ;  /* 0x0000001f08007c0c */ /* 0x000fc8000bf06270 */
[----:B0-----:R-:W-:Y:S01]  /*6eeb0*/  ISETP.LT.AND P3, PT, R3, UR42, !P0 ;  /* 0x0000002a03007c0c */ /* 0x001fe2000c761270 */
[----:B------:R-:W0:Y:S01]  /*6eec0*/  LDCU.64 UR30, c[0x0][0x398] ;  /* 0x00007300ff1e77ac */ /* 0x000e220008000a00 */
[----:B------:R-:W-:Y:S02]  /*6eed0*/  ISETP.LT.AND P2, PT, R4, UR38, !P0 ;  /* 0x0000002604007c0c */ /* 0x000fe4000c741270 */
[----:B------:R-:W-:Y:S01]  /*6eee0*/  LOP3.LUT R10, R10, 0xfeffffff, RZ, 0xc0, !PT ;  /* 0xfeffffff0a0a7812 */ /* 0x000fe200078ec0ff */
[----:B------:R-:W-:Y:S01]  /*6eef0*/  VIADD R8, R29, 0xc ;  /* 0x0000000c1d087836 */ /* 0x000fe20000000000 */
[----:B------:R-:W-:Y:S01]  /*6ef00*/  ISETP.LT.AND P1, PT, R2, UR36, !P0 ;  /* 0x0000002402007c0c */ /* 0x000fe2000c721270 */
[----:B--2---:R-:W-:Y:S06]  /*6ef10*/  STL.64 [R1+0x2508], R22 ;  /* 0x0025081601007387 */ /* 0x004fec0000100a00 */
[----:B------:R-:W-:-:S02]  /*6ef20*/  @P3 LOP3.LUT R10, R10, 0x1000000, RZ, 0xfc, !PT ;  /* 0x010000000a0a3812 */ /* 0x000fc400078efcff */
[----:B---3--:R-:W-:Y:S01]  /*6ef30*/  LOP3.LUT R11, R11, 0x7fffffff, RZ, 0xc0, !PT ;  /* 0x7fffffff0b0b7812 */ /* 0x008fe200078ec0ff */
[----:B------:R2:W-:Y:S01]  /*6ef40*/  STL.64 [R1+0x2500], R20 ;  /* 0x0025001401007387 */ /* 0x0005e20000100a00 */
[C---:B------:R-:W-:Y:S01]  /*6ef50*/  VIADD R15, R29.reuse, 0x5 ;  /* 0x000000051d0f7836 */ /* 0x040fe20000000000 */
[----:B------:R-:W3:Y:S02]  /*6ef60*/  LDCU UR38, c[0x0][0x39c] ;  /* 0x00007380ff2677ac */ /* 0x000ee40008000800 */
[----:B-1----:R-:W3:Y:S01]  /*6ef70*/  LDL.LU R19, [R1+0xa64] ;  /* 0x000a640001137983 */ /* 0x002ee20000300800 */
[----:B------:R-:W-:Y:S01]  /*6ef80*/  LOP3.LUT R10, R10, 0xff7fffff, RZ, 0xc0, !PT ;  /* 0xff7fffff0a0a7812 */ /* 0x000fe200078ec0ff */
[C---:B------:R-:W-:Y:S01]  /*6ef90*/  VIADD R9, R29.reuse, 0x4 ;  /* 0x000000041d097836 */ /* 0x040fe20000000000 */
[----:B------:R-:W-:Y:S01]  /*6efa0*/  ISETP.LT.AND P0, PT, R14, UR69, !P0 ;  /* 0x000000450e007c0c */ /* 0x000fe2000c701270 */
[----:B------:R-:W1:Y:S01]  /*6efb0*/  LDCU UR69, c[0x0][0x398] ;  /* 0x00007300ff4577ac */ /* 0x000e620008000800 */
[----:B------:R-:W-:Y:S01]  /*6efc0*/  @P2 LOP3.LUT R10, R10, 0x800000, RZ, 0xfc, !PT ;  /* 0x008000000a0a2812 */ /* 0x000fe200078efcff */
[----:B------:R-:W4:Y:S01]  /*6efd0*/  LDL.LU R26, [R1+0xa5c] ;  /* 0x000a5c00011a7983 */ /* 0x000f220000300800 */
[----:B------:R-:W-:Y:S01]  /*6efe0*/  VIADD R17, R29, 0xaf ;  /* 0x000000af1d117836 */ /* 0x000fe20000000000 */
[----:B------:R-:W0:Y:S01]  /*6eff0*/  LDCU UR36, c[0x0][0x39c] ;  /* 0x00007380ff2477ac */ /* 0x000e220008000800 */
[----:B------:R-:W-:Y:S01]  /*6f000*/  LOP3.LUT R10, R10, 0xffbfffff, RZ, 0xc0, !PT ;  /* 0xffbfffff0a0a7812 */ /* 0x000fe200078ec0ff */
[----:B------:R-:W4:Y:S03]  /*6f010*/  LDL.LU R27, [R1+0xa28] ;  /* 0x000a2800011b7983 */ /* 0x000f260000300800 */
[----:B------:R-:W-:Y:S01]  /*6f020*/  @P1 LOP3.LUT R10, R10, 0x400000, RZ, 0xfc, !PT ;  /* 0x004000000a0a1812 */ /* 0x000fe200078efcff */
[----:B------:R-:W4:Y:S03]  /*6f030*/  LDL.LU R28, [R1+0xa20] ;  /* 0x000a2000011c7983 */ /* 0x000f260000300800 */
[----:B------:R-:W-:-:S04]  /*6f040*/  LOP3.LUT R10, R10, 0xffdfffff, RZ, 0xc0, !PT ;  /* 0xffdfffff0a0a7812 */ /* 0x000fc800078ec0ff */
[----:B------:R-:W-:Y:S02]  /*6f050*/  @P0 LOP3.LUT R10, R10, 0x200000, RZ, 0xfc, !PT ;  /* 0x002000000a0a0812 */ /* 0x000fe400078efcff */
[----:B------:R-:W-:Y:S01]  /*6f060*/  ISETP.GE.AND P0, PT, R8, UR29, PT ;  /* 0x0000001d08007c0c */ /* 0x000fe2000bf06270 */
[----:B------:R-:W1:Y:S03]  /*6f070*/  LDCU.64 UR28, c[0x0][0x398] ;  /* 0x00007300ff1c77ac */ /* 0x000e660008000a00 */
[----:B0-----:R-:W-:Y:S02]  /*6f080*/  ISETP.LT.AND P3, PT, R3, UR30, !P0 ;  /* 0x0000001e03007c0c */ /* 0x001fe4000c761270 */
[----:B------:R-:W-:Y:S02]  /*6f090*/  ISETP.LT.AND P2, PT, R4, UR53, !P0 ;  /* 0x0000003504007c0c */ /* 0x000fe4000c741270 */
[----:B------:R-:W-:Y:S01]  /*6f0a0*/  LOP3.LUT R10, R10, 0xffefffff, RZ, 0xc0, !PT ;  /* 0xffefffff0a0a7812 */ /* 0x000fe200078ec0ff */
[C---:B------:R-:W-:Y:S01]  /*6f0b0*/  VIADD R8, R29.reuse, 0xb ;  /* 0x0000000b1d087836 */ /* 0x040fe20000000000 */
[----:B------:R-:W-:Y:S01]  /*6f0c0*/  ISETP.LT.AND P1, PT, R2, UR47, !P0 ;  /* 0x0000002f02007c0c */ /* 0x000fe2000c721270 */
[----:B--2---:R-:W-:Y:S01]  /*6f0d0*/  VIADD R20, R29, 0x3 ;  /* 0x000000031d147836 */ /* 0x004fe20000000000 */
[----:B------:R-:W0:Y:S05]  /*6f0e0*/  LDCU UR53, c[0x0][0x39c] ;  /* 0x00007380ff3577ac */ /* 0x000e2a0008000800 */
[----:B------:R-:W-:Y:S01]  /*6f0f0*/  @P3 LOP3.LUT R10, R10, 0x100000, RZ, 0xfc, !PT ;  /* 0x001000000a0a3812 */ /* 0x000fe200078efcff */
[----:B------:R-:W2:Y:S03]  /*6f100*/  LDCU UR47, c[0x0][0x39c] ;  /* 0x00007380ff2f77ac */ /* 0x000ea60008000800 */
        /* <DEDUP_REMOVED lines=45> */
[----:B------:R-:W-:Y:S01]  /*6f3e0*/  LOP3.LUT R10, R10, 0xfffffeff, RZ, 0xc0, !PT ;  /* 0xfffffeff0a0a7812 */ /* 0x000fe200078ec0ff */
[----:B------:R-:W-:Y:S01]  /*6f3f0*/  VIADD R5, R29, 0x8 ;  /* 0x000000081d057836 */ /* 0x000fe20000000000 */
[----:B------:R-:W-:Y:S01]  /*6f400*/  ISETP.LT.AND P2, PT, R4, UR69, !P0 ;  /* 0x0000004504007c0c */ /* 0x000fe2000c741270 */
[----:B------:R-:W1:Y:S01]  /*6f410*/  LDCU UR69, c[0x0][0x398] ;  /* 0x00007300ff4577ac */ /* 0x000e620008000800 */
        /* <DEDUP_REMOVED lines=15> */
[----:B------:R-:W-:Y:S02]  /*6f510*/  LOP3.LUT R10, R10, 0xffffffef, RZ, 0xc0, !PT ;  /* 0xffffffef0a0a7812 */ /* 0x000fe400078ec0ff */
[----:B---3--:R-:W-:Y:S01]  /*6f520*/  LOP3.LUT R8, R19, 0xffff, RZ, 0xc0, !PT ;  /* 0x0000ffff13087812 */ /* 0x008fe200078ec0ff */
[----:B------:R-:W-:Y:S01]  /*6f530*/  VIADD R5, R29, 0x6 ;  /* 0x000000061d057836 */ /* 0x000fe20000000000 */
[----:B-1----:R-:W-:Y:S01]  /*6f540*/  ISETP.LT.AND P2, PT, R4, UR69, !P0 ;  /* 0x0000004504007c0c */ /* 0x002fe2000c741270 */
[----:B------:R-:W0:Y:S06]  /*6f550*/  LDCU UR69, c[0x0][0x398] ;  /* 0x00007300ff4577ac */ /* 0x000e2c0008000800 */
[----:B------:R-:W-:-:S02]  /*6f560*/  @P3 LOP3.LUT R10, R10, 0x10, RZ, 0xfc, !PT ;  /* 0x000000100a0a3812 */ /* 0x000fc400078efcff */
[----:B------:R-:W-:Y:S01]  /*6f570*/  ISETP.LT.AND P1, PT, R2, UR67, !P0 ;  /* 0x0000004302007c0c */ /* 0x000fe2000c721270 */
[----:B------:R-:W1:Y:S01]  /*6f580*/  LDCU UR30, c[0x0][0x398] ;  /* 0x00007300ff1e77ac */ /* 0x000e620008000800 */
[----:B------:R-:W-:Y:S02]  /*6f590*/  LOP3.LUT R10, R10, 0xfffffff7, RZ, 0xc0, !PT ;  /* 0xfffffff70a0a7812 */ /* 0x000fe400078ec0ff */
[----:B------:R-:W-:Y:S01]  /*6f5a0*/  ISETP.LT.AND P0, PT, R14, UR65, !P0 ;  /* 0x000000410e007c0c */ /* 0x000fe2000c701270 */
[----:B------:R-:W3:Y:S01]  /*6f5b0*/  LDCU UR67, c[0x0][0x39c] ;  /* 0x00007380ff4377ac */ /* 0x000ee20008000800 */
        /* <DEDUP_REMOVED lines=8> */
[----:B------:R-:W-:Y:S01]  /*6f640*/  ISETP.LT.AND P3, PT, R3, UR28, !P0 ;  /* 0x0000001c03007c0c */ /* 0x000fe2000c761270 */
[----:B------:R-:W0:Y:S01]  /*6f650*/  LDCU UR28, c[0x0][0x398] ;  /* 0x00007300ff1c77ac */ /* 0x000e220008000800 */
[----:B------:R-:W-:-:S11]  /*6f660*/  LOP3.LUT R10, R10, 0xfffffffe, RZ, 0xc0, !PT ;  /* 0xfffffffe0a0a7812 */ /* 0x000fd600078ec0ff */
[----:B------:R-:W-:-:S05]  /*6f670*/  @P3 LOP3.LUT R10, R10, 0x1, RZ, 0xfc, !PT ;  /* 0x000000010a0a3812 */ /* 0x000fca00078efcff */
[----:B------:R0:W-:Y:S04]  /*6f680*/  STL [R1+0x23fc], R10 ;  /* 0x0023fc0a01007387 */ /* 0x0001e80000100800 */
[----:B------:R-:W2:Y:S04]  /*6f690*/  LDL.LU R16, [R1+0x9d8] ;  /* 0x0009d80001107983 */ /* 0x000ea80000300800 */
[----:B------:R-:W2:Y:S04]  /*6f6a0*/  LDL.LU R18, [R1+0x9d4] ;  /* 0x0009d40001127983 */ /* 0x000ea80000300800 */
[----:B------:R-:W2:Y:S01]  /*6f6b0*/  LDL.LU R19, [R1+0x98c] ;  /* 0x00098c0001137983 */ /* 0x000ea20000300800 */
[----:B0-----:R-:W-:Y:S01]  /*6f6c0*/  ISETP.LT.AND P2, PT, R4, UR69, !P0 ;  /* 0x0000004504007c0c */ /* 0x001fe2000c741270 */
[----:B------:R-:W0:Y:S01]  /*6f6d0*/  LDCU UR69, c[0x0][0x39c] ;  /* 0x00007380ff4577ac */ /* 0x000e220008000800 */
[----:B------:R-:W-:-:S02]  /*6f6e0*/  ISETP.LT.AND P1, PT, R2, UR70, !P0 ;  /* 0x0000004602007c0c */ /* 0x000fc4000c721270 */
[----:B------:R-:W-:Y:S01]  /*6f6f0*/  ISETP.LT.AND P0, PT, R14, UR68, !P0 ;  /* 0x000000440e007c0c */ /* 0x000fe2000c701270 */
[----:B------:R-:W0:Y:S01]  /*6f700*/  LDCU UR70, c[0x0][0x39c] ;  /* 0x00007380ff4677ac */ /* 0x000e220008000800 */
[----:B----4-:R-:W-:Y:S02]  /*6f710*/  LOP3.LUT R7, R26, 0xffff, RZ, 0xc0, !PT ;  /* 0x0000ffff1a077812 */ /* 0x010fe400078ec0ff */
[----:B------:R-:W-:Y:S01]  /*6f720*/  LOP3.LUT R6, R27, 0xffff, RZ, 0xc0, !PT ;  /* 0x0000ffff1b067812 */ /* 0x000fe200078ec0ff */
[----:B------:R-:W4:Y:S04]  /*6f730*/  LDCU UR68, c[0x0][0x39c] ;  /* 0x00007380ff4477ac */ /* 0x000f280008000800 */
[----:B------:R-:W-:-:S04]  /*6f740*/  @P2 LOP3.LUT R11, R11, 0x80000000, RZ, 0xfc, !PT ;  /* 0x800000000b0b2812 */ /* 0x000fc800078efcff */
[----:B------:R-:W-:-:S04]  /*6f750*/  LOP3.LUT R11, R11, 0xbfffffff, RZ, 0xc0, !PT ;  /* 0xbfffffff0b0b7812 */ /* 0x000fc800078ec0ff */
[----:B------:R-:W-:-:S04]  /*6f760*/  @P1 LOP3.LUT R11, R11, 0x40000000, RZ, 0xfc, !PT ;  /* 0x400000000b0b1812 */ /* 0x000fc800078efcff */
[----:B------:R-:W-:-:S04]  /*6f770*/  LOP3.LUT R11, R11, 0xdfffffff, RZ, 0xc0, !PT ;  /* 0xdfffffff0b0b7812 */ /* 0x000fc800078ec0ff */
[----:B------:R-:W-:Y:S02]  /*6f780*/  @P0 LOP3.LUT R11, R11, 0x20000000, RZ, 0xfc, !PT ;  /* 0x200000000b0b0812 */ /* 0x000fe400078efcff */
[----:B------:R-:W-:-:S04]  /*6f790*/  ISETP.GE.AND P0, PT, R5, UR43, PT ;  /* 0x0000002b05007c0c */ /* 0x000fc8000bf06270 */
[----:B------:R-:W-:Y:S01]  /*6f7a0*/  ISETP.LT.AND P3, PT, R3, UR54, !P0 ;  /* 0x0000003603007c0c */ /* 0x000fe2000c761270 */
[----:B------:R-:W0:Y:S01]  /*6f7b0*/  LDCU UR54, c[0x0][0x39c] ;  /* 0x00007380ff3677ac */ /* 0x000e220008000800 */
[----:B------:R-:W-:Y:S02]  /*6f7c0*/  ISETP.LT.AND P2, PT, R4, UR42, !P0 ;  /* 0x0000002a04007c0c */ /* 0x000fe4000c741270 */
[----:B------:R-:W-:Y:S01]  /*6f7d0*/  LOP3.LUT R11, R11, 0xefffffff, RZ, 0xc0, !PT ;  /* 0xefffffff0b0b7812 */ /* 0x000fe200078ec0ff */
[----:B------:R-:W0:Y:S01]  /*6f7e0*/  LDCU UR42, c[0x0][0x398] ;  /* 0x00007300ff2a77ac */ /* 0x000e220008000800 */
[----:B------:R-:W-:-:S07]  /*6f7f0*/  ISETP.LT.AND P1, PT, R2, UR72, !P0 ;  /* 0x0000004802007c0c */ /* 0x000fce000c721270 */
        /* <DEDUP_REMOVED lines=11> */
[----:B------:R-:W-:-:S04]  /*6f8b0*/  ISETP.GE.AND P0, PT, R15, UR31, PT ;  /* 0x0000001f0f007c0c */ /* 0x000fc8000bf06270 */
[----:B------:R-:W-:Y:S01]  /*6f8c0*/  ISETP.LT.AND P3, PT, R3, UR52, !P0 ;  /* 0x0000003403007c0c */ /* 0x000fe2000c761270 */
[----:B------:R-:W2:Y:S01]  /*6f8d0*/  LDCU UR52, c[0x0][0x398] ;  /* 0x00007300ff3477ac */ /* 0x000ea20008000800 */
[----:B-1----:R-:W-:Y:S02]  /*6f8e0*/  ISETP.LT.AND P2, PT, R4, UR30, !P0 ;  /* 0x0000001e04007c0c */ /* 0x002fe4000c741270 */
[----:B------:R-:W-:Y:S01]  /*6f8f0*/  LOP3.LUT R11, R11, 0xfeffffff, RZ, 0xc0, !PT ;  /* 0xfeffffff0b0b7812 */ /* 0x000fe200078ec0ff */
[----:B------:R-:W1:Y:S01]  /*6f900*/  LDCU.64 UR30, c[0x0][0x398] ;  /* 0x00007300ff1e77ac */ /* 0x000e620008000a00 */
[----:B0-----:R-:W-:-:S07]  /*6f910*/  ISETP.LT.AND P1, PT, R2, UR42, !P0 ;  /* 0x0000002a02007c0c */ /* 0x001fce000c721270 */
[----:B------:R-:W-:Y:S01]  /*6f920*/  @P3 LOP3.LUT R11, R11, 0x1000000, RZ, 0xfc, !PT ;  /* 0x010000000b0b3812 */ /* 0x000fe200078efcff */
[----:B------:R-:W0:Y:S03]  /*6f930*/  LDCU.64 UR42, c[0x0][0x398] ;  /* 0x00007300ff2a77ac */ /* 0x000e260008000a00 */
[----:B------:R-:W-:-:S04]  /*6f940*/  LOP3.LUT R11, R11, 0xff7fffff, RZ, 0xc0, !PT ;  /* 0xff7fffff0b0b7812 */ /* 0x000fc800078ec0ff */
[----:B------:R-:W-:Y:S02]  /*6f950*/  @P2 LOP3.LUT R11, R11, 0x800000, RZ, 0xfc, !PT ;  /* 0x008000000b0b2812 */ /* 0x000fe400078efcff */
[----:B------:R-:W-:Y:S01]  /*6f960*/  ISETP.LT.AND P0, PT, R14, UR77, !P0 ;  /* 0x0000004d0e007c0c */ /* 0x000fe2000c701270 */
[----:B------:R-:W0:Y:S01]  /*6f970*/  LDCU UR77, c[0x0][0x39c] ;  /* 0x00007380ff4d77ac */ /* 0x000e220008000800 */
[----:B--2---:R-:W-:Y:S02]  /*6f980*/  LOP3.LUT R10, R19, 0xffff, RZ, 0xc0, !PT ;  /* 0x0000ffff130a7812 */ /* 0x004fe400078ec0ff */
[----:B------:R-:W2:Y:S04]  /*6f990*/  LDL.LU R19, [R1+0x984] ;  /* 0x0009840001137983 */ /* 0x000ea80000300800 */
[----:B------:R-:W3:Y:S04]  /*6f9a0*/  LDL.LU R24, [R1+0xa40] ;  /* 0x000a400001187983 */ /* 0x000ee80000300800 */
[----:B------:R-:W4:Y:S04]  /*6f9b0*/  LDL.LU R25, [R1+0xa3c] ;  /* 0x000a3c0001197983 */ /* 0x000f280000300800 */
[----:B------:R-:W4:Y:S04]  /*6f9c0*/  LDL.LU R26, [R1+0xa2c] ;  /* 0x000a2c00011a7983 */ /* 0x000f280000300800 */
[----:B------:R-:W4:Y:S04]  /*6f9d0*/  LDL.LU R27, [R1+0xa24] ;  /* 0x000a2400011b7983 */ /* 0x000f280000300800 */
[----:B------:R-:W4:Y:S01]  /*6f9e0*/  LDL.LU R23, [R1+0xa1c] ;  /* 0x000a1c0001177983 */ /* 0x000f220000300800 */
[----:B------:R-:W-:-:S03]  /*6f9f0*/  LOP3.LUT R15, R18, 0xffff, RZ, 0xc0, !PT ;  /* 0x0000ffff120f7812 */ /* 0x000fc600078ec0ff */
[----:B------:R-:W4:Y:S04]  /*6fa00*/  LDL.LU R28, [R1+0xa10] ;  /* 0x000a1000011c7983 */ /* 0x000f280000300800 */
[----:B------:R-:W4:Y:S01]  /*6fa10*/  LDL.LU R18, [R1+0x8e0] ;  /* 0x0008e00001127983 */ /* 0x000f220000300800 */
[----:B------:R-:W-:-:S04]  /*6fa20*/  LOP3.LUT R11, R11, 0xffbfffff, RZ, 0xc0, !PT ;  /* 0xffbfffff0b0b7812 */ /* 0x000fc800078ec0ff */
[----:B------:R-:W-:-:S04]  /*6fa30*/  @P1 LOP3.LUT R11, R11, 0x400000, RZ, 0xfc, !PT ;  /* 0x004000000b0b1812 */ /* 0x000fc800078efcff */
[----:B------:R-:W-:-:S04]  /*6fa40*/  LOP3.LUT R11, R11, 0xffdfffff, RZ, 0xc0, !PT ;  /* 0xffdfffff0b0b7812 */ /* 0x000fc800078ec0ff */
[----:B------:R-:W-:Y:S02]  /*6fa50*/  @P0 LOP3.LUT R11, R11, 0x200000, RZ, 0xfc, !PT ;  /* 0x002000000b0b0812 */ /* 0x000fe400078efcff */
[----:B------:R-:W-:-:S04]  /*6fa60*/  ISETP.GE.AND P0, PT, R9, UR29, PT ;  /* 0x0000001d09007c0c */ /* 0x000fc8000bf06270 */
[----:B------:R-:W-:Y:S02]  /*6fa70*/  ISETP.LT.AND P3, PT, R3, UR50, !P0 ;  /* 0x0000003203007c0c */ /* 0x000fe4000c761270 */
[----:B------:R-:W-:Y:S01]  /*6fa80*/  ISETP.LT.AND P2, PT, R4, UR52, !P0 ;  /* 0x0000003404007c0c */ /* 0x000fe2000c741270 */
[----:B------:R-:W0:Y:S01]  /*6fa90*/  LDCU UR52, c[0x0][0x398] ;  /* 0x00007300ff3477ac */ /* 0x000e220008000800 */
[----:B------:R-:W-:Y:S02]  /*6faa0*/  LOP3.LUT R11, R11, 0xffefffff, RZ, 0xc0, !PT ;  /* 0xffefffff0b0b7812 */ /* 0x000fe400078ec0ff */
[----:B------:R-:W-:Y:S01]  /*6fab0*/  ISETP.LT.AND P1, PT, R2, UR28, !P0 ;  /* 0x0000001c02007c0c */ /* 0x000fe2000c721270 */
[----:B------:R-:W0:Y:S06]  /*6fac0*/  LDCU.64 UR28, c[0x0][0x398] ;  /* 0x00007300ff1c77ac */ /* 0x000e2c0008000a00 */
[----:B------:R-:W-:-:S04]  /*6fad0*/  @P3 LOP3.LUT R11, R11, 0x100000, RZ, 0xfc, !PT ;  /* 0x001000000b0b3812 */ /* 0x000fc800078efcff */
[----:B------:R-:W-:-:S04]  /*6fae0*/  LOP3.LUT R11, R11, 0xfff7ffff, RZ, 0xc0, !PT ;  /* 0xfff7ffff0b0b7812 */ /* 0x000fc800078ec0ff */
[----:B------:R-:W-:Y:S02]  /*6faf0*/  @P2 LOP3.LUT R11, R11, 0x80000, RZ, 0xfc, !PT ;  /* 0x000800000b0b2812 */ /* 0x000fe400078efcff */
[----:B------:R-:W-:Y:S01]  /*6fb00*/  ISETP.LT.AND P0, PT, R14, UR51, !P0 ;  /* 0x000000330e007c0c */ /* 0x000fe2000c701270 */
[----:B------:R-:W0:Y:S01]  /*6fb10*/  LDCU.64 UR50, c[0x0][0x398] ;  /* 0x00007300ff3277ac */ /* 0x000e220008000a00 */
[----:B------:R-:W-:-:S04]  /*6fb20*/  LOP3.LUT R11, R11, 0xfffbffff, RZ, 0xc0, !PT ;  /* 0xfffbffff0b0b7812 */ /* 0x000fc800078ec0ff */
[----:B------:R-:W-:-:S04]  /*6fb30*/  @P1 LOP3.LUT R11, R11, 0x40000, RZ, 0xfc, !PT ;  /* 0x000400000b0b1812 */ /* 0x000fc800078efcff */
[----:B------:R-:W-:-:S04]  /*6fb40*/  LOP3.LUT R11, R11, 0xfffdffff, RZ, 0xc0, !PT ;  /* 0xfffdffff0b0b7812 */ /* 0x000fc800078ec0ff */
[----:B------:R-:W-:Y:S02]  /*6fb50*/  @P0 LOP3.LUT R11, R11, 0x20000, RZ, 0xfc, !PT ;  /* 0x000200000b0b0812 */ /* 0x000fe400078efcff */
[----:B-1----:R-:W-:Y:S01]  /*6fb60*/  ISETP.GE.AND P0, PT, R29, UR31, PT ;  /* 0x0000001f1d007c0c */ /* 0x002fe2000bf06270 */
[----:B------:R-:W1:Y:S03]  /*6fb70*/  LDCU UR31, c[0x0][0x398] ;  /* 0x00007300ff1f77ac */ /* 0x000e660008000800 */
[----:B0-----:R-:W-:Y:S01]  /*6fb80*/  ISETP.LT.AND P2, PT, R3, UR42, !P0 ;  /* 0x0000002a03007c0c */ /* 0x001fe2000c741270 */
[----:B------:R-:W0:Y:S01]  /*6fb90*/  LDCU UR42, c[0x0][0x398] ;  /* 0x00007300ff2a77ac */ /* 0x000e220008000800 */
[----:B------:R-:W-:Y:S02]  /*6fba0*/  ISETP.LT.AND P1, PT, R4, UR28, !P0 ;  /* 0x0000001c04007c0c */ /* 0x000fe4000c721270 */
[----:B------:R-:W-:Y:S01]  /*6fbb0*/  ISETP.LT.AND P0, PT, R2, UR50, !P0 ;  /* 0x0000003202007c0c */ /* 0x000fe2000c701270 */
[----:B------:R-:W0:Y:S01]  /*6fbc0*/  LDCU UR28, c[0x0][0x398] ;  /* 0x00007300ff1c77ac */ /* 0x000e220008000800 */
[----:B------:R-:W-:-:S02]  /*6fbd0*/  LOP3.LUT R16, R16, 0xffff, RZ, 0xc0, !PT ;  /* 0x0000ffff10107812 */ /* 0x000fc400078ec0ff */
[----:B------:R-:W-:Y:S01]  /*6fbe0*/  LOP3.LUT R11, R11, 0xfffeffff, RZ, 0xc0, !PT ;  /* 0xfffeffff0b0b7812 */ /* 0x000fe200078ec0ff */
[----:B------:R-:W0:Y:S04]  /*6fbf0*/  LDCU UR50, c[0x0][0x398] ;  /* 0x00007300ff3277ac */ /* 0x000e280008000800 */
[----:B------:R-:W-:-:S04]  /*6fc00*/  @P2 LOP3.LUT R12, R12, 0x4, RZ, 0xfc, !PT ;  /* 0x000000040c0c2812 */ /* 0x000fc800078efcff */
[----:B------:R-:W-:-:S04]  /*6fc10*/  LOP3.LUT R12, R12, 0xfffffffd, RZ, 0xc0, !PT ;  /* 0xfffffffd0c0c7812 */ /* 0x000fc800078ec0ff */
[----:B------:R-:W-:-:S04]  /*6fc20*/  @P1 LOP3.LUT R12, R12, 0x2, RZ, 0xfc, !PT ;  /* 0x000000020c0c1812 */ /* 0x000fc800078efcff */
[----:B------:R-:W-:-:S04]  /*6fc30*/  LOP3.LUT R12, R12, 0xfffffffe, RZ, 0xc0, !PT ;  /* 0xfffffffe0c0c7812 */ /* 0x000fc800078ec0ff */
[----:B------:R-:W-:Y:S02]  /*6fc40*/  @P0 LOP3.LUT R12, R12, 0x1, RZ, 0xfc, !PT ;  /* 0x000000010c0c0812 */ /* 0x000fe400078efcff */
[----:B------:R-:W-:Y:S01]  /*6fc50*/  ISETP.GE.AND P0, PT, R20, UR55, PT ;  /* 0x0000003714007c0c */ /* 0x000fe2000bf06270 */
[----:B------:R-:W0:Y:S03]  /*6fc60*/  LDCU UR55, c[0x0][0x398] ;  /* 0x00007300ff3777ac */ /* 0x000e260008000800 */
[----:B------:R-:W-:Y:S01]  /*6fc70*/  ISETP.LT.AND P1, PT, R14, UR48, !P0 ;  /* 0x000000300e007c0c */ /* 0x000fe2000c721270 */
[----:B------:R-:W0:Y:S01]  /*6fc80*/  LDCU UR48, c[0x0][0x398] ;  /* 0x00007300ff3077ac */ /* 0x000e220008000800 */
[----:B------:R-:W-:-:S11]  /*6fc90*/  LOP3.LUT R12, R12, 0xffffff7f, RZ, 0xc0, !PT ;  /* 0xffffff7f0c0c7812 */ /* 0x000fd600078ec0ff */
[----:B------:R-:W-:Y:S02]  /*6fca0*/  @P1 LOP3.LUT R12, R12, 0x80, RZ, 0xfc, !PT ;  /* 0x000000800c0c1812 */ /* 0x000fe400078efcff */
[----:B------:R-:W-:Y:S02]  /*6fcb0*/  ISETP.LT.AND P3, PT, R3, UR30, !P0 ;  /* 0x0000001e03007c0c */ /* 0x000fe4000c761270 */
[----:B-1----:R-:W-:Y:S01]  /*6fcc0*/  ISETP.LT.AND P2, PT, R4, UR31, !P0 ;  /* 0x0000001f04007c0c */ /* 0x002fe2000c741270 */
[----:B------:R-:W1:Y:S01]  /*6fcd0*/  LDCU.64 UR30, c[0x0][0x398] ;  /* 0x00007300ff1e77ac */ /* 0x000e620008000a00 */
[----:B------:R-:W-:Y:S01]  /*6fce0*/  ISETP.LT.AND P0, PT, R2, UR52, !P0 ;  /* 0x0000003402007c0c */ /* 0x000fe2000c701270 */
[----:B------:R-:W0:Y:S08]  /*6fcf0*/  LDCU UR52, c[0x0][0x398] ;  /* 0x00007300ff3477ac */ /* 0x000e300008000800 */
[----:B------:R-:W-:-:S04]  /*6fd00*/  @P3 LOP3.LUT R11, R11, 0x10000, RZ, 0xfc, !PT ;  /* 0x000100000b0b3812 */ /* 0x000fc800078efcff */
[----:B------:R-:W-:-:S04]  /*6fd10*/  LOP3.LUT R11, R11, 0xffff7fff, RZ, 0xc0, !PT ;  /* 0xffff7fff0b0b7812 */ /* 0x000fc800078ec0ff */
[----:B------:R-:W-:-:S04]  /*6fd20*/  @P2 LOP3.LUT R11, R11, 0x8000, RZ, 0xfc, !PT ;  /* 0x000080000b0b2812 */ /* 0x000fc800078efcff */
[----:B------:R-:W-:-:S04]  /*6fd30*/  LOP3.LUT R11, R11, 0xffffbfff, RZ, 0xc0, !PT ;  /* 0xffffbfff0b0b7812 */ /* 0x000fc800078ec0ff */
[----:B------:R-:W-:Y:S02]  /*6fd40*/  @P0 LOP3.LUT R11, R11, 0x4000, RZ, 0xfc, !PT ;  /* 0x000040000b0b0812 */ /* 0x000fe400078efcff */
[----:B------:R-:W-:Y:S01]  /*6fd50*/  ISETP.GE.AND P0, PT, R17, UR35, PT ;  /* 0x0000002311007c0c */ /* 0x000fe2000bf06270 */
[----:B------:R-:W0:Y:S01]  /*6fd60*/  LDCU UR35, c[0x0][0x398] ;  /* 0x00007300ff2377ac */ /* 0x000e220008000800 */
[----:B--2---:R-:W-:Y:S02]  /*6fd70*/  LOP3.LUT R9, R19, 0xffff, RZ, 0xc0, !PT ;  /* 0x0000ffff13097812 */ /* 0x004fe400078ec0ff */
[----:B------:R-:W2:Y:S01]  /*6fd80*/  LDL.LU R19, [R1+0x8dc] ;  /* 0x0008dc0001137983 */ /* 0x000ea20000300800 */
[----:B---3--:R-:W-:Y:S02]  /*6fd90*/  PRMT R24, R24, 0x4210, R16 ;  /* 0x0000421018187816 */ /* 0x008fe40000000010 */
[----:B----4-:R-:W-:Y:S02]  /*6fda0*/  PRMT R25, R25, 0x4210, R15 ;  /* 0x0000421019197816 */ /* 0x010fe4000000000f */
[----:B------:R-:W-:-:S02]  /*6fdb0*/  PRMT R26, R26, 0x4210, R10 ;  /* 0x000042101a1a7816 */ /* 0x000fc4000000000a */
[----:B------:R-:W-:Y:S01]  /*6fdc0*/  PRMT R27, R27, 0x4210, R9 ;  /* 0x000042101b1b7816 */ /* 0x000fe20000000009 */
[----:B------:R-:W-:Y:S04]  /*6fdd0*/  STL [R1+0x2400], R12 ;  /* 0x0024000c01007387 */ /* 0x000fe80000100800 */
[----:B------:R-:W-:Y:S04]  /*6fde0*/  STL.64 [R1+0x24f8], R26 ;  /* 0x0024f81a01007387 */ /* 0x000fe80000100a00 */
[----:B------:R3:W-:Y:S04]  /*6fdf0*/  STL.64 [R1+0x24f0], R24 ;  /* 0x0024f01801007387 */ /* 0x0007e80000100a00 */
[----:B------:R-:W4:Y:S01]  /*6fe00*/  LDL.LU R17, [R1+0x180] ;  /* 0x0001800001117983 */ /* 0x000f220000300800 */
[----:B---3--:R-:W-:-:S03]  /*6fe10*/  PRMT R24, R23, 0x4210, R8 ;  /* 0x0000421017187816 */ /* 0x008fc60000000008 */
[----:B------:R-:W3:Y:S01]  /*6fe20*/  LDS.128 R20, [R13] ;  /* 0x000000000d147984 */ /* 0x000ee20000000c00 */
[----:B------:R-:W-:-:S03]  /*6fe30*/  PRMT R26, R18, 0x4210, R6 ;  /* 0x00004210121a7816 */ /* 0x000fc60000000006 */
[----:B------:R-:W4:Y:S04]  /*6fe40*/  LDL.LU R18, [R1+0x188] ;  /* 0x0001880001127983 */ /* 0x000f280000300800 */
[----:B---3--:R-:W-:Y:S04]  /*6fe50*/  STL.64 [R1+0xe0], R20 ;  /* 0x0000e01401007387 */ /* 0x008fe80000100a00 */
[----:B------:R-:W-:Y:S04]  /*6fe60*/  STL.64 [R1+0xe8], R22 ;  /* 0x0000e81601007387 */ /* 0x000fe80000100a00 */
[----:B------:R-:W3:Y:S04]  /*6fe70*/  LDS.128 R20, [R13+0x400] ;  /* 0x000400000d147984 */ /* 0x000ee80000000c00 */
[----:B---3--:R-:W-:Y:S04]  /*6fe80*/  STL.64 [R1+0x160], R20 ;  /* 0x0001601401007387 */ /* 0x008fe80000100a00 */
[----:B------:R3:W-:Y:S04]  /*6fe90*/  STL.64 [R1+0x168], R22 ;  /* 0x0001681601007387 */ /* 0x0007e80000100a00 */
[----:B---3--:R-:W3:Y:S04]  /*6fea0*/  LDL.LU.64 R22, [R1+0x2508] ;  /* 0x0025080001167983 */ /* 0x008ee80000300a00 */
[----:B------:R-:W3:Y:S01]  /*6feb0*/  LDL.LU.64 R20, [R1+0x2500] ;  /* 0x0025000001147983 */ /* 0x000ee20000300a00 */
[----:B------:R-:W-:-:S02]  /*6fec0*/  PRMT R25, R28, 0x4210, R7 ;  /* 0x000042101c197816 */ /* 0x000fc40000000007 */
[----:B--2---:R-:W-:Y:S01]  /*6fed0*/  PRMT R27, R19, 0x4210, R5 ;  /* 0x00004210131b7816 */ /* 0x004fe20000000005 */
[----:B------:R-:W-:Y:S06]  /*6fee0*/  BAR.SYNC.DEFER_BLOCKING 0x0 ;  /* 0x0000000000007b1d */ /* 0x000fec0000010000 */
[----:B---3--:R2:W-:Y:S04]  /*6fef0*/  STSM.16.M88.4 [R21], R24 ;  /* 0x0000001815007844 */ /* 0x0085e80000000200 */
[----:B--2---:R-:W2:Y:S04]  /*6ff00*/  LDL.LU.64 R26, [R1+0x24f8] ;  /* 0x0024f800011a7983 */ /* 0x004ea80000300a00 */
[----:B------:R-:W2:Y:S04]  /*6ff10*/  LDL.LU.64 R24, [R1+0x24f0] ;  /* 0x0024f00001187983 */ /* 0x000ea80000300a00 */
[----:B------:R-:W3:Y:S01]  /*6ff20*/  LDL.LU R19, [R1+0x184] ;  /* 0x0001840001137983 */ /* 0x000ee20000300800 */
[----:B----4-:R-:W-:-:S02]  /*6ff30*/  PRMT R16, R17, 0x5210, R16 ;  /* 0x0000521011107816 */ /* 0x010fc40000000010 */
[----:B------:R-:W-:Y:S02]  /*6ff40*/  PRMT R17, R18, 0x5210, R15 ;  /* 0x0000521012117816 */ /* 0x000fe4000000000f */
[----:B------:R-:W-:Y:S02]  /*6ff50*/  ISETP.LT.AND P3, PT, R2, UR46, !P0 ;  /* 0x0000002e02007c0c */ /* 0x000fe4000c761270 */
[----:B-1----:R-:W-:Y:S02]  /*6ff60*/  ISETP.LT.AND P2, PT, R14, UR30, !P0 ;  /* 0x0000001e0e007c0c */ /* 0x002fe4000c741270 */
[----:B------:R-:W-:Y:S02]  /*6ff70*/  LOP3.LUT R11, R11, 0xffffefff, RZ, 0xc0, !PT ;  /* 0xffffefff0b0b7812 */ /* 0x000fe400078ec0ff */
[----:B0-----:R-:W-:Y:S01]  /*6ff80*/  ISETP.LT.AND P1, PT, R4, UR28, !P0 ;  /* 0x0000001c04007c0c */ /* 0x001fe2000c721270 */
[----:B------:R-:W-:Y:S01]  /*6ff90*/  VIADD R12, R29, 0xb0 ;  /* 0x000000b01d0c7836 */ /* 0x000fe20000000000 */
[----:B------:R-:W0:Y:S01]  /*6ffa0*/  LDCU UR30, c[0x0][0x398] ;  /* 0x00007300ff1e77ac */ /* 0x000e220008000800 */
[----:B------:R-:W1:Y:S04]  /*6ffb0*/  LDCU UR46, c[0x0][0x398] ;  /* 0x00007300ff2e77ac */ /* 0x000e680008000800 */
[----:B------:R-:W-:Y:S01]  /*6ffc0*/  @P3 LOP3.LUT R11, R11, 0x1000, RZ, 0xfc, !PT ;  /* 0x000010000b0b3812 */ /* 0x000fe200078efcff */
[----:B------:R-:W4:Y:S03]  /*6ffd0*/  LDCU UR28, c[0x0][0x398] ;  /* 0x00007300ff1c77ac */ /* 0x000f260008000800 */
        /* <DEDUP_REMOVED lines=8> */
[----:B------:R-:W-:Y:S02]  /*70060*/  ISETP.GE.AND P0, PT, R12, UR7, PT ;  /* 0x000000070c007c0c */ /* 0x000fe4000bf06270 */
[----:B------:R-:W-:Y:S01]  /*70070*/  LOP3.LUT R11, R11, 0xfffffdff, RZ, 0xc0, !PT ;  /* 0xfffffdff0b0b7812 */ /* 0x000fe200078ec0ff */
[----:B------:R-:W-:Y:S01]  /*70080*/  VIADD R12, R29, 0xb1 ;  /* 0x000000b11d0c7836 */ /* 0x000fe20000000000 */
[----:B------:R-:W-:Y:S01]  /*70090*/  ISETP.LT.AND P3, PT, R14, UR50, !P0 ;  /* 0x000000320e007c0c */ /* 0x000fe2000c761270 */
[----:B------:R-:W0:Y:S01]  /*700a0*/  LDCU UR50, c[0x0][0x398] ;  /* 0x00007300ff3277ac */ /* 0x000e220008000800 */
[----:B------:R-:W-:Y:S02]  /*700b0*/  ISETP.LT.AND P2, PT, R2, UR48, !P0 ;  /* 0x0000003002007c0c */ /* 0x000fe4000c741270 */
[----:B------:R-:W-:Y:S01]  /*700c0*/  ISETP.LT.AND P1, PT, R4, UR42, !P0 ;  /* 0x0000002a04007c0c */ /* 0x000fe2000c721270 */
[----:B------:R-:W0:Y:S01]  /*700d0*/  LDCU UR48, c[0x0][0x398] ;  /* 0x00007300ff3077ac */ /* 0x000e220008000800 */
[----:B------:R-:W1:Y:S07]  /*700e0*/  LDCU UR7, c[0x0][0x398] ;  /* 0x00007300ff0777ac */ /* 0x000e6e0008000800 */
[----:B------:R-:W-:Y:S01]  /*700f0*/  @P3 LOP3.LUT R11, R11, 0x200, RZ, 0xfc, !PT ;  /* 0x000002000b0b3812 */ /* 0x000fe200078efcff */
[----:B------:R-:W1:Y:S03]  /*70100*/  LDCU UR42, c[0x0][0x398] ;  /* 0x00007300ff2a77ac */ /* 0x000e660008000800 */
[----:B------:R-:W-:-:S04]  /*70110*/  LOP3.LUT R11, R11, 0xfffffeff, RZ, 0xc0, !PT ;  /* 0xfffffeff0b0b7812 */ /* 0x000fc800078ec0ff */
[----:B------:R-:W-:Y:S02]  /*70120*/  @P2 LOP3.LUT R11, R11, 0x100, RZ, 0xfc, !PT ;  /* 0x000001000b0b2812 */ /* 0x000fe400078efcff */
[----:B0-----:R-:W-:Y:S01]  /*70130*/  ISETP.LT.AND P0, PT, R3, UR52, !P0 ;  /* 0x0000003403007c0c */ /* 0x001fe2000c701270 */
[----:B------:R-:W0:Y:S01]  /*70140*/  LDCU UR52, c[0x0][0x398] ;  /* 0x00007300ff3477ac */ /* 0x000e220008000800 */
[----:B------:R-:W-:Y:S01]  /*70150*/  LOP3.LUT R11, R11, 0xffffff7f, RZ, 0xc0, !PT ;  /* 0xffffff7f0b0b7812 */ /* 0x000fe200078ec0ff */
[----:B--2---:R2:W-:Y:S04]  /*70160*/  STSM.16.M88.4 [R21+0x200], R24 ;  /* 0x0002001815007844 */ /* 0x0045e80000000200 */
[----:B--2---:R-:W2:Y:S01]  /*70170*/  LDL.LU R27, [R1+0x18c] ;  /* 0x00018c00011b7983 */ /* 0x004ea20000300800 */
[----:B---3--:R-:W-:-:S02]  /*70180*/  PRMT R18, R19, 0x5210, R10 ;  /* 0x0000521013127816 */ /* 0x008fc4000000000a */
[----:B------:R-:W-:Y:S01]  /*70190*/  PRMT R19, R22, 0x5210, R9 ;  /* 0x0000521016137816 */ /* 0x000fe20000000009 */
[----:B------:R-:W3:Y:S04]  /*701a0*/  LDL.LU R28, [R1+0x194] ;  /* 0x00019400011c7983 */ /* 0x000ee80000300800 */
[----:B------:R-:W3:Y:S04]  /*701b0*/  LDL.LU R22, [R1+0x24ec] ;  /* 0x0024ec0001167983 */ /* 0x000ee80000300800 */
[----:B------:R-:W3:Y:S01]  /*701c0*/  LDL.LU R15, [R1+0x15c] ;  /* 0x00015c00010f7983 */ /* 0x000ee20000300800 */
[----:B------:R-:W-:-:S04]  /*701d0*/  @P1 LOP3.LUT R11, R11, 0x80, RZ, 0xfc, !PT ;  /* 0x000000800b0b1812 */ /* 0x000fc800078efcff */
[----:B------:R-:W-:-:S04]  /*701e0*/  LOP3.LUT R11, R11, 0xffffffbf, RZ, 0xc0, !PT ;  /* 0xffffffbf0b0b7812 */ /* 0x000fc800078ec0ff */
[----:B------:R-:W-:Y:S01]  /*701f0*/  @P0 LOP3.LUT R11, R11, 0x40, RZ, 0xfc, !PT ;  /* 0x000000400b0b0812 */ /* 0x000fe200078efcff */
[----:B------:R-:W-:Y:S01]  /*70200*/  BAR.SYNC.DEFER_BLOCKING 0x0 ;  /* 0x0000000000007b1d */ /* 0x000fe20000010000 */
[----:B------:R-:W-:-:S04]  /*70210*/  ISETP.GE.AND P0, PT, R12, UR5, PT ;  /* 0x000000050c007c0c */ /* 0x000fc8000bf06270 */
[----:B------:R-:W-:Y:S01]  /*70220*/  ISETP.LT.AND P3, PT, R14, UR30, !P0 ;  /* 0x0000001e0e007c0c */ /* 0x000fe2000c761270 */
[----:B------:R-:W-:Y:S01]  /*70230*/  VIADD R9, R29, 0xb2 ;  /* 0x000000b21d097836 */ /* 0x000fe20000000000 */
[----:B----4-:R-:W-:Y:S01]  /*70240*/  ISETP.LT.AND P2, PT, R2, UR28, !P0 ;  /* 0x0000001c02007c0c */ /* 0x010fe2000c741270 */
[----:B------:R-:W4:Y:S01]  /*70250*/  LDCU UR28, c[0x0][0x398] ;  /* 0x00007300ff1c77ac */ /* 0x000f220008000800 */
[----:B------:R-:W-:Y:S02]  /*70260*/  LOP3.LUT R11, R11, 0xffffffdf, RZ, 0xc0, !PT ;  /* 0xffffffdf0b0b7812 */ /* 0x000fe400078ec0ff */
[----:B-1----:R-:W-:Y:S01]  /*70270*/  ISETP.LT.AND P1, PT, R4, UR46, !P0 ;  /* 0x0000002e04007c0c */ /* 0x002fe2000c721270 */
[----:B------:R-:W1:Y:S01]  /*70280*/  LDCU UR5, c[0x0][0x398] ;  /* 0x00007300ff0577ac */ /* 0x000e620008000800 */
[----:B------:R-:W0:Y:S05]  /*70290*/  LDCU UR30, c[0x0][0x398] ;  /* 0x00007300ff1e77ac */ /* 0x000e2a0008000800 */
        /* <DEDUP_REMOVED lines=14> */
[----:B------:R-:W-:Y:S02]  /*70380*/  ISETP.LT.AND P2, PT, R2, UR48, !P0 ;  /* 0x0000003002007c0c */ /* 0x000fe4000c741270 */
[----:B------:R-:W-:Y:S01]  /*70390*/  LOP3.LUT R11, R11, 0xfffffffd, RZ, 0xc0, !PT ;  /* 0xfffffffd0b0b7812 */ /* 0x000fe200078ec0ff */
[----:B------:R-:W0:Y:S08]  /*703a0*/  LDCU UR48, c[0x0][0x398] ;  /* 0x00007300ff3077ac */ /* 0x000e300008000800 */
[----:B------:R-:W-:-:S04]  /*703b0*/  @P3 LOP3.LUT R11, R11, 0x2, RZ, 0xfc, !PT ;  /* 0x000000020b0b3812 */ /* 0x000fc800078efcff */
[----:B------:R-:W-:-:S04]  /*703c0*/  LOP3.LUT R11, R11, 0xfffffffe, RZ, 0xc0, !PT ;  /* 0xfffffffe0b0b7812 */ /* 0x000fc800078ec0ff */
[----:B------:R-:W-:-:S05]  /*703d0*/  @P2 LOP3.LUT R11, R11, 0x1, RZ, 0xfc, !PT ;  /* 0x000000010b0b2812 */ /* 0x000fca00078efcff */
[----:B------:R-:W-:Y:S01]  /*703e0*/  STL [R1+0x2404], R11 ;  /* 0x0024040b01007387 */ /* 0x000fe20000100800 */
[----:B--2---:R-:W-:-:S03]  /*703f0*/  PRMT R24, R27, 0x5210, R8 ;  /* 0x000052101b187816 */ /* 0x004fc60000000008 */
[----:B------:R-:W2:Y:S01]  /*70400*/  LDS.128 R8, [R13] ;  /* 0x000000000d087984 */ /* 0x000ea20000000c00 */
[----:B------:R-:W-:-:S03]  /*70410*/  PRMT R27, R23, 0x5210, R5 ;  /* 0x00005210171b7816 */ /* 0x000fc60000000005 */
[----:B------:R-:W4:Y:S04]  /*70420*/  LDL.LU R23, [R1+0x24e8] ;  /* 0x0024e80001177983 */ /* 0x000f280000300800 */
[----:B--2---:R-:W-:Y:S04]  /*70430*/  STL.64 [R1+0x150], R8 ;  /* 0x0001500801007387 */ /* 0x004fe80000100a00 */
[----:B------:R-:W-:Y:S04]  /*70440*/  STL.64 [R1+0x158], R10 ;  /* 0x0001580a01007387 */ /* 0x000fe80000100a00 */
[----:B------:R-:W2:Y:S01]  /*70450*/  LDS.128 R8, [R13+0x400] ;  /* 0x000400000d087984 */ /* 0x000ea20000000c00 */
[----:B---3--:R-:W-:-:S02]  /*70460*/  PRMT R25, R28, 0x5210, R7 ;  /* 0x000052101c197816 */ /* 0x008fc40000000007 */
[----:B------:R-:W-:Y:S01]  /*70470*/  PRMT R26, R15, 0x5210, R6 ;  /* 0x000052100f1a7816 */ /* 0x000fe20000000006 */
[----:B------:R-:W-:Y:S06]  /*70480*/  BAR.SYNC.DEFER_BLOCKING 0x0 ;  /* 0x0000000000007b1d */ /* 0x000fec0000010000 */
[----:B------:R-:W-:Y:S04]  /*70490*/  STSM.16.M88.4 [R21], R24 ;  /* 0x0000001815007844 */ /* 0x000fe80000000200 */
[----:B------:R3:W-:Y:S04]  /*704a0*/  STSM.16.M88.4 [R21+0x200], R16 ;  /* 0x0002001015007844 */ /* 0x0007e80000000200 */
[----:B--2---:R2:W-:Y:S04]  /*704b0*/  STL.64 [R1+0x140], R8 ;  /* 0x0001400801007387 */ /* 0x0045e80000100a00 */
[----:B------:R0:W-:Y:S04]  /*704c0*/  STL.64 [R1+0x148], R10 ;  /* 0x0001480a01007387 */ /* 0x0001e80000100a00 */
[----:B---3--:R-:W3:Y:S04]  /*704d0*/  LDL.LU R19, [R1+0xa8c] ;  /* 0x000a8c0001137983 */ /* 0x008ee80000300800 */
[----:B------:R-:W3:Y:S01]  /*704e0*/  LDL.LU R28, [R1+0xa88] ;  /* 0x000a8800011c7983 */ /* 0x000ee20000300800 */
[----:B------:R-:W-:-:S02]  /*704f0*/  ISETP.LT.AND P1, PT, R4, UR42, !P0 ;  /* 0x0000002a04007c0c */ /* 0x000fc4000c721270 */
[----:B------:R-:W-:Y:S01]  /*70500*/  LOP3.LUT R22, R22, 0x7fffffff, RZ, 0xc0, !PT ;  /* 0x7fffffff16167812 */ /* 0x000fe200078ec0ff */
[----:B------:R-:W3:Y:S01]  /*70510*/  LDL.LU R16, [R1+0xa58] ;  /* 0x000a580001107983 */ /* 0x000ee20000300800 */
[----:B------:R-:W-:Y:S01]  /*70520*/  VIADD R7, R29, 0xb3 ;  /* 0x000000b31d077836 */ /* 0x000fe20000000000 */
[----:B------:R-:W0:Y:S02]  /*70530*/  LDCU UR42, c[0x0][0x398] ;  /* 0x00007300ff2a77ac */ /* 0x000e240008000800 */
[----:B------:R-:W3:Y:S04]  /*70540*/  LDL.LU R17, [R1+0xa54] ;  /* 0x000a540001117983 */ /* 0x000ee80000300800 */
[----:B------:R-:W3:Y:S04]  /*70550*/  LDL.LU R27, [R1+0xa18] ;  /* 0x000a1800011b7983 */ /* 0x000ee80000300800 */
[----:B------:R-:W3:Y:S01]  /*70560*/  LDL.LU R18, [R1+0xa14] ;  /* 0x000a140001127983 */ /* 0x000ee20000300800 */
[----:B------:R-:W-:Y:S01]  /*70570*/  ISETP.LT.AND P0, PT, R3, UR7, !P0 ;  /* 0x0000000703007c0c */ /* 0x000fe2000c701270 */
[----:B------:R-:W-:Y:S01]  /*70580*/  VIADD R5, R29, 0xb4 ;  /* 0x000000b41d057836 */ /* 0x000fe20000000000 */
[----:B------:R-:W-:Y:S01]  /*70590*/  @P1 LOP3.LUT R22, R22, 0x80000000, RZ, 0xfc, !PT ;  /* 0x8000000016161812 */ /* 0x000fe200078efcff */
[----:B------:R-:W0:Y:S03]  /*705a0*/  LDCU UR7, c[0x0][0x398] ;  /* 0x00007300ff0777ac */ /* 0x000e260008000800 */
[----:B------:R-:W-:-:S07]  /*705b0*/  LOP3.LUT R22, R22, 0xbfffffff, RZ, 0xc0, !PT ;  /* 0xbfffffff16167812 */ /* 0x000fce00078ec0ff */
[----:B------:R-:W-:Y:S02]  /*705c0*/  @P0 LOP3.LUT R22, R22, 0x40000000, RZ, 0xfc, !PT ;  /* 0x4000000016160812 */ /* 0x000fe400078efcff */
[----:B------:R-:W-:Y:S01]  /*705d0*/  ISETP.GE.AND P0, PT, R7, UR39, PT ;  /* 0x0000002707007c0c */ /* 0x000fe2000bf06270 */
[----:B------:R-:W-:Y:S01]  /*705e0*/  VIADD R6, R29, 0xb7 ;  /* 0x000000b71d067836 */ /* 0x000fe20000000000 */
[----:B------:R-:W-:Y:S01]  /*705f0*/  LOP3.LUT R22, R22, 0xdfffffff, RZ, 0xc0, !PT ;  /* 0xdfffffff16167812 */ /* 0x000fe200078ec0ff */
[----:B------:R-:W2:Y:S01]  /*70600*/  LDCU UR39, c[0x0][0x398] ;  /* 0x00007300ff2777ac */ /* 0x000ea20008000800 */
[----:B----4-:R-:W-:Y:S02]  /*70610*/  ISETP.LT.AND P3, PT, R14, UR28, !P0 ;  /* 0x0000001c0e007c0c */ /* 0x010fe4000c761270 */
[----:B-1----:R-:W-:Y:S01]  /*70620*/  ISETP.LT.AND P2, PT, R2, UR5, !P0 ;  /* 0x0000000502007c0c */ /* 0x002fe2000c741270 */
[----:B------:R-:W1:Y:S01]  /*70630*/  LDCU UR28, c[0x0][0x398] ;  /* 0x00007300ff1c77ac */ /* 0x000e620008000800 */
[----:B0-----:R-:W-:-:S09]  /*70640*/  ISETP.LT.AND P1, PT, R4, UR35, !P0 ;  /* 0x0000002304007c0c */ /* 0x001fd2000c721270 */
[----:B------:R-:W-:Y:S01]  /*70650*/  @P3 LOP3.LUT R22, R22, 0x20000000, RZ, 0xfc, !PT ;  /* 0x2000000016163812 */ /* 0x000fe200078efcff */
[----:B------:R-:W0:Y:S03]  /*70660*/  LDCU UR35, c[0x0][0x398] ;  /* 0x00007300ff2377ac */ /* 0x000e260008000800 */
[----:B------:R-:W-:Y:S01]  /*70670*/  LOP3.LUT R22, R22, 0xefffffff, RZ, 0xc0, !PT ;  /* 0xefffffff16167812 */ /* 0x000fe200078ec0ff */
[----:B--2---:R-:W-:Y:S01]  /*70680*/  VIADD R8, R29, 0xb9 ;  /* 0x000000b91d087836 */ /* 0x004fe20000000000 */
[----:B------:R-:W2:Y:S02]  /*70690*/  LDCU UR5, c[0x0][0x39c] ;  /* 0x00007380ff0577ac */ /* 0x000ea40008000800 */
[----:B------:R-:W-:Y:S02]  /*706a0*/  @P2 LOP3.LUT R22, R22, 0x10000000, RZ, 0xfc, !PT ;  /* 0x1000000016162812 */ /* 0x000fe400078efcff */
[----:B------:R-:W-:Y:S01]  /*706b0*/  ISETP.LT.AND P0, PT, R3, UR30, !P0 ;  /* 0x0000001e03007c0c */ /* 0x000fe2000c701270 */
[----:B------:R-:W4:Y:S01]  /*706c0*/  LDCU UR30, c[0x0][0x398] ;  /* 0x00007300ff1e77ac */ /* 0x000f220008000800 */
        /* <DEDUP_REMOVED lines=12> */
[----:B------:R-:W0:Y:S07]  /*70790*/  LDCU UR37, c[0x0][0x398] ;  /* 0x00007300ff2577ac */ /* 0x000e2e0008000800 */
        /* <DEDUP_REMOVED lines=12> */
[C---:B------:R-:W-:Y:S01]  /*70860*/  VIADD R5, R29.reuse, 0xb6 ;  /* 0x000000b61d057836 */ /* 0x040fe20000000000 */
[----:B-1----:R-:W-:Y:S01]  /*70870*/  ISETP.LT.AND P3, PT, R14, UR28, !P0 ;  /* 0x0000001c0e007c0c */ /* 0x002fe2000c761270 */
[----:B------:R-:W1:Y:S01]  /*70880*/  LDCU UR33, c[0x0][0x398] ;  /* 0x00007300ff2177ac */ /* 0x000e620008000800 */
[----:B----4-:R-:W-:Y:S02]  /*70890*/  ISETP.LT.AND P2, PT, R2, UR30, !P0 ;  /* 0x0000001e02007c0c */ /* 0x010fe4000c741270 */
[----:B0-----:R-:W-:Y:S01]  /*708a0*/  ISETP.LT.AND P1, PT, R4, UR35, !P0 ;  /* 0x0000002304007c0c */ /* 0x001fe2000c721270 */
[----:B------:R-:W0:Y:S01]  /*708b0*/  LDCU UR30, c[0x0][0x398] ;  /* 0x00007300ff1e77ac */ /* 0x000e220008000800 */
[----:B------:R-:W-:Y:S01]  /*708c0*/  VIADD R26, R29, 0xbb ;  /* 0x000000bb1d1a7836 */ /* 0x000fe20000000000 */
[----:B------:R-:W-:Y:S01]  /*708d0*/  LOP3.LUT R23, R23, 0x7fffffff, RZ, 0xc0, !PT ;  /* 0x7fffffff17177812 */ /* 0x000fe200078ec0ff */
[----:B------:R-:W4:Y:S01]  /*708e0*/  LDCU UR35, c[0x0][0x398] ;  /* 0x00007300ff2377ac */ /* 0x000f220008000800 */
[----:B---3--:R-:W-:Y:S01]  /*708f0*/  LOP3.LUT R12, R19, 0xffff, RZ, 0xc0, !PT ;  /* 0x0000ffff130c7812 */ /* 0x008fe200078ec0ff */
[C---:B------:R-:W-:Y:S01]  /*70900*/  VIADD R25, R29.reuse, 0xbc ;  /* 0x000000bc1d197836 */ /* 0x040fe20000000000 */
[----:B------:R-:W3:Y:S01]  /*70910*/  LDL.LU R19, [R1+0x9cc] ;  /* 0x0009cc0001137983 */ /* 0x000ee20000300800 */
[----:B------:R-:W-:Y:S01]  /*70920*/  LOP3.LUT R11, R28, 0xffff, RZ, 0xc0, !PT ;  /* 0x0000ffff1c0b7812 */ /* 0x000fe200078ec0ff */
[----:B------:R-:W-:-:S02]  /*70930*/  VIADD R15, R29, 0xbd ;  /* 0x000000bd1d0f7836 */ /* 0x000fc40000000000 */
[----:B------:R-:W2:Y:S01]  /*70940*/  LDL.LU R28, [R1+0x9c8] ;  /* 0x0009c800011c7983 */ /* 0x000ea20000300800 */
[----:B------:R-:W-:Y:S01]  /*70950*/  @P3 LOP3.LUT R22, R22, 0x200000, RZ, 0xfc, !PT ;  /* 0x0020000016163812 */ /* 0x000fe200078efcff */
[----:B------:R-:W0:Y:S03]  /*70960*/  LDCU UR28, c[0x0][0x39c] ;  /* 0x00007380ff1c77ac */ /* 0x000e260008000800 */
[----:B------:R-:W-:-:S04]  /*70970*/  LOP3.LUT R22, R22, 0xffefffff, RZ, 0xc0, !PT ;  /* 0xffefffff16167812 */ /* 0x000fc800078ec0ff */
[----:B------:R-:W-:Y:S01]  /*70980*/  @P2 LOP3.LUT R22, R22, 0x100000, RZ, 0xfc, !PT ;  /* 0x0010000016162812 */ /* 0x000fe200078efcff */
[----:B------:R-:W-:Y:S01]  /*70990*/  BAR.SYNC.DEFER_BLOCKING 0x0 ;  /* 0x0000000000007b1d */ /* 0x000fe20000010000 */
[----:B------:R-:W-:Y:S02]  /*709a0*/  ISETP.LT.AND P0, PT, R3, UR7, !P0 ;  /* 0x0000000703007c0c */ /* 0x000fe4000c701270 */
[----:B------:R-:W-:Y:S02]  /*709b0*/  LOP3.LUT R22, R22, 0xfff7ffff, RZ, 0xc0, !PT ;  /* 0xfff7ffff16167812 */ /* 0x000fe400078ec0ff */
[----:B------:R-:W-:Y:S01]  /*709c0*/  LOP3.LUT R7, R16, 0xffff, RZ, 0xc0, !PT ;  /* 0x0000ffff10077812 */ /* 0x000fe200078ec0ff */
[----:B------:R-:W0:Y:S01]  /*709d0*/  LDCU UR7, c[0x0][0x39c] ;  /* 0x00007380ff0777ac */ /* 0x000e220008000800 */
[----:B------:R-:W-:Y:S01]  /*709e0*/  @P1 LOP3.LUT R22, R22, 0x80000, RZ, 0xfc, !PT ;  /* 0x0008000016161812 */ /* 0x000fe200078efcff */
[----:B------:R-:W2:Y:S03]  /*709f0*/  LDL.LU R16, [R1+0xad8] ;  /* 0x000ad80001107983 */ /* 0x000ea60000300800 */
[----:B------:R-:W-:-:S04]  /*70a00*/  LOP3.LUT R22, R22, 0xfffbffff, RZ, 0xc0, !PT ;  /* 0xfffbffff16167812 */ /* 0x000fc800078ec0ff */
[----:B------:R-:W-:Y:S02]  /*70a10*/  @P0 LOP3.LUT R22, R22, 0x40000, RZ, 0xfc, !PT ;  /* 0x0004000016160812 */ /* 0x000fe400078efcff */
[----:B------:R-:W-:Y:S01]  /*70a20*/  ISETP.GE.AND P0, PT, R5, UR43, PT ;  /* 0x0000002b05007c0c */ /* 0x000fe2000bf06270 */
[----:B------:R-:W0:Y:S03]  /*70a30*/  LDCU UR43, c[0x0][0x398] ;  /* 0x00007300ff2b77ac */ /* 0x000e260008000800 */
[----:B------:R-:W-:Y:S01]  /*70a40*/  ISETP.LT.AND P3, PT, R14, UR42, !P0 ;  /* 0x0000002a0e007c0c */ /* 0x000fe2000c761270 */
[----:B------:R-:W0:Y:S01]  /*70a50*/  LDCU UR42, c[0x0][0x398] ;  /* 0x00007300ff2a77ac */ /* 0x000e220008000800 */
[----:B------:R-:W-:Y:S02]  /*70a60*/  ISETP.LT.AND P2, PT, R2, UR46, !P0 ;  /* 0x0000002e02007c0c */ /* 0x000fe4000c741270 */
[----:B------:R-:W-:-:S02]  /*70a70*/  LOP3.LUT R22, R22, 0xfffdffff, RZ, 0xc0, !PT ;  /* 0xfffdffff16167812 */ /* 0x000fc400078ec0ff */
[----:B------:R-:W-:Y:S01]  /*70a80*/  LOP3.LUT R9, R18, 0xffff, RZ, 0xc0, !PT ;  /* 0x0000ffff12097812 */ /* 0x000fe200078ec0ff */
[----:B------:R-:W-:Y:S01]  /*70a90*/  VIADD R5, R29, 0xba ;  /* 0x000000ba1d057836 */ /* 0x000fe20000000000 */
[----:B------:R-:W-:Y:S01]  /*70aa0*/  ISETP.LT.AND P1, PT, R4, UR48, !P0 ;  /* 0x0000003004007c0c */ /* 0x000fe2000c721270 */
[----:B------:R-:W0:Y:S04]  /*70ab0*/  LDCU UR46, c[0x0][0x398] ;  /* 0x00007300ff2e77ac */ /* 0x000e280008000800 */
        /* <DEDUP_REMOVED lines=13> */
[----:B-1----:R-:W-:Y:S01]  /*70b90*/  ISETP.LT.AND P3, PT, R14, UR33, !P0 ;  /* 0x000000210e007c0c */ /* 0x002fe2000c761270 */
[----:B------:R-:W1:Y:S01]  /*70ba0*/  LDCU UR33, c[0x0][0x398] ;  /* 0x00007300ff2177ac */ /* 0x000e620008000800 */
        /* <DEDUP_REMOVED lines=15> */
[----:B------:R-:W1:Y:S03]  /*70ca0*/  LDCU UR51, c[0x0][0x398] ;  /* 0x00007300ff3377ac */ /* 0x000e660008000800 */
[----:B0-----:R-:W-:Y:S01]  /*70cb0*/  ISETP.LT.AND P3, PT, R14, UR30, !P0 ;  /* 0x0000001e0e007c0c */ /* 0x001fe2000c761270 */
[----:B------:R-:W0:Y:S01]  /*70cc0*/  LDCU UR30, c[0x0][0x39c] ;  /* 0x00007380ff1e77ac */ /* 0x000e220008000800 */
[----:B----4-:R-:W-:Y:S02]  /*70cd0*/  ISETP.LT.AND P2, PT, R2, UR35, !P0 ;  /* 0x0000002302007c0c */ /* 0x010fe4000c741270 */
[----:B------:R-:W-:Y:S01]  /*70ce0*/  LOP3.LUT R22, R22, 0xfffffdff, RZ, 0xc0, !PT ;  /* 0xfffffdff16167812 */ /* 0x000fe200078ec0ff */
[----:B------:R-:W4:Y:S01]  /*70cf0*/  LDCU UR35, c[0x0][0x398] ;  /* 0x00007300ff2377ac */ /* 0x000f220008000800 */
        /* <DEDUP_REMOVED lines=13> */
[----:B-1----:R-:W-:Y:S01]  /*70dd0*/  ISETP.LT.AND P3, PT, R14, UR33, !P0 ;  /* 0x000000210e007c0c */ /* 0x002fe2000c761270 */
[----:B------:R-:W1:Y:S01]  /*70de0*/  LDCU UR33, c[0x0][0x39c] ;  /* 0x00007380ff2177ac */ /* 0x000e620008000800 */
        /* <DEDUP_REMOVED lines=8> */
[----:B------:R-:W-:Y:S02]  /*70e70*/  LOP3.LUT R6, R17, 0xffff, RZ, 0xc0, !PT ;  /* 0x0000ffff11067812 */ /* 0x000fe400078ec0ff */
[----:B------:R-:W-:Y:S01]  /*70e80*/  ISETP.LT.AND P0, PT, R3, UR41, !P0 ;  /* 0x0000002903007c0c */ /* 0x000fe2000c701270 */
[----:B------:R-:W2:Y:S01]  /*70e90*/  LDL.LU R17, [R1+0xac8] ;  /* 0x000ac80001117983 */ /* 0x000ea20000300800 */
[----:B------:R-:W-:Y:S01]  /*70ea0*/  LOP3.LUT R22, R22, 0xfffffff7, RZ, 0xc0, !PT ;  /* 0xfffffff716167812 */ /* 0x000fe200078ec0ff */
[----:B------:R-:W0:Y:S02]  /*70eb0*/  LDCU UR41, c[0x0][0x398] ;  /* 0x00007300ff2977ac */ /* 0x000e240008000800 */
[----:B------:R-:W2:Y:S01]  /*70ec0*/  LDL.LU R18, [R1+0xab8] ;  /* 0x000ab80001127983 */ /* 0x000ea20000300800 */
[----:B------:R-:W-:-:S04]  /*70ed0*/  @P1 LOP3.LUT R22, R22, 0x8, RZ, 0xfc, !PT ;  /* 0x0000000816161812 */ /* 0x000fc800078efcff */
[----:B------:R-:W-:-:S04]  /*70ee0*/  LOP3.LUT R22, R22, 0xfffffffb, RZ, 0xc0, !PT ;  /* 0xfffffffb16167812 */ /* 0x000fc800078ec0ff */
[----:B------:R-:W-:Y:S02]  /*70ef0*/  @P0 LOP3.LUT R22, R22, 0x4, RZ, 0xfc, !PT ;  /* 0x0000000416160812 */ /* 0x000fe400078efcff */
[----:B------:R-:W-:Y:S01]  /*70f00*/  ISETP.GE.AND P0, PT, R5, UR75, PT ;  /* 0x0000004b05007c0c */ /* 0x000fe2000bf06270 */
[----:B------:R-:W1:Y:S03]  /*70f10*/  LDCU UR75, c[0x0][0x398] ;  /* 0x00007300ff4b77ac */ /* 0x000e660008000800 */
[----:B----4-:R-:W-:Y:S01]  /*70f20*/  ISETP.LT.AND P3, PT, R14, UR35, !P0 ;  /* 0x000000230e007c0c */ /* 0x010fe2000c761270 */
[----:B------:R-:W4:Y:S01]  /*70f30*/  LDCU UR35, c[0x0][0x39c] ;  /* 0x00007380ff2377ac */ /* 0x000f220008000800 */
[----:B0-----:R-:W-:Y:S02]  /*70f40*/  ISETP.LT.AND P1, PT, R4, UR43, !P0 ;  /* 0x0000002b04007c0c */ /* 0x001fe4000c721270 */
[----:B------:R-:W-:Y:S01]  /*70f50*/  ISETP.LT.AND P2, PT, R2, UR42, !P0 ;  /* 0x0000002a02007c0c */ /* 0x000fe2000c741270 */
[----:B------:R-:W0:Y:S01]  /*70f60*/  LDCU UR42, c[0x0][0x398] ;  /* 0x00007300ff2a77ac */ /* 0x000e220008000800 */
[----:B------:R-:W-:-:S02]  /*70f70*/  LOP3.LUT R22, R22, 0xfffffffd, RZ, 0xc0, !PT ;  /* 0xfffffffd16167812 */ /* 0x000fc400078ec0ff */
[----:B------:R-:W-:Y:S01]  /*70f80*/  ISETP.LT.AND P0, PT, R3, UR46, !P0 ;  /* 0x0000002e03007c0c */ /* 0x000fe2000c701270 */
[----:B------:R-:W0:Y:S04]  /*70f90*/  LDCU UR43, c[0x0][0x398] ;  /* 0x00007300ff2b77ac */ /* 0x000e280008000800 */
[----:B------:R-:W-:Y:S01]  /*70fa0*/  @P3 LOP3.LUT R22, R22, 0x2, RZ, 0xfc, !PT ;  /* 0x0000000216163812 */ /* 0x000fe200078efcff */
[----:B------:R-:W0:Y:S01]  /*70fb0*/  LDCU UR46, c[0x0][0x398] ;  /* 0x00007300ff2e77ac */ /* 0x000e220008000800 */
[----:B------:R-:W-:Y:S02]  /*70fc0*/  @P1 LOP3.LUT R23, R23, 0x80000000, RZ, 0xfc, !PT ;  /* 0x8000000017171812 */ /* 0x000fe400078efcff */
[----:B------:R-:W-:Y:S02]  /*70fd0*/  LOP3.LUT R22, R22, 0xfffffffe, RZ, 0xc0, !PT ;  /* 0xfffffffe16167812 */ /* 0x000fe400078ec0ff */
[----:B------:R-:W-:-:S02]  /*70fe0*/  LOP3.LUT R23, R23, 0xbfffffff, RZ, 0xc0, !PT ;  /* 0xbfffffff17177812 */ /* 0x000fc400078ec0ff */
[----:B------:R-:W-:Y:S02]  /*70ff0*/  @P2 LOP3.LUT R22, R22, 0x1, RZ, 0xfc, !PT ;  /* 0x0000000116162812 */ /* 0x000fe400078efcff */
[----:B------:R-:W-:Y:S02]  /*71000*/  @P0 LOP3.LUT R23, R23, 0x40000000, RZ, 0xfc, !PT ;  /* 0x4000000017170812 */ /* 0x000fe400078efcff */
[----:B------:R-:W-:Y:S01]  /*71010*/  ISETP.GE.AND P0, PT, R26, UR74, PT ;  /* 0x0000004a1a007c0c */ /* 0x000fe2000bf06270 */
[----:B------:R-:W0:Y:S01]  /*71020*/  LDCU UR74, c[0x0][0x398] ;  /* 0x00007300ff4a77ac */ /* 0x000e220008000800 */
[----:B------:R-:W-:Y:S02]  /*71030*/  LOP3.LUT R8, R27, 0xffff, RZ, 0xc0, !PT ;  /* 0x0000ffff1b087812 */ /* 0x000fe400078ec0ff */
[----:B---3--:R-:W-:Y:S02]  /*71040*/  LOP3.LUT R10, R19, 0xffff, RZ, 0xc0, !PT ;  /* 0x0000ffff130a7812 */ /* 0x008fe400078ec0ff */
[----:B------:R-:W3:Y:S04]  /*71050*/  LDL.LU R19, [R1+0xaa0] ;  /* 0x000aa00001137983 */ /* 0x000ee80000300800 */
[----:B------:R-:W4:Y:S01]  /*71060*/  LDL.LU R24, [R1+0xa9c] ;  /* 0x000a9c0001187983 */ /* 0x000f220000300800 */
[----:B--2---:R-:W-:-:S03]  /*71070*/  LOP3.LUT R5, R28, 0xffff, RZ, 0xc0, !PT ;  /* 0x0000ffff1c057812 */ /* 0x004fc600078ec0ff */
[----:B------:R-:W-:Y:S04]  /*71080*/  STL [R1+0x2408], R22 ;  /* 0x0024081601007387 */ /* 0x000fe80000100800 */
[----:B------:R-:W2:Y:S04]  /*71090*/  LDL.LU R26, [R1+0xa98] ;  /* 0x000a9800011a7983 */ /* 0x000ea80000300800 */
[----:B------:R-:W4:Y:S04]  /*710a0*/  LDL.LU R27, [R1+0xa7c] ;  /* 0x000a7c00011b7983 */ /* 0x000f280000300800 */
[----:B------:R-:W4:Y:S01]  /*710b0*/  LDL.LU R28, [R1+0x93c] ;  /* 0x00093c00011c7983 */ /* 0x000f220000300800 */
[----:B------:R-:W-:Y:S01]  /*710c0*/  ISETP.LT.AND P3, PT, R14, UR37, !P0 ;  /* 0x000000250e007c0c */ /* 0x000fe2000c761270 */
[----:B------:R-:W0:Y:S01]  /*710d0*/  LDCU UR37, c[0x0][0x39c] ;  /* 0x00007380ff2577ac */ /* 0x000e220008000800 */
[----:B------:R-:W-:-:S02]  /*710e0*/  ISETP.LT.AND P2, PT, R2, UR39, !P0 ;  /* 0x0000002702007c0c */ /* 0x000fc4000c741270 */
        /* <DEDUP_REMOVED lines=13> */
[----:B------:R-:W-:Y:S02]  /*711c0*/  @P0 LOP3.LUT R23, R23, 0x4000000, RZ, 0xfc, !PT ;  /* 0x0400000017170812 */ /* 0x000fe400078efcff */
[----:B------:R-:W-:Y:S01]  /*711d0*/  ISETP.GE.AND P0, PT, R25, UR73, PT ;  /* 0x0000004919007c0c */ /* 0x000fe2000bf06270 */
[----:B------:R-:W1:Y:S03]  /*711e0*/  LDCU UR73, c[0x0][0x398] ;  /* 0x00007300ff4977ac */ /* 0x000e660008000800 */
[----:B0-----:R-:W-:Y:S01]  /*711f0*/  ISETP.LT.AND P3, PT, R14, UR42, !P0 ;  /* 0x0000002a0e007c0c */ /* 0x001fe2000c761270 */
        /* <DEDUP_REMOVED lines=16> */
[----:B------:R-:W0:Y:S01]  /*71300*/  LDCU UR6, c[0x0][0x398] ;  /* 0x00007300ff0677ac */ /* 0x000e220008000800 */
[----:B------:R-:W-:Y:S02]  /*71310*/  PRMT R17, R17, 0x4210, R9 ;  /* 0x0000421011117816 */ /* 0x000fe40000000009 */
[----:B------:R-:W-:Y:S02]  /*71320*/  PRMT R18, R18, 0x4210, R10 ;  /* 0x0000421012127816 */ /* 0x000fe4000000000a */
[----:B---3--:R-:W-:-:S05]  /*71330*/  PRMT R19, R19, 0x4210, R5 ;  /* 0x0000421013137816 */ /* 0x008fca0000000005 */
[----:B------:R-:W-:Y:S04]  /*71340*/  STL.64 [R1+0x24e0], R18 ;  /* 0x0024e01201007387 */ /* 0x000fe80000100a00 */
[----:B------:R-:W-:Y:S04]  /*71350*/  STL.64 [R1+0x24d8], R16 ;  /* 0x0024d81001007387 */ /* 0x000fe80000100a00 */
[----:B------:R-:W3:Y:S01]  /*71360*/  LDS.128 R16, [R13] ;  /* 0x000000000d107984 */ /* 0x000ee20000000c00 */
[----:B--2---:R-:W-:Y:S02]  /*71370*/  PRMT R25, R26, 0x4210, R11 ;  /* 0x000042101a197816 */ /* 0x004fe4000000000b */
[----:B----4-:R-:W-:-:S02]  /*71380*/  PRMT R26, R27, 0x4210, R7 ;  /* 0x000042101b1a7816 */ /* 0x010fc40000000007 */
[----:B------:R-:W-:Y:S02]  /*71390*/  PRMT R27, R28, 0x4210, R6 ;  /* 0x000042101c1b7816 */ /* 0x000fe40000000006 */
[----:B------:R-:W2:Y:S04]  /*713a0*/  LDL.LU R28, [R1+0x1c4] ;  /* 0x0001c400011c7983 */ /* 0x000ea80000300800 */
        /* <DEDUP_REMOVED lines=8> */
[----:B------:R-:W-:Y:S01]  /*71430*/  PRMT R24, R24, 0x4210, R12 ;  /* 0x0000421018187816 */ /* 0x000fe2000000000c */
[----:B------:R-:W-:Y:S06]  /*71440*/  BAR.SYNC.DEFER_BLOCKING 0x0 ;  /* 0x0000000000007b1d */ /* 0x000fec0000010000 */
[----:B------:R0:W-:Y:S04]  /*71450*/  STSM.16.M88.4 [R21], R24 ;  /* 0x0000001815007844 */ /* 0x0001e80000000200 */
[----:B0-----:R-:W2:Y:S01]  /*71460*/  LDL.LU.64 R24, [R1+0x24d0] ;  /* 0x0024d00001187983 */ /* 0x001ea20000300a00 */
        /* <DEDUP_REMOVED lines=15> */
[----:B------:R-:W-:Y:S01]  /*71560*/  @P0 LOP3.LUT R23, R23, 0x40000, RZ, 0xfc, !PT ;  /* 0x0004000017170812 */ /* 0x000fe200078efcff */
[----:B---3--:R3:W-:Y:S04]  /*71570*/  STSM.16.M88.4 [R21+0x200], R16 ;  /* 0x0002001015007844 */ /* 0x0087e80000000200 */
[----:B---3--:R-:W3:Y:S04]  /*71580*/  LDL.LU R18, [R1+0x24c8] ;  /* 0x0024c80001127983 */ /* 0x008ee80000300800 */
[----:B------:R-:W2:Y:S01]  /*71590*/  LDL.LU.64 R16, [R1+0x24c0] ;  /* 0x0024c00001107983 */ /* 0x000ea20000300a00 */
[----:B------:R-:W-:-:S05]  /*715a0*/  VIADD R19, R29, 0xbe ;  /* 0x000000be1d137836 */ /* 0x000fca0000000000 */
[----:B------:R-:W-:Y:S01]  /*715b0*/  ISETP.GE.AND P0, PT, R19, UR4, PT ;  /* 0x0000000413007c0c */ /* 0x000fe2000bf06270 */
[----:B------:R-:W0:Y:S01]  /*715c0*/  LDCU UR4, c[0x0][0x398] ;  /* 0x00007300ff0477ac */ /* 0x000e220008000800 */
[----:B------:R-:W3:Y:S02]  /*715d0*/  LDL.LU R19, [R1+0x1bc] ;  /* 0x0001bc0001137983 */ /* 0x000ee40000300800 */
        /* <DEDUP_REMOVED lines=13> */
[----:B------:R-:W-:Y:S02]  /*716b0*/  @P1 LOP3.LUT R23, R23, 0x8000, RZ, 0xfc, !PT ;  /* 0x0000800017171812 */ /* 0x000fe400078efcff */
[----:B----4-:R-:W-:Y:S01]  /*716c0*/  PRMT R9, R15, 0x5210, R9 ;  /* 0x000052100f097816 */ /* 0x010fe20000000009 */
[----:B------:R-:W-:Y:S01]  /*716d0*/  VIADD R15, R29, 0xbf ;  /* 0x000000bf1d0f7836 */ /* 0x000fe20000000000 */
[----:B------:R-:W-:-:S04]  /*716e0*/  LOP3.LUT R23, R23, 0xffffbfff, RZ, 0xc0, !PT ;  /* 0xffffbfff17177812 */ /* 0x000fc800078ec0ff */
[----:B------:R-:W-:Y:S02]  /*716f0*/  @P0 LOP3.LUT R23, R23, 0x4000, RZ, 0xfc, !PT ;  /* 0x0000400017170812 */ /* 0x000fe400078efcff */
[----:B------:R-:W-:Y:S01]  /*71700*/  ISETP.GE.AND P0, PT, R15, UR10, PT ;  /* 0x0000000a0f007c0c */ /* 0x000fe2000bf06270 */
[----:B------:R-:W4:Y:S03]  /*71710*/  LDCU UR10, c[0x0][0x398] ;  /* 0x00007300ff0a77ac */ /* 0x000f260008000800 */
[----:B------:R-:W-:Y:S01]  /*71720*/  ISETP.LT.AND P3, PT, R14, UR48, !P0 ;  /* 0x000000300e007c0c */ /* 0x000fe2000c761270 */
[----:B------:R-:W1:Y:S01]  /*71730*/  LDCU UR48, c[0x0][0x398] ;  /* 0x00007300ff3077ac */ /* 0x000e620008000800 */
[----:B0-----:R-:W-:Y:S02]  /*71740*/  ISETP.LT.AND P2, PT, R2, UR50, !P0 ;  /* 0x0000003202007c0c */ /* 0x001fe4000c741270 */
        /* <DEDUP_REMOVED lines=13> */
[----:B------:R-:W-:Y:S01]  /*71820*/  LOP3.LUT R23, R23, 0xfffffdff, RZ, 0xc0, !PT ;  /* 0xfffffdff17177812 */ /* 0x000fe200078ec0ff */
[----:B------:R-:W-:Y:S01]  /*71830*/  BAR.SYNC.DEFER_BLOCKING 0x0 ;  /* 0x0000000000007b1d */ /* 0x000fe20000010000 */
[----:B--2---:R-:W-:Y:S01]  /*71840*/  PRMT R16, R16, 0x5210, R12 ;  /* 0x0000521010107816 */ /* 0x004fe2000000000c */
[----:B------:R-:W-:-:S05]  /*71850*/  VIADD R12, R29, 0xc0 ;  /* 0x000000c01d0c7836 */ /* 0x000fca0000000000 */
[----:B------:R-:W-:Y:S01]  /*71860*/  ISETP.GE.AND P0, PT, R12, UR8, PT ;  /* 0x000000080c007c0c */ /* 0x000fe2000bf06270 */
[----:B------:R-:W2:Y:S03]  /*71870*/  LDCU UR8, c[0x0][0x398] ;  /* 0x00007300ff0877ac */ /* 0x000ea60008000800 */
[----:B------:R-:W-:Y:S01]  /*71880*/  ISETP.LT.AND P3, PT, R14, UR39, !P0 ;  /* 0x000000270e007c0c */ /* 0x000fe2000c761270 */
[----:B------:R-:W0:Y:S01]  /*71890*/  LDCU UR39, c[0x0][0x398] ;  /* 0x00007300ff2777ac */ /* 0x000e220008000800 */
[----:B------:R-:W-:Y:S02]  /*718a0*/  ISETP.LT.AND P2, PT, R2, UR41, !P0 ;  /* 0x0000002902007c0c */ /* 0x000fe4000c741270 */
[----:B------:R-:W-:Y:S01]  /*718b0*/  ISETP.LT.AND P1, PT, R4, UR4, !P0 ;  /* 0x0000000404007c0c */ /* 0x000fe2000c721270 */
[----:B------:R-:W0:Y:S08]  /*718c0*/  LDCU UR41, c[0x0][0x398] ;  /* 0x00007300ff2977ac */ /* 0x000e300008000800 */
        /* <DEDUP_REMOVED lines=13> */
[----:B------:R-:W3:Y:S03]  /*719a0*/  LDCU UR12, c[0x0][0x398] ;  /* 0x00007300ff0c77ac */ /* 0x000ee60008000800 */
        /* <DEDUP_REMOVED lines=8> */
[----:B------:R-:W-:Y:S02]  /*71a30*/  LOP3.LUT R23, R23, 0xffffffef, RZ, 0xc0, !PT ;  /* 0xffffffef17177812 */ /* 0x000fe400078ec0ff */
[----:B------:R-:W-:Y:S02]  /*71a40*/  PRMT R10, R19, 0x5210, R10 ;  /* 0x00005210130a7816 */ /* 0x000fe4000000000a */
[----:B------:R-:W-:Y:S02]  /*71a50*/  @P2 LOP3.LUT R23, R23, 0x10, RZ, 0xfc, !PT ;  /* 0x0000001017172812 */ /* 0x000fe400078efcff */
[----:B------:R-:W-:-:S02]  /*71a60*/  PRMT R19, R24, 0x5210, R6 ;  /* 0x0000521018137816 */ /* 0x000fc40000000006 */
[----:B------:R-:W-:Y:S01]  /*71a70*/  PRMT R17, R17, 0x5210, R11 ;  /* 0x0000521011117816 */ /* 0x000fe2000000000b */
[----:B------:R-:W2:Y:S01]  /*71a80*/  LDL.LU R24, [R1+0x24b8] ;  /* 0x0024b80001187983 */ /* 0x000ea20000300800 */
[----:B-1----:R-:W-:Y:S01]  /*71a90*/  ISETP.LT.AND P0, PT, R3, UR48, !P0 ;  /* 0x0000003003007c0c */ /* 0x002fe2000c701270 */
[----:B------:R-:W1:Y:S01]  /*71aa0*/  LDCU UR48, c[0x0][0x398] ;  /* 0x00007300ff3077ac */ /* 0x000e620008000800 */
[----:B------:R-:W-:Y:S01]  /*71ab0*/  LOP3.LUT R23, R23, 0xfffffff7, RZ, 0xc0, !PT ;  /* 0xfffffff717177812 */ /* 0x000fe200078ec0ff */
[----:B------:R-:W-:Y:S03]  /*71ac0*/  STL.64 [R1+0x24b0], R18 ;  /* 0x0024b01201007387 */ /* 0x000fe60000100a00 */
[----:B------:R-:W-:Y:S01]  /*71ad0*/  @P1 LOP3.LUT R23, R23, 0x8, RZ, 0xfc, !PT ;  /* 0x0000000817171812 */ /* 0x000fe200078efcff */
[----:B------:R-:W-:Y:S01]  /*71ae0*/  STL.64 [R1+0x24a8], R16 ;  /* 0x0024a81001007387 */ /* 0x000fe20000100a00 */
[----:B------:R-:W-:-:S03]  /*71af0*/  PRMT R11, R20, 0x5210, R5 ;  /* 0x00005210140b7816 */ /* 0x000fc60000000005 */
[----:B------:R-:W1:Y:S01]  /*71b00*/  LDS.128 R16, [R13] ;  /* 0x000000000d107984 */ /* 0x000e620000000c00 */
[----:B------:R-:W-:Y:S01]  /*71b10*/  LOP3.LUT R23, R23, 0xfffffffb, RZ, 0xc0, !PT ;  /* 0xfffffffb17177812 */ /* 0x000fe200078ec0ff */
[----:B------:R-:W-:-:S03]  /*71b20*/  VIADD R5, R29, 0xc2 ;  /* 0x000000c21d057836 */ /* 0x000fc60000000000 */
[----:B------:R-:W-:Y:S02]  /*71b30*/  @P0 LOP3.LUT R23, R23, 0x4, RZ, 0xfc, !PT ;  /* 0x0000000417170812 */ /* 0x000fe400078efcff */
[----:B------:R-:W-:Y:S02]  /*71b40*/  ISETP.GE.AND P0, PT, R5, UR14, PT ;  /* 0x0000000e05007c0c */ /* 0x000fe4000bf06270 */
[----:B------:R-:W-:Y:S02]  /*71b50*/  LOP3.LUT R23, R23, 0xfffffffd, RZ, 0xc0, !PT ;  /* 0xfffffffd17177812 */ /* 0x000fe400078ec0ff */
[----:B------:R-:W-:Y:S01]  /*71b60*/  PRMT R8, R28, 0x5210, R8 ;  /* 0x000052101c087816 */ /* 0x000fe20000000008 */
[----:B------:R-:W-:Y:S01]  /*71b70*/  VIADD R5, R29, 0xc3 ;  /* 0x000000c31d057836 */ /* 0x000fe20000000000 */
[----:B----4-:R-:W-:Y:S01]  /*71b80*/  ISETP.LT.AND P3, PT, R14, UR10, !P0 ;  /* 0x0000000a0e007c0c */ /* 0x010fe2000c761270 */
[----:B------:R-:W4:Y:S01]  /*71b90*/  LDCU UR10, c[0x0][0x398] ;  /* 0x00007300ff0a77ac */ /* 0x000f220008000800 */
[----:B0-----:R-:W-:-:S02]  /*71ba0*/  ISETP.LT.AND P2, PT, R2, UR51, !P0 ;  /* 0x0000003302007c0c */ /* 0x001fc4000c741270 */
[----:B------:R-:W-:Y:S01]  /*71bb0*/  ISETP.LT.AND P1, PT, R4, UR52, !P0 ;  /* 0x0000003404007c0c */ /* 0x000fe2000c721270 */
[----:B------:R-:W0:Y:S01]  /*71bc0*/  LDCU UR52, c[0x0][0x398] ;  /* 0x00007300ff3477ac */ /* 0x000e220008000800 */
[----:B------:R-:W0:Y:S07]  /*71bd0*/  LDCU UR14, c[0x0][0x398] ;  /* 0x00007300ff0e77ac */ /* 0x000e2e0008000800 */
[----:B------:R-:W-:Y:S01]  /*71be0*/  @P3 LOP3.LUT R23, R23, 0x2, RZ, 0xfc, !PT ;  /* 0x0000000217173812 */ /* 0x000fe200078efcff */
[----:B------:R-:W0:Y:S03]  /*71bf0*/  LDCU UR51, c[0x0][0x398] ;  /* 0x00007300ff3377ac */ /* 0x000e260008000800 */
[----:B------:R-:W-:-:S04]  /*71c00*/  LOP3.LUT R23, R23, 0xfffffffe, RZ, 0xc0, !PT ;  /* 0xfffffffe17177812 */ /* 0x000fc800078ec0ff */
[----:B------:R-:W-:-:S05]  /*71c10*/  @P2 LOP3.LUT R23, R23, 0x1, RZ, 0xfc, !PT ;  /* 0x0000000117172812 */ /* 0x000fca00078efcff */
[----:B------:R-:W-:Y:S04]  /*71c20*/  STL [R1+0x240c], R23 ;  /* 0x00240c1701007387 */ /* 0x000fe80000100800 */
[----:B-1----:R-:W-:Y:S04]  /*71c30*/  STL.64 [R1+0x1b0], R16 ;  /* 0x0001b01001007387 */ /* 0x002fe80000100a00 */
[----:B------:R-:W-:Y:S04]  /*71c40*/  STL.64 [R1+0x1b8], R18 ;  /* 0x0001b81201007387 */ /* 0x000fe80000100a00 */
[----:B------:R-:W1:Y:S04]  /*71c50*/  LDS.128 R16, [R13+0x400] ;  /* 0x000400000d107984 */ /* 0x000e680000000c00 */
[----:B-1----:R-:W-:Y:S04]  /*71c60*/  STL.64 [R1+0x1a0], R16 ;  /* 0x0001a01001007387 */ /* 0x002fe80000100a00 */
[----:B------:R1:W-:Y:S04]  /*71c70*/  STL.64 [R1+0x1a8], R18 ;  /* 0x0001a81201007387 */ /* 0x0003e80000100a00 */
[----:B-1----:R-:W2:Y:S04]  /*71c80*/  LDL.LU.64 R18, [R1+0x24b0] ;  /* 0x0024b00001127983 */ /* 0x002ea80000300a00 */
[----:B------:R-:W2:Y:S01]  /*71c90*/  LDL.LU.64 R16, [R1+0x24a8] ;  /* 0x0024a80001107983 */ /* 0x000ea20000300a00 */
[----:B------:R-:W-:Y:S01]  /*71ca0*/  BAR.SYNC.DEFER_BLOCKING 0x0 ;  /* 0x0000000000007b1d */ /* 0x000fe20000010000 */
[----:B------:R-:W-:-:S05]  /*71cb0*/  ISETP.LT.AND P0, PT, R3, UR55, !P0 ;  /* 0x0000003703007c0c */ /* 0x000fca000c701270 */
[----:B------:R-:W1:Y:S01]  /*71cc0*/  LDCU UR55, c[0x0][0x398] ;  /* 0x00007300ff3777ac */ /* 0x000e620008000800 */
[----:B--2---:R2:W-:Y:S04]  /*71cd0*/  STSM.16.M88.4 [R21], R16 ;  /* 0x0000001015007844 */ /* 0x0045e80000000200 */
[----:B--2---:R-:W2:Y:S04]  /*71ce0*/  LDL.LU R19, [R1+0x24a0] ;  /* 0x0024a00001137983 */ /* 0x004ea80000300800 */
[----:B------:R-:W2:Y:S04]  /*71cf0*/  LDL.LU R16, [R1+0xafc] ;  /* 0x000afc0001107983 */ /* 0x000ea80000300800 */
[----:B------:R-:W3:Y:S04]  /*71d00*/  LDL.LU R27, [R1+0xaf8] ;  /* 0x000af800011b7983 */ /* 0x000ee80000300800 */
[----:B------:R-:W4:Y:S04]  /*71d10*/  LDL.LU R28, [R1+0xa78] ;  /* 0x000a7800011c7983 */ /* 0x000f280000300800 */
[----:B------:R-:W4:Y:S01]  /*71d20*/  LDL.LU R20, [R1+0xa74] ;  /* 0x000a740001147983 */ /* 0x000f220000300800 */
[----:B------:R-:W-:-:S03]  /*71d30*/  LOP3.LUT R24, R24, 0x7fffffff, RZ, 0xc0, !PT ;  /* 0x7fffffff18187812 */ /* 0x000fc600078ec0ff */
[----:B------:R-:W4:Y:S01]  /*71d40*/  LDL.LU R18, [R1+0xa50] ;  /* 0x000a500001127983 */ /* 0x000f220000300800 */
        /* <DEDUP_REMOVED lines=10> */
[----:B------:R-:W0:Y:S08]  /*71df0*/  LDCU UR39, c[0x0][0x398] ;  /* 0x00007300ff2777ac */ /* 0x000e300008000800 */
[----:B------:R-:W-:Y:S01]  /*71e00*/  @P3 LOP3.LUT R24, R24, 0x20000000, RZ, 0xfc, !PT ;  /* 0x2000000018183812 */ /* 0x000fe200078efcff */
[----:B------:R0:W-:Y:S01]  /*71e10*/  STSM.16.M88.4 [R21+0x200], R8 ;  /* 0x0002000815007844 */ /* 0x0001e20000000200 */
[----:B------:R-:W0:Y:S02]  /*71e20*/  LDCU UR41, c[0x0][0x398] ;  /* 0x00007300ff2977ac */ /* 0x000e240008000800 */
[----:B------:R-:W-:Y:S01]  /*71e30*/  LOP3.LUT R24, R24, 0xefffffff, RZ, 0xc0, !PT ;  /* 0xefffffff18187812 */ /* 0x000fe200078ec0ff */
[----:B------:R-:W0:Y:S03]  /*71e40*/  LDCU UR42, c[0x0][0x398] ;  /* 0x00007300ff2a77ac */ /* 0x000e260008000800 */
        /* <DEDUP_REMOVED lines=10> */
[----:B------:R-:W-:Y:S01]  /*71ef0*/  ISETP.LT.AND P3, PT, R14, UR4, !P0 ;  /* 0x000000040e007c0c */ /* 0x000fe2000c761270 */
[----:B0-----:R-:W-:Y:S01]  /*71f00*/  VIADD R11, R29, 0xc7 ;  /* 0x000000c71d0b7836 */ /* 0x001fe20000000000 */
[----:B------:R-:W-:Y:S01]  /*71f10*/  ISETP.LT.AND P2, PT, R2, UR43, !P0 ;  /* 0x0000002b02007c0c */ /* 0x000fe2000c741270 */
[----:B------:R-:W0:Y:S01]  /*71f20*/  LDCU UR43, c[0x0][0x398] ;  /* 0x00007300ff2b77ac */ /* 0x000e220008000800 */
[----:B------:R-:W-:-:S02]  /*71f30*/  ISETP.LT.AND P1, PT, R4, UR46, !P0 ;  /* 0x0000002e04007c0c */ /* 0x000fc4000c721270 */
[----:B--2---:R-:W-:Y:S01]  /*71f40*/  LOP3.LUT R12, R16, 0xffff, RZ, 0xc0, !PT ;  /* 0x0000ffff100c7812 */ /* 0x004fe200078ec0ff */
[----:B------:R-:W2:Y:S06]  /*71f50*/  LDCU UR46, c[0x0][0x398] ;  /* 0x00007300ff2e77ac */ /* 0x000eac0008000800 */
[----:B------:R-:W-:Y:S01]  /*71f60*/  @P3 LOP3.LUT R24, R24, 0x2000000, RZ, 0xfc, !PT ;  /* 0x0200000018183812 */ /* 0x000fe200078efcff */
[----:B------:R-:W2:Y:S01]  /*71f70*/  LDL.LU R16, [R1+0xa4c] ;  /* 0x000a4c0001107983 */ /* 0x000ea20000300800 */
[----:B---3--:R-:W-:Y:S01]  /*71f80*/  LOP3.LUT R7, R27, 0xffff, RZ, 0xc0, !PT ;  /* 0x0000ffff1b077812 */ /* 0x008fe200078ec0ff */
[C---:B------:R-:W-:Y:S01]  /*71f90*/  VIADD R10, R29.reuse, 0xc8 ;  /* 0x000000c81d0a7836 */ /* 0x040fe20000000000 */
[----:B------:R-:W-:Y:S01]  /*71fa0*/  LOP3.LUT R24, R24, 0xfeffffff, RZ, 0xc0, !PT ;  /* 0xfeffffff18187812 */ /* 0x000fe200078ec0ff */
[----:B------:R-:W3:Y:S01]  /*71fb0*/  LDL.LU R15, [R1+0xa0c] ;  /* 0x000a0c00010f7983 */ /* 0x000ee20000300800 */
[----:B------:R-:W-:Y:S01]  /*71fc0*/  VIADD R9, R29, 0xc9 ;  /* 0x000000c91d097836 */ /* 0x000fe20000000000 */
[----:B----4-:R-:W-:Y:S01]  /*71fd0*/  LOP3.LUT R6, R28, 0xffff, RZ, 0xc0, !PT ;  /* 0x0000ffff1c067812 */ /* 0x010fe200078ec0ff */
[----:B------:R-:W4:Y:S01]  /*71fe0*/  LDCU UR4, c[0x0][0x398] ;  /* 0x00007300ff0477ac */ /* 0x000f220008000800 */
[----:B------:R-:W-:Y:S01]  /*71ff0*/  @P2 LOP3.LUT R24, R24, 0x1000000, RZ, 0xfc, !PT ;  /* 0x0100000018182812 */ /* 0x000fe200078efcff */
[----:B------:R-:W4:Y:S01]  /*72000*/  LDL.LU R26, [R1+0xa08] ;  /* 0x000a0800011a7983 */ /* 0x000f220000300800 */
[----:B------:R-:W-:Y:S01]  /*72010*/  ISETP.LT.AND P0, PT, R3, UR48, !P0 ;  /* 0x0000003003007c0c */ /* 0x000fe2000c701270 */
[----:B------:R-:W0:Y:S01]  /*72020*/  LDCU UR48, c[0x0][0x398] ;  /* 0x00007300ff3077ac */ /* 0x000e220008000800 */
[----:B------:R-:W-:Y:S01]  /*72030*/  LOP3.LUT R24, R24, 0xff7fffff, RZ, 0xc0, !PT ;  /* 0xff7fffff18187812 */ /* 0x000fe200078ec0ff */
[----:B------:R-:W4:Y:S01]  /*72040*/  LDL.LU R27, [R1+0xb64] ;  /* 0x000b6400011b7983 */ /* 0x000f220000300800 */
[----:B------:R-:W-:Y:S01]  /*72050*/  LOP3.LUT R18, R18, 0xffff, RZ, 0xc0, !PT ;  /* 0x0000ffff12127812 */ /* 0x000fe200078ec0ff */
[----:B------:R-:W0:Y:S01]  /*72060*/  LDCU UR16, c[0x0][0x398] ;  /* 0x00007300ff1077ac */ /* 0x000e220008000800 */
[----:B------:R-:W-:-:S04]  /*72070*/  @P1 LOP3.LUT R24, R24, 0x800000, RZ, 0xfc, !PT ;  /* 0x0080000018181812 */ /* 0x000fc800078efcff */
[----:B------:R-:W-:-:S04]  /*72080*/  LOP3.LUT R24, R24, 0xffbfffff, RZ, 0xc0, !PT ;  /* 0xffbfffff18187812 */ /* 0x000fc800078ec0ff */
[----:B------:R-:W-:Y:S02]  /*72090*/  @P0 LOP3.LUT R24, R24, 0x400000, RZ, 0xfc, !PT ;  /* 0x0040000018180812 */ /* 0x000fe400078efcff */
[----:B------:R-:W-:Y:S02]  /*720a0*/  ISETP.GE.AND P0, PT, R5, UR24, PT ;  /* 0x0000001805007c0c */ /* 0x000fe4000bf06270 */
[----:B------:R-:W-:Y:S01]  /*720b0*/  LOP3.LUT R24, R24, 0xffdfffff, RZ, 0xc0, !PT ;  /* 0xffdfffff18187812 */ /* 0x000fe200078ec0ff */
[C---:B------:R-:W-:Y:S01]  /*720c0*/  VIADD R5, R29.reuse, 0xc6 ;  /* 0x000000c61d057836 */ /* 0x040fe20000000000 */
[----:B------:R-:W-:Y:S01]  /*720d0*/  ISETP.LT.AND P3, PT, R14, UR6, !P0 ;  /* 0x000000060e007c0c */ /* 0x000fe2000c761270 */
[----:B------:R-:W0:Y:S01]  /*720e0*/  LDCU UR6, c[0x0][0x398] ;  /* 0x00007300ff0677ac */ /* 0x000e220008000800 */
[----:B------:R-:W-:Y:S02]  /*720f0*/  ISETP.LT.AND P2, PT, R2, UR8, !P0 ;  /* 0x0000000802007c0c */ /* 0x000fe4000c741270 */
[----:B------:R-:W-:Y:S01]  /*72100*/  ISETP.LT.AND P1, PT, R4, UR10, !P0 ;  /* 0x0000000a04007c0c */ /* 0x000fe2000c721270 */
[----:B------:R-:W0:Y:S01]  /*72110*/  LDCU UR8, c[0x0][0x398] ;  /* 0x00007300ff0877ac */ /* 0x000e220008000800 */
[----:B------:R-:W-:Y:S01]  /*72120*/  VIADD R17, R29, 0xca ;  /* 0x000000ca1d117836 */ /* 0x000fe20000000000 */
[----:B------:R-:W-:Y:S01]  /*72130*/  LOP3.LUT R25, R25, 0x7fffffff, RZ, 0xc0, !PT ;  /* 0x7fffffff19197812 */ /* 0x000fe200078ec0ff */
[----:B------:R-:W-:Y:S01]  /*72140*/  VIADD R8, R29, 0xcb ;  /* 0x000000cb1d087836 */ /* 0x000fe20000000000 */
[----:B------:R-:W0:Y:S04]  /*72150*/  LDCU UR24, c[0x0][0x398] ;  /* 0x00007300ff1877ac */ /* 0x000e280008000800 */
[----:B------:R-:W-:Y:S01]  /*72160*/  @P3 LOP3.LUT R24, R24, 0x200000, RZ, 0xfc, !PT ;  /* 0x0020000018183812 */ /* 0x000fe200078efcff */
[----:B------:R-:W0:Y:S03]  /*72170*/  LDCU UR10, c[0x0][0x398] ;  /* 0x00007300ff0a77ac */ /* 0x000e260008000800 */
        /* <DEDUP_REMOVED lines=10> */
[----:B------:R-:W0:Y:S01]  /*72220*/  LDCU UR22, c[0x0][0x398] ;  /* 0x00007300ff1677ac */ /* 0x000e220008000800 */
[----:B------:R-:W-:Y:S02]  /*72230*/  LOP3.LUT R5, R20, 0xffff, RZ, 0xc0, !PT ;  /* 0x0000ffff14057812 */ /* 0x000fe400078ec0ff */
[----:B------:R-:W4:Y:S01]  /*72240*/  LDL.LU R20, [R1+0xb60] ;  /* 0x000b600001147983 */ /* 0x000f220000300800 */
[----:B------:R-:W-:Y:S01]  /*72250*/  ISETP.LT.AND P3, PT, R14, UR12, !P0 ;  /* 0x0000000c0e007c0c */ /* 0x000fe2000c761270 */
[----:B------:R-:W0:Y:S01]  /*72260*/  LDCU UR12, c[0x0][0x398] ;  /* 0x00007300ff0c77ac */ /* 0x000e220008000800 */
[----:B------:R-:W-:Y:S02]  /*72270*/  ISETP.LT.AND P2, PT, R2, UR14, !P0 ;  /* 0x0000000e02007c0c */ /* 0x000fe4000c741270 */
[----:B------:R-:W-:Y:S01]  /*72280*/  LOP3.LUT R24, R24, 0xfffdffff, RZ, 0xc0, !PT ;  /* 0xfffdffff18187812 */ /* 0x000fe200078ec0ff */
[----:B------:R-:W0:Y:S01]  /*72290*/  LDCU UR14, c[0x0][0x398] ;  /* 0x00007300ff0e77ac */ /* 0x000e220008000800 */
[----:B-1----:R-:W-:-:S07]  /*722a0*/  ISETP.LT.AND P1, PT, R4, UR55, !P0 ;  /* 0x0000003704007c0c */ /* 0x002fce000c721270 */
[----:B------:R-:W-:Y:S01]  /*722b0*/  @P3 LOP3.LUT R24, R24, 0x20000, RZ, 0xfc, !PT ;  /* 0x0002000018183812 */ /* 0x000fe200078efcff */
[----:B------:R-:W1:Y:S03]  /*722c0*/  LDCU UR55, c[0x0][0x398] ;  /* 0x00007300ff3777ac */ /* 0x000e660008000800 */
        /* <DEDUP_REMOVED lines=27> */
[----:B------:R-:W1:Y:S01]  /*72480*/  LDCU UR26, c[0x0][0x398] ;  /* 0x00007300ff1a77ac */ /* 0x000e620008000800 */
[----:B------:R-:W-:Y:S01]  /*72490*/  LOP3.LUT R24, R24, 0xfffffdff, RZ, 0xc0, !PT ;  /* 0xfffffdff18187812 */ /* 0x000fe200078ec0ff */
[----:B------:R-:W4:Y:S01]  /*724a0*/  LDL.LU R10, [R1+0xb54] ;  /* 0x000b5400010a7983 */ /* 0x000f220000300800 */
[----:B0-----:R-:W-:Y:S01]  /*724b0*/  ISETP.LT.AND P3, PT, R14, UR43, !P0 ;  /* 0x0000002b0e007c0c */ /* 0x001fe2000c761270 */
[----:B------:R-:W0:Y:S01]  /*724c0*/  LDCU UR43, c[0x0][0x398] ;  /* 0x00007300ff2b77ac */ /* 0x000e220008000800 */
[----:B--2---:R-:W-:Y:S02]  /*724d0*/  ISETP.LT.AND P2, PT, R2, UR46, !P0 ;  /* 0x0000002e02007c0c */ /* 0x004fe4000c741270 */
[----:B------:R-:W-:Y:S01]  /*724e0*/  ISETP.LT.AND P1, PT, R4, UR48, !P0 ;  /* 0x0000003004007c0c */ /* 0x000fe2000c721270 */
[----:B------:R-:W2:Y:S08]  /*724f0*/  LDCU UR46, c[0x0][0x398] ;  /* 0x00007300ff2e77ac */ /* 0x000eb00008000800 */
        /* <DEDUP_REMOVED lines=12> */
[----:B------:R-:W-:Y:S02]  /*725c0*/  LOP3.LUT R16, R16, 0xffff, RZ, 0xc0, !PT ;  /* 0x0000ffff10107812 */ /* 0x000fe400078ec0ff */
[----:B---3--:R-:W-:Y:S02]  /*725d0*/  LOP3.LUT R23, R15, 0xffff, RZ, 0xc0, !PT ;  /* 0x0000ffff0f177812 */ /* 0x008fe400078ec0ff */
[----:B------:R-:W3:Y:S01]  /*725e0*/  LDL.LU R15, [R1+0xb50] ;  /* 0x000b5000010f7983 */ /* 0x000ee20000300800 */
[----:B----4-:R-:W-:-:S03]  /*725f0*/  LOP3.LUT R22, R26, 0xffff, RZ, 0xc0, !PT ;  /* 0x0000ffff1a167812 */ /* 0x010fc600078ec0ff */
[----:B------:R-:W4:Y:S01]  /*72600*/  LDL.LU R28, [R1+0xb40] ;  /* 0x000b4000011c7983 */ /* 0x000f220000300800 */
[----:B------:R-:W-:Y:S02]  /*72610*/  PRMT R26, R27, 0x4210, R18 ;  /* 0x000042101b1a7816 */ /* 0x000fe40000000012 */
[----:B------:R-:W-:Y:S02]  /*72620*/  PRMT R27, R20, 0x4210, R16 ;  /* 0x00004210141b7816 */ /* 0x000fe40000000010 */
[----:B------:R-:W2:Y:S04]  /*72630*/  LDL.LU R20, [R1+0xb3c] ;  /* 0x000b3c0001147983 */ /* 0x000ea80000300800 */
[----:B------:R-:W2:Y:S04]  /*72640*/  LDL.LU R11, [R1+0xb44] ;  /* 0x000b4400010b7983 */ /* 0x000ea80000300800 */
[----:B------:R-:W2:Y:S01]  /*72650*/  LDL.LU R9, [R1+0x958] ;  /* 0x0009580001097983 */ /* 0x000ea20000300800 */
        /* <DEDUP_REMOVED lines=18> */
[----:B------:R-:W-:Y:S01]  /*72780*/  LOP3.LUT R24, R24, 0xfffffffd, RZ, 0xc0, !PT ;  /* 0xfffffffd18187812 */ /* 0x000fe200078ec0ff */
[----:B------:R-:W2:Y:S01]  /*72790*/  LDL.LU R17, [R1+0x249c] ;  /* 0x00249c0001117983 */ /* 0x000ea20000300800 */
[----:B------:R-:W-:Y:S01]  /*727a0*/  ISETP.LT.AND P3, PT, R14, UR8, !P0 ;  /* 0x000000080e007c0c */ /* 0x000fe2000c761270 */
[----:B------:R-:W0:Y:S01]  /*727b0*/  LDCU UR8, c[0x0][0x398] ;  /* 0x00007300ff0877ac */ /* 0x000e220008000800 */
[----:B------:R-:W-:Y:S02]  /*727c0*/  ISETP.LT.AND P1, PT, R4, UR12, !P0 ;  /* 0x0000000c04007c0c */ /* 0x000fe4000c721270 */
[----:B------:R-:W-:Y:S01]  /*727d0*/  ISETP.LT.AND P2, PT, R2, UR10, !P0 ;  /* 0x0000000a02007c0c */ /* 0x000fe2000c741270 */
[----:B------:R-:W0:Y:S01]  /*727e0*/  LDCU UR10, c[0x0][0x398] ;  /* 0x00007300ff0a77ac */ /* 0x000e220008000800 */
[----:B------:R-:W-:Y:S01]  /*727f0*/  ISETP.LT.AND P0, PT, R3, UR14, !P0 ;  /* 0x0000000e03007c0c */ /* 0x000fe2000c701270 */
[----:B------:R-:W0:Y:S06]  /*72800*/  LDCU UR14, c[0x0][0x398] ;  /* 0x00007300ff0e77ac */ /* 0x000e2c0008000800 */
[----:B------:R-:W-:Y:S01]  /*72810*/  @P3 LOP3.LUT R24, R24, 0x2, RZ, 0xfc, !PT ;  /* 0x0000000218183812 */ /* 0x000fe200078efcff */
[----:B------:R-:W0:Y:S01]  /*72820*/  LDCU UR12, c[0x0][0x398] ;  /* 0x00007300ff0c77ac */ /* 0x000e220008000800 */
[----:B------:R-:W-:-:S02]  /*72830*/  @P1 LOP3.LUT R25, R25, 0x80000000, RZ, 0xfc, !PT ;  /* 0x8000000019191812 */ /* 0x000fc400078efcff */
[----:B------:R-:W-:Y:S02]  /*72840*/  LOP3.LUT R24, R24, 0xfffffffe, RZ, 0xc0, !PT ;  /* 0xfffffffe18187812 */ /* 0x000fe400078ec0ff */
[----:B------:R-:W-:Y:S02]  /*72850*/  LOP3.LUT R25, R25, 0xbfffffff, RZ, 0xc0, !PT ;  /* 0xbfffffff19197812 */ /* 0x000fe400078ec0ff */
[----:B------:R-:W-:Y:S02]  /*72860*/  @P2 LOP3.LUT R24, R24, 0x1, RZ, 0xfc, !PT ;  /* 0x0000000118182812 */ /* 0x000fe400078efcff */
[----:B------:R-:W-:Y:S02]  /*72870*/  @P0 LOP3.LUT R25, R25, 0x40000000, RZ, 0xfc, !PT ;  /* 0x4000000019190812 */ /* 0x000fe400078efcff */
[----:B------:R-:W-:Y:S01]  /*72880*/  ISETP.GE.AND P0, PT, R8, UR38, PT ;  /* 0x0000002608007c0c */ /* 0x000fe2000bf06270 */
[----:B------:R2:W-:Y:S01]  /*72890*/  STL [R1+0x2410], R24 ;  /* 0x0024101801007387 */ /* 0x0005e20000100800 */
[----:B---3--:R-:W-:-:S03]  /*728a0*/  PRMT R15, R15, 0x4210, R12 ;  /* 0x000042100f0f7816 */ /* 0x008fc6000000000c */
[----:B------:R-:W3:Y:S01]  /*728b0*/  LDL.LU R8, [R1+0x204] ;  /* 0x0002040001087983 */ /* 0x000ee20000300800 */
[----:B----4-:R-:W-:Y:S01]  /*728c0*/  PRMT R28, R28, 0x4210, R7 ;  /* 0x000042101c1c7816 */ /* 0x010fe20000000007 */
[----:B------:R-:W4:Y:S01]  /*728d0*/  LDCU UR38, c[0x0][0x398] ;  /* 0x00007300ff2677ac */ /* 0x000f220008000800 */
[----:B--2---:R-:W-:Y:S02]  /*728e0*/  PRMT R24, R11, 0x4210, R5 ;  /* 0x000042100b187816 */ /* 0x004fe40000000005 */
[----:B------:R-:W-:Y:S02]  /*728f0*/  PRMT R11, R9, 0x4210, R22 ;  /* 0x00004210090b7816 */ /* 0x000fe40000000016 */
[----:B------:R-:W3:Y:S01]  /*72900*/  LDL.LU R9, [R1+0x200] ;  /* 0x0002000001097983 */ /* 0x000ee20000300800 */
[----:B------:R-:W-:-:S03]  /*72910*/  PRMT R20, R20, 0x4210, R6 ;  /* 0x0000421014147816 */ /* 0x000fc60000000006 */
[----:B---3--:R2:W-:Y:S02]  /*72920*/  STL.64 [R1+0x2460], R8 ;  /* 0x0024600801007387 */ /* 0x0085e40000100a00 */
[----:B--2---:R-:W-:Y:S02]  /*72930*/  IMAD.MOV.U32 R8, RZ, RZ, R26 ;  /* 0x000000ffff087224 */ /* 0x004fe400078e001a */
[----:B------:R-:W2:Y:S01]  /*72940*/  LDL.LU R26, [R1+0x2498] ;  /* 0x00249800011a7983 */ /* 0x000ea20000300800 */
[----:B------:R-:W-:-:S03]  /*72950*/  IMAD.MOV.U32 R9, RZ, RZ, R27 ;  /* 0x000000ffff097224 */ /* 0x000fc600078e001b */
[----:B------:R-:W3:Y:S04]  /*72960*/  LDL.LU R27, [R1+0x2494] ;  /* 0x00249400011b7983 */ /* 0x000ee80000300800 */
[----:B------:R0:W-:Y:S04]  /*72970*/  STL.64 [R1+0x2470], R18 ;  /* 0x0024701201007387 */ /* 0x0001e80000100a00 */
[----:B------:R1:W-:Y:S01]  /*72980*/  STL.64 [R1+0x2468], R16 ;  /* 0x0024681001007387 */ /* 0x0003e20000100a00 */
[----:B0-----:R-:W-:Y:S02]  /*72990*/  IMAD.MOV.U32 R18, RZ, RZ, R20 ;  /* 0x000000ffff127224 */ /* 0x001fe400078e0014 */
[----:B------:R-:W-:-:S02]  /*729a0*/  IMAD.MOV.U32 R19, RZ, RZ, R24 ;  /* 0x000000ffff137224 */ /* 0x000fc400078e0018 */
[----:B-1----:R-:W-:Y:S02]  /*729b0*/  IMAD.MOV.U32 R16, RZ, RZ, R15 ;  /* 0x000000ffff107224 */ /* 0x002fe400078e000f */
[----:B------:R-:W-:Y:S01]  /*729c0*/  IMAD.MOV.U32 R17, RZ, RZ, R28 ;  /* 0x000000ffff117224 */ /* 0x000fe200078e001c */
[----:B------:R-:W2:Y:S04]  /*729d0*/  LDL.LU R15, [R1+0x2490] ;  /* 0x00249000010f7983 */ /* 0x000ea80000300800 */
[----:B------:R-:W2:Y:S04]  /*729e0*/  LDL.LU R28, [R1+0x248c] ;  /* 0x00248c00011c7983 */ /* 0x000ea80000300800 */
[----:B------:R-:W2:Y:S04]  /*729f0*/  LDL.LU R20, [R1+0x2488] ;  /* 0x0024880001147983 */ /* 0x000ea80000300800 */
[----:B------:R-:W-:Y:S04]  /*72a00*/  STL.64 [R1+0x2480], R18 ;  /* 0x0024801201007387 */ /* 0x000fe80000100a00 */
[----:B------:R-:W-:Y:S04]  /*72a10*/  STL.64 [R1+0x2478], R16 ;  /* 0x0024781001007387 */ /* 0x000fe80000100a00 */
[----:B------:R-:W0:Y:S04]  /*72a20*/  LDS.128 R16, [R13] ;  /* 0x000000000d107984 */ /* 0x000e280000000c00 */
[----:B0-----:R-:W-:Y:S04]  /*72a30*/  STL.64 [R1+0x190], R16 ;  /* 0x0001901001007387 */ /* 0x001fe80000100a00 */
[----:B------:R-:W-:Y:S04]  /*72a40*/  STL.64 [R1+0x198], R18 ;  /* 0x0001981201007387 */ /* 0x000fe80000100a00 */
[----:B------:R-:W0:Y:S04]  /*72a50*/  LDS.128 R16, [R13+0x400] ;  /* 0x000400000d107984 */ /* 0x000e280000000c00 */
[----:B0-----:R-:W-:Y:S04]  /*72a60*/  STL.64 [R1+0x180], R16 ;  /* 0x0001801001007387 */ /* 0x001fe80000100a00 */
[----:B------:R0:W-:Y:S04]  /*72a70*/  STL.64 [R1+0x188], R18 ;  /* 0x0001881201007387 */ /* 0x0001e80000100a00 */
[----:B0-----:R-:W2:Y:S04]  /*72a80*/  LDL.LU.64 R18, [R1+0x2480] ;  /* 0x0024800001127983 */ /* 0x001ea80000300a00 */
[----:B------:R-:W2:Y:S01]  /*72a90*/  LDL.LU.64 R16, [R1+0x2478] ;  /* 0x0024780001107983 */ /* 0x000ea20000300a00 */
[----:B------:R-:W-:Y:S01]  /*72aa0*/  ISETP.LT.AND P3, PT, R14, UR18, !P0 ;  /* 0x000000120e007c0c */ /* 0x000fe2000c761270 */
[----:B------:R-:W0:Y:S01]  /*72ab0*/  LDCU UR18, c[0x0][0x398] ;  /* 0x00007300ff1277ac */ /* 0x000e220008000800 */
[----:B------:R-:W-:Y:S01]  /*72ac0*/  BAR.SYNC.DEFER_BLOCKING 0x0 ;  /* 0x0000000000007b1d */ /* 0x000fe20000010000 */
[----:B------:R-:W-:-:S02]  /*72ad0*/  ISETP.LT.AND P2, PT, R2, UR22, !P0 ;  /* 0x0000001602007c0c */ /* 0x000fc4000c741270 */
[----:B------:R-:W-:Y:S02]  /*72ae0*/  LOP3.LUT R25, R25, 0xdfffffff, RZ, 0xc0, !PT ;  /* 0xdfffffff19197812 */ /* 0x000fe400078ec0ff */
[----:B------:R-:W-:Y:S01]  /*72af0*/  ISETP.LT.AND P1, PT, R4, UR24, !P0 ;  /* 0x0000001804007c0c */ /* 0x000fe2000c721270 */
[----:B------:R-:W1:Y:S05]  /*72b00*/  LDCU UR22, c[0x0][0x398] ;  /* 0x00007300ff1677ac */ /* 0x000e6a0008000800 */
[----:B------:R-:W-:Y:S01]  /*72b10*/  @P3 LOP3.LUT R25, R25, 0x20000000, RZ, 0xfc, !PT ;  /* 0x2000000019193812 */ /* 0x000fe200078efcff */
[----:B------:R-:W0:Y:S03]  /*72b20*/  LDCU UR24, c[0x0][0x398] ;  /* 0x00007300ff1877ac */ /* 0x000e260008000800 */
[----:B------:R-:W-:-:S04]  /*72b30*/  LOP3.LUT R25, R25, 0xefffffff, RZ, 0xc0, !PT ;  /* 0xefffffff19197812 */ /* 0x000fc800078ec0ff */
[----:B------:R-:W-:Y:S02]  /*72b40*/  @P2 LOP3.LUT R25, R25, 0x10000000, RZ, 0xfc, !PT ;  /* 0x1000000019192812 */ /* 0x000fe400078efcff */
[----:B------:R-:W-:Y:S01]  /*72b50*/  ISETP.LT.AND P0, PT, R3, UR73, !P0 ;  /* 0x0000004903007c0c */ /* 0x000fe2000c701270 */
[----:B------:R-:W0:Y:S01]  /*72b60*/  LDCU UR73, c[0x0][0x398] ;  /* 0x00007300ff4977ac */ /* 0x000e220008000800 */
[----:B------:R-:W-:Y:S02]  /*72b70*/  LOP3.LUT R25, R25, 0xf7ffffff, RZ, 0xc0, !PT ;  /* 0xf7ffffff19197812 */ /* 0x000fe400078ec0ff */
[----:B------:R-:W-:Y:S02]  /*72b80*/  PRMT R10, R10, 0x4210, R23 ;  /* 0x000042100a0a7816 */ /* 0x000fe40000000017 */
[----:B------:R-:W-:-:S04]  /*72b90*/  @P1 LOP3.LUT R25, R25, 0x8000000, RZ, 0xfc, !PT ;  /* 0x0800000019191812 */ /* 0x000fc800078efcff */
[----:B------:R-:W-:-:S04]  /*72ba0*/  LOP3.LUT R25, R25, 0xfbffffff, RZ, 0xc0, !PT ;  /* 0xfbffffff19197812 */ /* 0x000fc800078ec0ff */
[----:B------:R-:W-:-:S04]  /*72bb0*/  @P0 LOP3.LUT R25, R25, 0x4000000, RZ, 0xfc, !PT ;  /* 0x0400000019190812 */ /* 0x000fc800078efcff */
[----:B------:R-:W-:Y:S01]  /*72bc0*/  LOP3.LUT R25, R25, 0xfdffffff, RZ, 0xc0, !PT ;  /* 0xfdffffff19197812 */ /* 0x000fe200078ec0ff */
[----:B--2---:R2:W-:Y:S04]  /*72bd0*/  STSM.16.M88.4 [R21], R16 ;  /* 0x0000001015007844 */ /* 0x0045e80000000200 */
[----:B------:R0:W-:Y:S04]  /*72be0*/  STSM.16.M88.4 [R21+0x200], R8 ;  /* 0x0002000815007844 */ /* 0x0001e80000000200 */
[----:B--2---:R-:W2:Y:S01]  /*72bf0*/  LDL.LU.64 R18, [R1+0x2470] ;  /* 0x0024700001127983 */ /* 0x004ea20000300a00 */
[----:B0-----:R-:W-:-:S03]  /*72c00*/  VIADD R10, R29, 0xcc ;  /* 0x000000cc1d0a7836 */ /* 0x001fc60000000000 */
[----:B------:R-:W2:Y:S04]  /*72c10*/  LDL.LU.64 R16, [R1+0x2468] ;  /* 0x0024680001107983 */ /* 0x000ea80000300a00 */
[----:B------:R-:W2:Y:S01]  /*72c20*/  LDL.LU.64 R8, [R1+0x2460] ;  /* 0x0024600001087983 */ /* 0x000ea20000300a00 */
[----:B------:R-:W-:Y:S01]  /*72c30*/  ISETP.GE.AND P0, PT, R10, UR36, PT ;  /* 0x000000240a007c0c */ /* 0x000fe2000bf06270 */
[----:B------:R-:W0:Y:S02]  /*72c40*/  LDCU UR36, c[0x0][0x398] ;  /* 0x00007300ff2477ac */ /* 0x000e240008000800 */
[----:B------:R1:W-:Y:S04]  /*72c50*/  STL.64 [R1+0x2450], R20 ;  /* 0x0024501401007387 */ /* 0x0003e80000100a00 */
[----:B------:R-:W2:Y:S04]  /*72c60*/  LDL.LU R10, [R1+0x1fc] ;  /* 0x0001fc00010a7983 */ /* 0x000ea80000300800 */
[----:B------:R-:W3:Y:S01]  /*72c70*/  LDL.LU R11, [R1+0x210] ;  /* 0x00021000010b7983 */ /* 0x000ee20000300800 */
[----:B------:R-:W-:Y:S01]  /*72c80*/  ISETP.LT.AND P3, PT, R14, UR39, !P0 ;  /* 0x000000270e007c0c */ /* 0x000fe2000c761270 */
[----:B------:R-:W0:Y:S01]  /*72c90*/  LDCU UR39, c[0x0][0x398] ;  /* 0x00007300ff2777ac */ /* 0x000e220008000800 */
[----:B------:R-:W-:-:S02]  /*72ca0*/  ISETP.LT.AND P2, PT, R2, UR41, !P0 ;  /* 0x0000002902007c0c */ /* 0x000fc4000c741270 */
[----:B------:R-:W-:Y:S01]  /*72cb0*/  ISETP.LT.AND P1, PT, R4, UR42, !P0 ;  /* 0x0000002a04007c0c */ /* 0x000fe2000c721270 */
[----:B-1----:R-:W-:-:S08]  /*72cc0*/  VIADD R20, R29, 0xcd ;  /* 0x000000cd1d147836 */ /* 0x002fd00000000000 */
[----:B------:R-:W-:Y:S01]  /*72cd0*/  @P3 LOP3.LUT R25, R25, 0x2000000, RZ, 0xfc, !PT ;  /* 0x0200000019193812 */ /* 0x000fe200078efcff */
[----:B------:R-:W1:Y:S03]  /*72ce0*/  LDCU UR41, c[0x0][0x398] ;  /* 0x00007300ff2977ac */ /* 0x000e660008000800 */
[----:B------:R-:W-:Y:S01]  /*72cf0*/  LOP3.LUT R25, R25, 0xfeffffff, RZ, 0xc0, !PT ;  /* 0xfeffffff19197812 */ /* 0x000fe200078ec0ff */
[----:B------:R-:W0:Y:S03]  /*72d00*/  LDCU UR42, c[0x0][0x398] ;  /* 0x00007300ff2a77ac */ /* 0x000e260008000800 */
        /* <DEDUP_REMOVED lines=15> */
[----:B------:R-:W-:Y:S01]  /*72e00*/  LOP3.LUT R26, R26, 0x7fffffff, RZ, 0xc0, !PT ;  /* 0x7fffffff1a1a7812 */ /* 0x000fe200078ec0ff */
        /* <DEDUP_REMOVED lines=13> */
[----:B------:R-:W-:Y:S01]  /*72ee0*/  BAR.SYNC.DEFER_BLOCKING 0x0 ;  /* 0x0000000000007b1d */ /* 0x000fe20000010000 */
[----:B--2---:R-:W-:Y:S02]  /*72ef0*/  PRMT R10, R10, 0x5210, R23 ;  /* 0x000052100a0a7816 */ /* 0x004fe40000000017 */
[----:B---3--:R-:W-:-:S03]  /*72f00*/  PRMT R11, R11, 0x5210, R22 ;  /* 0x000052100b0b7816 */ /* 0x008fc60000000016 */
[----:B------:R-:W2:Y:S01]  /*72f10*/  LDS.128 R20, [R13] ;  /* 0x000000000d147984 */ /* 0x000ea20000000c00 */
[----:B------:R-:W-:Y:S02]  /*72f20*/  PRMT R8, R8, 0x5210, R18 ;  /* 0x0000521008087816 */ /* 0x000fe40000000012 */
[----:B------:R-:W-:Y:S01]  /*72f30*/  PRMT R9, R9, 0x5210, R16 ;  /* 0x0000521009097816 */ /* 0x000fe20000000010 */
[----:B------:R-:W3:Y:S04]  /*72f40*/  LDL.LU R18, [R1+0x245c] ;  /* 0x00245c0001127983 */ /* 0x000ee80000300800 */
[----:B------:R-:W4:Y:S04]  /*72f50*/  LDL.LU R16, [R1+0x2458] ;  /* 0x0024580001107983 */ /* 0x000f280000300800 */
[----:B--2---:R-:W-:Y:S04]  /*72f60*/  STL.64 [R1+0x1f0], R20 ;  /* 0x0001f01401007387 */ /* 0x004fe80000100a00 */
[----:B------:R-:W-:Y:S04]  /*72f70*/  STL.64 [R1+0x1f8], R22 ;  /* 0x0001f81601007387 */ /* 0x000fe80000100a00 */
[----:B------:R-:W2:Y:S04]  /*72f80*/  LDS.128 R20, [R13+0x400] ;  /* 0x000400000d147984 */ /* 0x000ea80000000c00 */
[----:B--2---:R2:W-:Y:S04]  /*72f90*/  STL.64 [R1+0x1e0], R20 ;  /* 0x0001e01401007387 */ /* 0x0045e80000100a00 */
[----:B------:R0:W-:Y:S04]  /*72fa0*/  STL.64 [R1+0x1e8], R22 ;  /* 0x0001e81601007387 */ /* 0x0001e80000100a00 */
[----:B--2---:R-:W2:Y:S01]  /*72fb0*/  LDL.LU.64 R20, [R1+0x2450] ;  /* 0x0024500001147983 */ /* 0x004ea20000300a00 */
[----:B------:R-:W-:-:S02]  /*72fc0*/  PRMT R17, R17, 0x5210, R7 ;  /* 0x0000521011117816 */ /* 0x000fc40000000007 */
[----:B------:R-:W-:Y:S02]  /*72fd0*/  PRMT R19, R19, 0x5210, R5 ;  /* 0x0000521013137816 */ /* 0x000fe40000000005 */
[----:B------:R-:W-:Y:S02]  /*72fe0*/  ISETP.LT.AND P3, PT, R14, UR20, !P0 ;  /* 0x000000140e007c0c */ /* 0x000fe4000c761270 */
[----:B------:R-:W-:Y:S02]  /*72ff0*/  ISETP.LT.AND P2, PT, R2, UR34, !P0 ;  /* 0x0000002202007c0c */ /* 0x000fe4000c741270 */
[----:B------:R-:W-:Y:S02]  /*73000*/  LOP3.LUT R25, R25, 0xfffdffff, RZ, 0xc0, !PT ;  /* 0xfffdffff19197812 */ /* 0x000fe400078ec0ff */
[----:B------:R-:W-:Y:S01]  /*73010*/  ISETP.LT.AND P1, PT, R4, UR52, !P0 ;  /* 0x0000003404007c0c */ /* 0x000fe2000c721270 */
[----:B------:R-:W-:Y:S01]  /*73020*/  VIADD R7, R29, 0xcf ;  /* 0x000000cf1d077836 */ /* 0x000fe20000000000 */
[----:B------:R-:W0:Y:S01]  /*73030*/  LDCU UR20, c[0x0][0x398] ;  /* 0x00007300ff1477ac */ /* 0x000e220008000800 */
[----:B------:R-:W-:Y:S04]  /*73040*/  BAR.SYNC.DEFER_BLOCKING 0x0 ;  /* 0x0000000000007b1d */ /* 0x000fe80000010000 */
[----:B------:R-:W-:Y:S01]  /*73050*/  @P3 LOP3.LUT R25, R25, 0x20000, RZ, 0xfc, !PT ;  /* 0x0002000019193812 */ /* 0x000fe200078efcff */
[----:B------:R-:W-:Y:S01]  /*73060*/  VIADD R5, R29, 0xd0 ;  /* 0x000000d01d057836 */ /* 0x000fe20000000000 */
[----:B------:R-:W0:Y:S02]  /*73070*/  LDCU UR52, c[0x0][0x398] ;  /* 0x00007300ff3477ac */ /* 0x000e240008000800 */
[----:B------:R-:W-:-:S02]  /*73080*/  LOP3.LUT R25, R25, 0xfffeffff, RZ, 0xc0, !PT ;  /* 0xfffeffff19197812 */ /* 0x000fc400078ec0ff */
[----:B---3--:R-:W-:Y:S02]  /*73090*/  PRMT R18, R18, 0x5210, R6 ;  /* 0x0000521012127816 */ /* 0x008fe40000000006 */
[----:B----4-:R-:W-:Y:S01]  /*730a0*/  PRMT R16, R16, 0x5210, R12 ;  /* 0x0000521010107816 */ /* 0x010fe2000000000c */
[----:B0-----:R-:W-:Y:S01]  /*730b0*/  VIADD R22, R29, 0xd7 ;  /* 0x000000d71d167836 */ /* 0x001fe20000000000 */
[----:B------:R-:W0:Y:S03]  /*730c0*/  LDCU UR34, c[0x0][0x398] ;  /* 0x00007300ff2277ac */ /* 0x000e260008000800 */
[----:B--2---:R2:W-:Y:S04]  /*730d0*/  STSM.16.M88.4 [R21], R16 ;  /* 0x0000001015007844 */ /* 0x0045e80000000200 */
[----:B------:R-:W-:Y:S04]  /*730e0*/  STL.64 [R1+0x2448], R20 ;  /* 0x0024481401007387 */ /* 0x000fe80000100a00 */
[----:B--2---:R-:W2:Y:S01]  /*730f0*/  LDL.LU R19, [R1+0xb28] ;  /* 0x000b280001137983 */ /* 0x004ea20000300800 */
[----:B------:R-:W-:-:S02]  /*73100*/  @P2 LOP3.LUT R25, R25, 0x10000, RZ, 0xfc, !PT ;  /* 0x0001000019192812 */ /* 0x000fc400078efcff */
[----:B------:R-:W-:Y:S01]  /*73110*/  ISETP.LT.AND P0, PT, R3, UR55, !P0 ;  /* 0x0000003703007c0c */ /* 0x000fe2000c701270 */
[----:B------:R3:W-:Y:S01]  /*73120*/  STSM.16.M88.4 [R21+0x200], R8 ;  /* 0x0002000815007844 */ /* 0x0007e20000000200 */
[----:B------:R-:W-:Y:S01]  /*73130*/  LOP3.LUT R25, R25, 0xffff7fff, RZ, 0xc0, !PT ;  /* 0xffff7fff19197812 */ /* 0x000fe200078ec0ff */
[----:B------:R-:W-:Y:S01]  /*73140*/  VIADD R6, R29, 0xd4 ;  /* 0x000000d41d067836 */ /* 0x000fe20000000000 */
[----:B------:R-:W4:Y:S02]  /*73150*/  LDCU UR55, c[0x0][0x398] ;  /* 0x00007300ff3777ac */ /* 0x000f240008000800 */
[----:B------:R-:W-:-:S04]  /*73160*/  @P1 LOP3.LUT R25, R25, 0x8000, RZ, 0xfc, !PT ;  /* 0x0000800019191812 */ /* 0x000fc800078efcff */
[----:B------:R-:W-:-:S04]  /*73170*/  LOP3.LUT R25, R25, 0xffffbfff, RZ, 0xc0, !PT ;  /* 0xffffbfff19197812 */ /* 0x000fc800078ec0ff */
[----:B------:R-:W-:Y:S02]  /*73180*/  @P0 LOP3.LUT R25, R25, 0x4000, RZ, 0xfc, !PT ;  /* 0x0000400019190812 */ /* 0x000fe400078efcff */
[----:B------:R-:W-:Y:S01]  /*73190*/  ISETP.GE.AND P0, PT, R7, UR49, PT ;  /* 0x0000003107007c0c */ /* 0x000fe2000bf06270 */
[----:B---3--:R-:W-:Y:S01]  /*731a0*/  VIADD R9, R29, 0xd5 ;  /* 0x000000d51d097836 */ /* 0x008fe20000000000 */
[----:B------:R-:W-:Y:S01]  /*731b0*/  LOP3.LUT R25, R25, 0xffffdfff, RZ, 0xc0, !PT ;  /* 0xffffdfff19197812 */ /* 0x000fe200078ec0ff */
[----:B------:R-:W-:Y:S01]  /*731c0*/  VIADD R18, R29, 0xd6 ;  /* 0x000000d61d127836 */ /* 0x000fe20000000000 */
[----:B------:R-:W-:Y:S01]  /*731d0*/  ISETP.LT.AND P3, PT, R14, UR4, !P0 ;  /* 0x000000040e007c0c */ /* 0x000fe2000c761270 */
[----:B------:R-:W3:Y:S01]  /*731e0*/  LDCU UR4, c[0x0][0x398] ;  /* 0x00007300ff0477ac */ /* 0x000ee20008000800 */
[----:B------:R-:W-:Y:S02]  /*731f0*/  ISETP.LT.AND P2, PT, R2, UR6, !P0 ;  /* 0x0000000602007c0c */ /* 0x000fe4000c741270 */
[----:B------:R-:W-:Y:S01]  /*73200*/  ISETP.LT.AND P1, PT, R4, UR8, !P0 ;  /* 0x0000000804007c0c */ /* 0x000fe2000c721270 */
[----:B------:R-:W0:Y:S01]  /*73210*/  LDCU UR6, c[0x0][0x398] ;  /* 0x00007300ff0677ac */ /* 0x000e220008000800 */
[----:B--2---:R-:W-:Y:S01]  /*73220*/  LOP3.LUT R8, R19, 0xffff, RZ, 0xc0, !PT ;  /* 0x0000ffff13087812 */ /* 0x004fe200078ec0ff */
[----:B------:R-:W2:Y:S06]  /*73230*/  LDCU UR8, c[0x0][0x398] ;  /* 0x00007300ff0877ac */ /* 0x000eac0008000800 */
[----:B------:R-:W-:Y:S01]  /*73240*/  @P3 LOP3.LUT R25, R25, 0x2000, RZ, 0xfc, !PT ;  /* 0x0000200019193812 */ /* 0x000fe200078efcff */
[----:B------:R-:W-:-:S02]  /*73250*/  VIADD R21, R29, 0xd8 ;  /* 0x000000d81d157836 */ /* 0x000fc40000000000 */
[----:B------:R-:W-:Y:S01]  /*73260*/  VIADD R20, R29, 0xd9 ;  /* 0x000000d91d147836 */ /* 0x000fe20000000000 */
[----:B------:R-:W-:Y:S01]  /*73270*/  LOP3.LUT R25, R25, 0xffffefff, RZ, 0xc0, !PT ;  /* 0xffffefff19197812 */ /* 0x000fe200078ec0ff */
[----:B------:R-:W0:Y:S03]  /*73280*/  LDCU UR49, c[0x0][0x398] ;  /* 0x00007300ff3177ac */ /* 0x000e260008000800 */
        /* <DEDUP_REMOVED lines=55> */
[----:B-1----:R-:W-:Y:S01]  /*73600*/  ISETP.LT.AND P0, PT, R3, UR41, !P0 ;  /* 0x0000002903007c0c */ /* 0x002fe2000c701270 */
[----:B------:R-:W1:Y:S06]  /*73610*/  LDCU UR41, c[0x0][0x398] ;  /* 0x00007300ff2977ac */ /* 0x000e6c0008000800 */
[----:B------:R-:W-:Y:S01]  /*73620*/  @P3 LOP3.LUT R25, R25, 0x2, RZ, 0xfc, !PT ;  /* 0x0000000219193812 */ /* 0x000fe200078efcff */
[----:B------:R-:W0:Y:S01]  /*73630*/  LDCU UR38, c[0x0][0x398] ;  /* 0x00007300ff2677ac */ /* 0x000e220008000800 */
[----:B------:R-:W-:-:S02]  /*73640*/  @P1 LOP3.LUT R26, R26, 0x80000000, RZ, 0xfc, !PT ;  /* 0x800000001a1a1812 */ /* 0x000fc400078efcff */
[----:B------:R-:W-:Y:S01]  /*73650*/  LOP3.LUT R25, R25, 0xfffffffe, RZ, 0xc0, !PT ;  /* 0xfffffffe19197812 */ /* 0x000fe200078ec0ff */
[----:B------:R-:W0:Y:S01]  /*73660*/  LDCU UR57, c[0x0][0x398] ;  /* 0x00007300ff3977ac */ /* 0x000e220008000800 */
[----:B------:R-:W-:Y:S02]  /*73670*/  LOP3.LUT R26, R26, 0xbfffffff, RZ, 0xc0, !PT ;  /* 0xbfffffff1a1a7812 */ /* 0x000fe400078ec0ff */
[----:B------:R-:W-:Y:S02]  /*73680*/  @P2 LOP3.LUT R25, R25, 0x1, RZ, 0xfc, !PT ;  /* 0x0000000119192812 */ /* 0x000fe400078efcff */
[----:B------:R-:W-:Y:S02]  /*73690*/  @P0 LOP3.LUT R26, R26, 0x40000000, RZ, 0xfc, !PT ;  /* 0x400000001a1a0812 */ /* 0x000fe400078efcff */
[----:B------:R-:W-:Y:S01]  /*736a0*/  ISETP.GE.AND P0, PT, R5, UR56, PT ;  /* 0x0000003805007c0c */ /* 0x000fe2000bf06270 */
[----:B------:R0:W-:Y:S01]  /*736b0*/  STL [R1+0x2418], R25 ;  /* 0x0024181901007387 */ /* 0x0001e20000100800 */
[----:B------:R-:W-:Y:S01]  /*736c0*/  LOP3.LUT R26, R26, 0xdfffffff, RZ, 0xc0, !PT ;  /* 0xdfffffff1a1a7812 */ /* 0x000fe200078ec0ff */
[----:B------:R-:W0:Y:S02]  /*736d0*/  LDCU UR56, c[0x0][0x398] ;  /* 0x00007300ff3877ac */ /* 0x000e240008000800 */
[----:B------:R-:W2:Y:S04]  /*736e0*/  LDL.LU R5, [R1+0xb20] ;  /* 0x000b200001057983 */ /* 0x000ea80000300800 */
[----:B------:R-:W2:Y:S04]  /*736f0*/  LDL.LU R16, [R1+0xaec] ;  /* 0x000aec0001107983 */ /* 0x000ea80000300800 */
[----:B------:R-:W2:Y:S04]  /*73700*/  LDL.LU R17, [R1+0xadc] ;  /* 0x000adc0001117983 */ /* 0x000ea80000300800 */
[----:B------:R-:W2:Y:S04]  /*73710*/  LDL.LU R12, [R1+0xa70] ;  /* 0x000a7000010c7983 */ /* 0x000ea80000300800 */
[----:B------:R-:W2:Y:S04]  /*73720*/  LDL.LU R10, [R1+0xa6c] ;  /* 0x000a6c00010a7983 */ /* 0x000ea80000300800 */
[----:B------:R-:W2:Y:S01]  /*73730*/  LDL.LU R19, [R1+0xa48] ;  /* 0x000a480001137983 */ /* 0x000ea20000300800 */
[----:B------:R-:W-:Y:S01]  /*73740*/  ISETP.LT.AND P3, PT, R14, UR42, !P0 ;  /* 0x0000002a0e007c0c */ /* 0x000fe2000c761270 */
[----:B------:R-:W0:Y:S01]  /*73750*/  LDCU UR42, c[0x0][0x398] ;  /* 0x00007300ff2a77ac */ /* 0x000e220008000800 */
[----:B------:R-:W-:-:S02]  /*73760*/  ISETP.LT.AND P2, PT, R2, UR43, !P0 ;  /* 0x0000002b02007c0c */ /* 0x000fc4000c741270 */
        /* <DEDUP_REMOVED lines=36> */
[----:B----4-:R-:W-:Y:S02]  /*739b0*/  ISETP.LT.AND P2, PT, R2, UR55, !P0 ;  /* 0x0000003702007c0c */ /* 0x010fe4000c741270 */
[----:B------:R-:W-:Y:S01]  /*739c0*/  ISETP.LT.AND P1, PT, R4, UR73, !P0 ;  /* 0x0000004904007c0c */ /* 0x000fe2000c721270 */
[----:B------:R-:W4:Y:S08]  /*739d0*/  LDCU UR55, c[0x0][0x398] ;  /* 0x00007300ff3777ac */ /* 0x000f300008000800 */
        /* <DEDUP_REMOVED lines=12> */
[----:B---3--:R-:W-:Y:S01]  /*73aa0*/  ISETP.LT.AND P3, PT, R14, UR4, !P0 ;  /* 0x000000040e007c0c */ /* 0x008fe2000c761270 */
[----:B------:R-:W3:Y:S01]  /*73ab0*/  LDCU UR4, c[0x0][0x398] ;  /* 0x00007300ff0477ac */ /* 0x000ee20008000800 */
[----:B0-----:R-:W-:Y:S02]  /*73ac0*/  ISETP.LT.AND P2, PT, R2, UR6, !P0 ;  /* 0x0000000602007c0c */ /* 0x001fe4000c741270 */
[----:B------:R-:W-:Y:S01]  /*73ad0*/  LOP3.LUT R26, R26, 0xfffdffff, RZ, 0xc0, !PT ;  /* 0xfffdffff1a1a7812 */ /* 0x000fe200078ec0ff */
[----:B------:R-:W0:Y:S01]  /*73ae0*/  LDCU UR6, c[0x0][0x398] ;  /* 0x00007300ff0677ac */ /* 0x000e220008000800 */
[----:B--2---:R-:W-:-:S07]  /*73af0*/  ISETP.LT.AND P1, PT, R4, UR8, !P0 ;  /* 0x0000000804007c0c */ /* 0x004fce000c721270 */
        /* <DEDUP_REMOVED lines=13> */
[----:B------:R-:W-:Y:S02]  /*73bd0*/  LOP3.LUT R6, R16, 0xffff, RZ, 0xc0, !PT ;  /* 0x0000ffff10067812 */ /* 0x000fe400078ec0ff */
[----:B------:R-:W2:Y:S01]  /*73be0*/  LDL.LU R16, [R1+0xc20] ;  /* 0x000c200001107983 */ /* 0x000ea20000300800 */
[----:B------:R-:W-:-:S03]  /*73bf0*/  LOP3.LUT R5, R17, 0xffff, RZ, 0xc0, !PT ;  /* 0x0000ffff11057812 */ /* 0x000fc600078ec0ff */
[----:B------:R-:W2:Y:S04]  /*73c00*/  LDL.LU R17, [R1+0xc14] ;  /* 0x000c140001117983 */ /* 0x000ea80000300800 */
[----:B------:R-:W2:Y:S01]  /*73c10*/  LDL.LU R18, [R1+0xc10] ;  /* 0x000c100001127983 */ /* 0x000ea20000300800 */
[----:B------:R-:W-:Y:S02]  /*73c20*/  LOP3.LUT R11, R10, 0xffff, RZ, 0xc0, !PT ;  /* 0x0000ffff0a0b7812 */ /* 0x000fe400078ec0ff */
[----:B------:R-:W-:Y:S02]  /*73c30*/  LOP3.LUT R10, R19, 0xffff, RZ, 0xc0, !PT ;  /* 0x0000ffff130a7812 */ /* 0x000fe400078ec0ff */
[----:B------:R-:W3:Y:S04]  /*73c40*/  LDL.LU R19, [R1+0xbf0] ;  /* 0x000bf00001137983 */ /* 0x000ee80000300800 */
[----:B------:R-:W4:Y:S04]  /*73c50*/  LDL.LU R25, [R1+0xb74] ;  /* 0x000b740001197983 */ /* 0x000f280000300800 */
[----:B------:R-:W4:Y:S04]  /*73c60*/  LDL.LU R24, [R1+0xb70] ;  /* 0x000b700001187983 */ /* 0x000f280000300800 */
        /* <DEDUP_REMOVED lines=32> */
[----:B------:R-:W-:Y:S02]  /*73e70*/  LOP3.LUT R26, R26, 0xffffff7f, RZ, 0xc0, !PT ;  /* 0xffffff7f1a1a7812 */ /* 0x000fe400078ec0ff */
[----:B------:R-:W-:Y:S02]  /*73e80*/  LOP3.LUT R9, R9, 0xffff, RZ, 0xc0, !PT ;  /* 0x0000ffff09097812 */ /* 0x000fe400078ec0ff */
[----:B------:R-:W-:-:S04]  /*73e90*/  @P1 LOP3.LUT R26, R26, 0x80, RZ, 0xfc, !PT ;  /* 0x000000801a1a1812 */ /* 0x000fc800078efcff */
[----:B------:R-:W-:-:S04]  /*73ea0*/  LOP3.LUT R26, R26, 0xffffffbf, RZ, 0xc0, !PT ;  /* 0xffffffbf1a1a7812 */ /* 0x000fc800078ec0ff */
[----:B------:R-:W-:Y:S02]  /*73eb0*/  @P0 LOP3.LUT R26, R26, 0x40, RZ, 0xfc, !PT ;  /* 0x000000401a1a0812 */ /* 0x000fe400078efcff */
[----:B------:R-:W-:Y:S01]  /*73ec0*/  ISETP.GE.AND P0, PT, R20, UR64, PT ;  /* 0x0000004014007c0c */ /* 0x000fe2000bf06270 */
[----:B------:R-:W0:Y:S01]  /*73ed0*/  LDCU UR64, c[0x0][0x398] ;  /* 0x00007300ff4077ac */ /* 0x000e220008000800 */
[----:B------:R-:W-:Y:S02]  /*73ee0*/  LOP3.LUT R12, R12, 0xffff, RZ, 0xc0, !PT ;  /* 0x0000ffff0c0c7812 */ /* 0x000fe400078ec0ff */
[----:B--2---:R-:W-:Y:S02]  /*73ef0*/  PRMT R18, R18, 0x4210, R10 ;  /* 0x0000421012127816 */ /* 0x004fe4000000000a */
[----:B---3--:R-:W-:-:S05]  /*73f00*/  PRMT R19, R19, 0x4210, R9 ;  /* 0x0000421013137816 */ /* 0x008fca0000000009 */
[----:B------:R4:W-:Y:S02]  /*73f10*/  STL.64 [R1+0x2440], R18 ;  /* 0x0024401201007387 */ /* 0x0009e40000100a00 */
[----:B----4-:R-:W-:Y:S02]  /*73f20*/  PRMT R18, R23, 0x4210, R6 ;  /* 0x0000421017127816 */ /* 0x010fe40000000006 */
[----:B------:R-:W-:Y:S02]  /*73f30*/  PRMT R19, R22, 0x4210, R5 ;  /* 0x0000421016137816 */ /* 0x000fe40000000005 */
[----:B------:R-:W2:Y:S01]  /*73f40*/  LDS.128 R20, [R13] ;  /* 0x000000000d147984 */ /* 0x000ea20000000c00 */
[----:B------:R-:W-:Y:S02]  /*73f50*/  PRMT R16, R16, 0x4210, R12 ;  /* 0x0000421010107816 */ /* 0x000fe4000000000c */
[----:B------:R-:W-:-:S05]  /*73f60*/  PRMT R17, R17, 0x4210, R11 ;  /* 0x0000421011117816 */ /* 0x000fca000000000b */
[----:B------:R-:W-:Y:S04]  /*73f70*/  STL.64 [R1+0x2438], R16 ;  /* 0x0024381001007387 */ /* 0x000fe80000100a00 */
[----:B--2---:R-:W-:Y:S04]  /*73f80*/  STL.64 [R1+0x1d0], R20 ;  /* 0x0001d01401007387 */ /* 0x004fe80000100a00 */
[----:B------:R-:W-:Y:S04]  /*73f90*/  STL.64 [R1+0x1d8], R22 ;  /* 0x0001d81601007387 */ /* 0x000fe80000100a00 */
[----:B------:R-:W2:Y:S04]  /*73fa0*/  LDS.128 R20, [R13+0x400] ;  /* 0x000400000d147984 */ /* 0x000ea80000000c00 */
[----:B--2---:R2:W-:Y:S04]  /*73fb0*/  STL.64 [R1+0x1c0], R20 ;  /* 0x0001c01401007387 */ /* 0x0045e80000100a00 */
[----:B------:R-:W-:Y:S04]  /*73fc0*/  STL.64 [R1+0x1c8], R22 ;  /* 0x0001c81601007387 */ /* 0x000fe80000100a00 */
[----:B--2---:R-:W2:Y:S01]  /*73fd0*/  LDL.LU.64 R20, [R1+0x2448] ;  /* 0x0024480001147983 */ /* 0x004ea20000300a00 */
[----:B------:R-:W-:-:S02]  /*73fe0*/  PRMT R16, R25, 0x4210, R8 ;  /* 0x0000421019107816 */ /* 0x000fc40000000008 */
[----:B------:R-:W-:Y:S01]  /*73ff0*/  PRMT R17, R24, 0x4210, R7 ;  /* 0x0000421018117816 */ /* 0x000fe20000000007 */
[----:B------:R-:W-:Y:S01]  /*74000*/  BAR.SYNC.DEFER_BLOCKING 0x0 ;  /* 0x0000000000007b1d */ /* 0x000fe20000010000 */
[----:B------:R-:W-:Y:S02]  /*74010*/  ISETP.LT.AND P3, PT, R14, UR26, !P0 ;  /* 0x0000001a0e007c0c */ /* 0x000fe4000c761270 */
[----:B------:R-:W-:Y:S02]  /*74020*/  ISETP.LT.AND P2, PT, R2, UR24, !P0 ;  /* 0x0000001802007c0c */ /* 0x000fe4000c741270 */
[----:B------:R-:W-:Y:S02]  /*74030*/  LOP3.LUT R26, R26, 0xffffffdf, RZ, 0xc0, !PT ;  /* 0xffffffdf1a1a7812 */ /* 0x000fe400078ec0ff */
[----:B-1----:R-:W-:Y:S01]  /*74040*/  ISETP.LT.AND P1, PT, R4, UR41, !P0 ;  /* 0x0000002904007c0c */ /* 0x002fe2000c721270 */
[----:B------:R-:W-:Y:S01]  /*74050*/  VIADD R13, R29, 0xda ;  /* 0x000000da1d0d7836 */ /* 0x000fe20000000000 */
[----:B------:R-:W-:Y:S01]  /*74060*/  PRMT R5, R0, 0x5210, R5 ;  /* 0x0000521000057816 */ /* 0x000fe20000000005 */
[----:B------:R-:W1:Y:S04]  /*74070*/  LDCU UR41, c[0x0][0x398] ;  /* 0x00007300ff2977ac */ /* 0x000e680008000800 */
[----:B------:R-:W-:Y:S01]  /*74080*/  @P3 LOP3.LUT R26, R26, 0x20, RZ, 0xfc, !PT ;  /* 0x000000201a1a3812 */ /* 0x000fe200078efcff */
[----:B------:R-:W3:Y:S03]  /*74090*/  LDCU UR24, c[0x0][0x398] ;  /* 0x00007300ff1877ac */ /* 0x000ee60008000800 */
[----:B------:R-:W-:Y:S01]  /*740a0*/  LOP3.LUT R26, R26, 0xffffffef, RZ, 0xc0, !PT ;  /* 0xffffffef1a1a7812 */ /* 0x000fe200078ec0ff */
[----:B------:R-:W4:Y:S03]  /*740b0*/  LDCU UR26, c[0x0][0x398] ;  /* 0x00007300ff1a77ac */ /* 0x000f260008000800 */
[----:B------:R-:W-:-:S02]  /*740c0*/  @P2 LOP3.LUT R26, R26, 0x10, RZ, 0xfc, !PT ;  /* 0x000000101a1a2812 */ /* 0x000fc400078efcff */
[----:B------:R-:W-:Y:S01]  /*740d0*/  ISETP.LT.AND P0, PT, R3, UR40, !P0 ;  /* 0x0000002803007c0c */ /* 0x000fe2000c701270 */
[----:B------:R-:W0:Y:S01]  /*740e0*/  LDCU UR40, c[0x0][0x398] ;  /* 0x00007300ff2877ac */ /* 0x000e220008000800 */
[----:B------:R-:W-:Y:S01]  /*740f0*/  LOP3.LUT R26, R26, 0xfffffff7, RZ, 0xc0, !PT ;  /* 0xfffffff71a1a7812 */ /* 0x000fe200078ec0ff */
[----:B--2---:R2:W-:Y:S04]  /*74100*/  STSM.16.M88.4 [R21], R16 ;  /* 0x0000001015007844 */ /* 0x0045e80000000200 */
[----:B--2---:R-:W2:Y:S04]  /*74110*/  LDL.LU.64 R18, [R1+0x2440] ;  /* 0x0024400001127983 */ /* 0x004ea80000300a00 */
[----:B------:R-:W2:Y:S01]  /*74120*/  LDL.LU.64 R16, [R1+0x2438] ;  /* 0x0024380001107983 */ /* 0x000ea20000300a00 */
        /* <DEDUP_REMOVED lines=12> */
[----:B------:R-:W-:Y:S01]  /*741f0*/  @P2 LOP3.LUT R26, R26, 0x1, RZ, 0xfc, !PT ;  /* 0x000000011a1a2812 */ /* 0x000fe200078efcff */
[----:B--2---:R2:W-:Y:S04]  /*74200*/  STSM.16.M88.4 [R21+0x200], R16 ;  /* 0x0002001015007844 */ /* 0x0045e80000000200 */
[----:B--2---:R-:W2:Y:S04]  /*74210*/  LDL.LU R21, [R1+0x2430] ;  /* 0x0024300001157983 */ /* 0x004ea80000300800 */
[----:B------:R-:W3:Y:S04]  /*74220*/  LDL.LU.64 R18, [R1+0x2428] ;  /* 0x0024280001127983 */ /* 0x000ee80000300a00 */
[----:B------:R-:W3:Y:S04]  /*74230*/  LDL.LU.64 R16, [R1+0x2420] ;  /* 0x0024200001107983 */ /* 0x000ee80000300a00 */
[----:B------:R0:W-:Y:S04]  /*74240*/  STL [R1+0x241c], R26 ;  /* 0x00241c1a01007387 */ /* 0x0001e80000100800 */
[----:B0-----:R-:W3:Y:S01]  /*74250*/  LDL.LU R26, [R1+0x10a0] ;  /* 0x0010a000011a7983 */ /* 0x001ee20000300800 */
[----:B------:R-:W-:Y:S01]  /*74260*/  ISETP.LT.AND P1, PT, R4, UR38, !P0 ;  /* 0x0000002604007c0c */ /* 0x000fe2000c721270 */
[----:B------:R-:W0:Y:S01]  /*74270*/  LDCU UR38, c[0x0][0x398] ;  /* 0x00007300ff2677ac */ /* 0x000e220008000800 */
[----:B------:R-:W-:-:S02]  /*74280*/  ISETP.LT.AND P0, PT, R3, UR48, !P0 ;  /* 0x0000003003007c0c */ /* 0x000fc4000c701270 */
[----:B------:R-:W-:Y:S01]  /*74290*/  PRMT R6, R15, 0x5210, R6 ;  /* 0x000052100f067816 */ /* 0x000fe20000000006 */
[----:B------:R-:W0:Y:S08]  /*742a0*/  LDCU UR48, c[0x0][0x398] ;  /* 0x00007300ff3077ac */ /* 0x000e300008000800 */
[----:B------:R-:W-:-:S04]  /*742b0*/  @P1 LOP3.LUT R27, R27, 0x80000000, RZ, 0xfc, !PT ;  /* 0x800000001b1b1812 */ /* 0x000fc800078efcff */
[----:B------:R-:W-:-:S04]  /*742c0*/  LOP3.LUT R27, R27, 0xbfffffff, RZ, 0xc0, !PT ;  /* 0xbfffffff1b1b7812 */ /* 0x000fc800078ec0ff */
[----:B------:R-:W-:-:S04]  /*742d0*/  @P0 LOP3.LUT R27, R27, 0x40000000, RZ, 0xfc, !PT ;  /* 0x400000001b1b0812 */ /* 0x000fc800078efcff */
[----:B------:R-:W-:Y:S02]  /*742e0*/  LOP3.LUT R27, R27, 0xdfffffff, RZ, 0xc0, !PT ;  /* 0xdfffffff1b1b7812 */ /* 0x000fe400078ec0ff */
[----:B------:R-:W-:Y:S01]  /*742f0*/  LOP3.LUT R28, R28, 0x7fffffff, RZ, 0xc0, !PT ;  /* 0x7fffffff1c1c7812 */ /* 0x000fe200078ec0ff */
[----:B------:R-:W-:Y:S01]  /*74300*/  BAR.SYNC.DEFER_BLOCKING 0x0 ;  /* 0x0000000000007b1d */ /* 0x000fe20000010000 */
[----:B--2---:R-:W-:-:S05]  /*74310*/  PRMT R12, R21, 0x5210, R12 ;  /* 0x00005210150c7816 */ /* 0x004fca000000000c */
[----:B------:R2:W-:Y:S02]  /*74320*/  STL [R1+0x210], R12 ;  /* 0x0002100c01007387 */ /* 0x0005e40000100800 */
[----:B--2---:R-:W-:Y:S01]  /*74330*/  PRMT R12, R20, 0x5210, R11 ;  /* 0x00005210140c7816 */ /* 0x004fe2000000000b */
[----:B---3--:R-:W-:-:S05]  /*74340*/  VIADD R11, R26, 0xdb ;  /* 0x000000db1a0b7836 */ /* 0x008fca0000000000 */
[----:B------:R-:W-:Y:S02]  /*74350*/  ISETP.GE.AND P0, PT, R11, UR66, PT ;  /* 0x000000420b007c0c */ /* 0x000fe4000bf06270 */
[----:B------:R-:W-:Y:S01]  /*74360*/  PRMT R10, R19, 0x5210, R10 ;  /* 0x00005210130a7816 */ /* 0x000fe2000000000a */
[----:B------:R-:W-:Y:S01]  /*74370*/  STL [R1+0x214], R12 ;  /* 0x0002140c01007387 */ /* 0x000fe20000100800 */
[----:B------:R-:W-:Y:S02]  /*74380*/  ISETP.LT.AND P3, PT, R14, UR43, !P0 ;  /* 0x0000002b0e007c0c */ /* 0x000fe4000c761270 */
[----:B------:R-:W-:Y:S01]  /*74390*/  PRMT R8, R17, 0x5210, R8 ;  /* 0x0000521011087816 */ /* 0x000fe20000000008 */
[----:B------:R-:W-:Y:S01]  /*743a0*/  VIADD R0, R26, 0xde ;  /* 0x000000de1a007836 */ /* 0x000fe20000000000 */
[----:B------:R-:W-:Y:S01]  /*743b0*/  ISETP.LT.AND P2, PT, R2, UR42, !P0 ;  /* 0x0000002a02007c0c */ /* 0x000fe2000c741270 */
[----:B------:R-:W2:Y:S01]  /*743c0*/  LDCU UR66, c[0x0][0x398] ;  /* 0x00007300ff4277ac */ /* 0x000ea20008000800 */
[----:B------:R-:W-:Y:S01]  /*743d0*/  ISETP.LT.AND P1, PT, R4, UR47, !P0 ;  /* 0x0000002f04007c0c */ /* 0x000fe2000c721270 */
[----:B------:R3:W-:Y:S01]  /*743e0*/  STL [R1+0x218], R10 ;  /* 0x0002180a01007387 */ /* 0x0007e20000100800 */
[----:B------:R-:W0:Y:S05]  /*743f0*/  LDCU UR43, c[0x0][0x398] ;  /* 0x00007300ff2b77ac */ /* 0x000e2a0008000800 */
[----:B------:R-:W-:Y:S01]  /*74400*/  @P3 LOP3.LUT R27, R27, 0x20000000, RZ, 0xfc, !PT ;  /* 0x200000001b1b3812 */ /* 0x000fe200078efcff */
[----:B------:R-:W0:Y:S03]  /*74410*/  LDCU UR42, c[0x0][0x398] ;  /* 0x00007300ff2a77ac */ /* 0x000e260008000800 */
[----:B------:R-:W-:Y:S01]  /*74420*/  LOP3.LUT R27, R27, 0xefffffff, RZ, 0xc0, !PT ;  /* 0xefffffff1b1b7812 */ /* 0x000fe200078ec0ff */
[----:B------:R-:W0:Y:S03]  /*74430*/  LDCU UR47, c[0x0][0x398] ;  /* 0x00007300ff2f77ac */ /* 0x000e260008000800 */
[----:B------:R-:W-:-:S02]  /*74440*/  @P2 LOP3.LUT R27, R27, 0x10000000, RZ, 0xfc, !PT ;  /* 0x100000001b1b2812 */ /* 0x000fc400078efcff */
        /* <DEDUP_REMOVED lines=9> */
[----:B------:R3:W-:Y:S01]  /*744e0*/  STL [R1+0x21c], R10 ;  /* 0x00021c0a01007387 */ /* 0x0007e20000100800 */
[----:B------:R-:W-:Y:S01]  /*744f0*/  LOP3.LUT R27, R27, 0xfdffffff, RZ, 0xc0, !PT ;  /* 0xfdffffff1b1b7812 */ /* 0x000fe200078ec0ff */
[----:B------:R-:W-:Y:S01]  /*74500*/  VIADD R11, R26, 0xe6 ;  /* 0x000000e61a0b7836 */ /* 0x000fe20000000000 */
[----:B------:R-:W-:Y:S01]  /*74510*/  ISETP.LT.AND P3, PT, R14, UR52, !P0 ;  /* 0x000000340e007c0c */ /* 0x000fe2000c761270 */
[----:B------:R-:W0:Y:S01]  /*74520*/  LDCU UR65, c[0x0][0x398] ;  /* 0x00007300ff4177ac */ /* 0x000e220008000800 */
[----:B------:R-:W-:Y:S02]  /*74530*/  ISETP.LT.AND P2, PT, R2, UR51, !P0 ;  /* 0x0000003302007c0c */ /* 0x000fe4000c741270 */
[----:B------:R-:W-:Y:S01]  /*74540*/  ISETP.LT.AND P1, PT, R4, UR50, !P0 ;  /* 0x0000003204007c0c */ /* 0x000fe2000c721270 */
[----:B------:R0:W-:Y:S01]  /*74550*/  STL [R1+0x200], R8 ;  /* 0x0002000801007387 */ /* 0x0001e20000100800 */
[----:B------:R-:W0:Y:S07]  /*74560*/  LDCU UR52, c[0x0][0x398] ;  /* 0x00007300ff3477ac */ /* 0x000e2e0008000800 */
[----:B------:R-:W-:Y:S01]  /*74570*/  @P3 LOP3.LUT R27, R27, 0x2000000, RZ, 0xfc, !PT ;  /* 0x020000001b1b3812 */ /* 0x000fe200078efcff */
[----:B---3--:R-:W-:Y:S01]  /*74580*/  VIADD R10, R26, 0xe5 ;  /* 0x000000e51a0a7836 */ /* 0x008fe20000000000 */
[----:B------:R-:W3:Y:S02]  /*74590*/  LDCU UR51, c[0x0][0x398] ;  /* 0x00007300ff3377ac */ /* 0x000ee40008000800 */
[----:B------:R-:W-:Y:S01]  /*745a0*/  LOP3.LUT R27, R27, 0xfeffffff, RZ, 0xc0, !PT ;  /* 0xfeffffff1b1b7812 */ /* 0x000fe200078ec0ff */
[----:B------:R-:W1:Y:S03]  /*745b0*/  LDCU UR50, c[0x0][0x398] ;  /* 0x00007300ff3277ac */ /* 0x000e660008000800 */
[----:B------:R-:W-:-:S02]  /*745c0*/  @P2 LOP3.LUT R27, R27, 0x1000000, RZ, 0xfc, !PT ;  /* 0x010000001b1b2812 */ /* 0x000fc400078efcff */
[----:B------:R-:W-:Y:S01]  /*745d0*/  ISETP.LT.AND P0, PT, R3, UR53, !P0 ;  /* 0x0000003503007c0c */ /* 0x000fe2000c701270 */
[----:B------:R-:W1:Y:S01]  /*745e0*/  LDCU UR53, c[0x0][0x398] ;  /* 0x00007300ff3577ac */ /* 0x000e620008000800 */
[----:B------:R-:W-:-:S04]  /*745f0*/  LOP3.LUT R27, R27, 0xff7fffff, RZ, 0xc0, !PT ;  /* 0xff7fffff1b1b7812 */ /* 0x000fc800078ec0ff */
[----:B------:R-:W-:Y:S02]  /*74600*/  @P1 LOP3.LUT R27, R27, 0x800000, RZ, 0xfc, !PT ;  /* 0x008000001b1b1812 */ /* 0x000fe400078efcff */
[----:B0-----:R-:W-:Y:S01]  /*74610*/  PRMT R8, R16, 0x5210, R7 ;  /* 0x0000521010087816 */ /* 0x001fe20000000007 */
[----:B------:R-:W-:Y:S01]  /*74620*/  VIADD R7, R26, 0xdd ;  /* 0x000000dd1a077836 */ /* 0x000fe20000000000 */
[----:B------:R-:W-:-:S04]  /*74630*/  LOP3.LUT R27, R27, 0xffbfffff, RZ, 0xc0, !PT ;  /* 0xffbfffff1b1b7812 */ /* 0x000fc800078ec0ff */
[----:B------:R-:W-:Y:S02]  /*74640*/  @P0 LOP3.LUT R27, R27, 0x400000, RZ, 0xfc, !PT ;  /* 0x004000001b1b0812 */ /* 0x000fe400078efcff */
[----:B------:R-:W-:Y:S02]  /*74650*/  ISETP.GE.AND P0, PT, R7, UR70, PT ;  /* 0x0000004607007c0c */ /* 0x000fe4000bf06270 */
[----:B------:R-:W-:Y:S01]  /*74660*/  LOP3.LUT R27, R27, 0xffdfffff, RZ, 0xc0, !PT ;  /* 0xffdfffff1b1b7812 */ /* 0x000fe200078ec0ff */
[----:B------:R-:W-:Y:S01]  /*74670*/  STL [R1+0x204], R8 ;  /* 0x0002040801007387 */ /* 0x000fe20000100800 */
[----:B------:R-:W-:Y:S01]  /*74680*/  ISETP.LT.AND P3, PT, R14, UR49, !P0 ;  /* 0x000000310e007c0c */ /* 0x000fe2000c761270 */
[----:B------:R-:W-:Y:S01]  /*74690*/  VIADD R7, R26, 0xe4 ;  /* 0x000000e41a077836 */ /* 0x000fe20000000000 */
[----:B------:R-:W-:Y:S01]  /*746a0*/  ISETP.LT.AND P2, PT, R2, UR60, !P0 ;  /* 0x0000003c02007c0c */ /* 0x000fe2000c741270 */
[----:B------:R-:W-:Y:S01]  /*746b0*/  VIADD R23, R26, 0xe7 ;  /* 0x000000e71a177836 */ /* 0x000fe20000000000 */
[----:B------:R-:W-:Y:S01]  /*746c0*/  ISETP.LT.AND P1, PT, R4, UR58, !P0 ;  /* 0x0000003a04007c0c */ /* 0x000fe2000c721270 */
[----:B------:R-:W-:Y:S01]  /*746d0*/  STL [R1+0x208], R6 ;  /* 0x0002080601007387 */ /* 0x000fe20000100800 */
[----:B------:R-:W0:Y:S01]  /*746e0*/  LDCU UR49, c[0x0][0x398] ;  /* 0x00007300ff3177ac */ /* 0x000e220008000800 */
[----:B------:R-:W-:-:S02]  /*746f0*/  VIADD R25, R26, 0xe8 ;  /* 0x000000e81a197836 */ /* 0x000fc40000000000 */
[----:B------:R-:W-:Y:S01]  /*74700*/  VIADD R15, R26, 0xff ;  /* 0x000000ff1a0f7836 */ /* 0x000fe20000000000 */
[----:B------:R-:W0:Y:S03]  /*74710*/  LDCU UR70, c[0x0][0x398] ;  /* 0x00007300ff4677ac */ /* 0x000e260008000800 */
[----:B------:R-:W-:Y:S01]  /*74720*/  @P3 LOP3.LUT R27, R27, 0x200000, RZ, 0xfc, !PT ;  /* 0x002000001b1b3812 */ /* 0x000fe200078efcff */
[----:B------:R-:W0:Y:S03]  /*74730*/  LDCU UR58, c[0x0][0x398] ;  /* 0x00007300ff3a77ac */ /* 0x000e260008000800 */
[----:B------:R-:W-:Y:S01]  /*74740*/  LOP3.LUT R27, R27, 0xffefffff, RZ, 0xc0, !PT ;  /* 0xffefffff1b1b7812 */ /* 0x000fe200078ec0ff */
[----:B------:R-:W0:Y:S03]  /*74750*/  LDCU UR60, c[0x0][0x398] ;  /* 0x00007300ff3c77ac */ /* 0x000e260008000800 */
[----:B------:R-:W-:-:S02]  /*74760*/  @P2 LOP3.LUT R27, R27, 0x100000, RZ, 0xfc, !PT ;  /* 0x001000001b1b2812 */ /* 0x000fc400078efcff */
[----:B------:R-:W-:Y:S01]  /*74770*/  ISETP.LT.AND P0, PT, R3, UR57, !P0 ;  /* 0x0000003903007c0c */ /* 0x000fe2000c701270 */
[----:B------:R0:W-:Y:S01]  /*74780*/  STL [R1+0x20c], R5 ;  /* 0x00020c0501007387 */ /* 0x0001e20000100800 */
[----:B------:R-:W-:Y:S01]  /*74790*/  LOP3.LUT R27, R27, 0xfff7ffff, RZ, 0xc0, !PT ;  /* 0xfff7ffff1b1b7812 */ /* 0x000fe200078ec0ff */
[----:B------:R-:W0:Y:S03]  /*747a0*/  LDCU UR57, c[0x0][0x398] ;  /* 0x00007300ff3977ac */ /* 0x000e260008000800 */
[----:B------:R-:W-:-:S04]  /*747b0*/  @P1 LOP3.LUT R27, R27, 0x80000, RZ, 0xfc, !PT ;  /* 0x000800001b1b1812 */ /* 0x000fc800078efcff */
[----:B------:R-:W-:-:S04]  /*747c0*/  LOP3.LUT R27, R27, 0xfffbffff, RZ, 0xc0, !PT ;  /* 0xfffbffff1b1b7812 */ /* 0x000fc800078ec0ff */
[----:B------:R-:W-:Y:S02]  /*747d0*/  @P0 LOP3.LUT R27, R27, 0x40000, RZ, 0xfc, !PT ;  /* 0x000400001b1b0812 */ /* 0x000fe400078efcff */
[----:B------:R-:W-:Y:S02]  /*747e0*/  ISETP.GE.AND P0, PT, R0, UR69, PT ;  /* 0x0000004500007c0c */ /* 0x000fe4000bf06270 */
[----:B------:R-:W-:Y:S01]  /*747f0*/  LOP3.LUT R27, R27, 0xfffdffff, RZ, 0xc0, !PT ;  /* 0xfffdffff1b1b7812 */ /* 0x000fe200078ec0ff */
[----:B------:R-:W-:Y:S01]  /*74800*/  VIADD R0, R26, 0xdf ;  /* 0x000000df1a007836 */ /* 0x000fe20000000000 */
[----:B------:R-:W-:Y:S01]  /*74810*/  ISETP.LT.AND P3, PT, R14, UR55, !P0 ;  /* 0x000000370e007c0c */ /* 0x000fe2000c761270 */
[----:B0-----:R-:W-:Y:S01]  /*74820*/  VIADD R5, R26, 0xe2 ;  /* 0x000000e21a057836 */ /* 0x001fe20000000000 */
[----:B------:R-:W-:Y:S01]  /*74830*/  ISETP.LT.AND P2, PT, R2, UR56, !P0 ;  /* 0x0000003802007c0c */ /* 0x000fe2000c741270 */
[----:B------:R-:W0:Y:S01]  /*74840*/  LDCU UR69, c[0x0][0x398] ;  /* 0x00007300ff4577ac */ /* 0x000e220008000800 */
[----:B------:R-:W-:Y:S01]  /*74850*/  ISETP.LT.AND P1, PT, R4, UR59, !P0 ;  /* 0x0000003b04007c0c */ /* 0x000fe2000c721270 */
[C---:B------:R-:W-:Y:S01]  /*74860*/  VIADD R16, R26.reuse, 0xfe ;  /* 0x000000fe1a107836 */ /* 0x040fe20000000000 */
[----:B------:R-:W0:Y:S07]  /*74870*/  LDCU UR55, c[0x0][0x398] ;  /* 0x00007300ff3777ac */ /* 0x000e2e0008000800 */
[----:B------:R-:W-:Y:S01]  /*74880*/  @P3 LOP3.LUT R27, R27, 0x20000, RZ, 0xfc, !PT ;  /* 0x000200001b1b3812 */ /* 0x000fe200078efcff */
[----:B------:R-:W0:Y:S03]  /*74890*/  LDCU UR59, c[0x0][0x398] ;  /* 0x00007300ff3b77ac */ /* 0x000e260008000800 */
[----:B------:R-:W-:Y:S01]  /*748a0*/  LOP3.LUT R27, R27, 0xfffeffff, RZ, 0xc0, !PT ;  /* 0xfffeffff1b1b7812 */ /* 0x000fe200078ec0ff */
[----:B------:R-:W-:Y:S01]  /*748b0*/  VIADD R17, R26, 0xfd ;  /* 0x000000fd1a117836 */ /* 0x000fe20000000000 */
[----:B------:R-:W0:Y:S02]  /*748c0*/  LDCU UR56, c[0x0][0x398] ;  /* 0x00007300ff3877ac */ /* 0x000e240008000800 */
        /* <DEDUP_REMOVED lines=11> */
[----:B------:R-:W-:Y:S01]  /*74980*/  VIADD R18, R26, 0xfc ;  /* 0x000000fc1a127836 */ /* 0x000fe20000000000 */
[----:B------:R-:W-:Y:S01]  /*74990*/  ISETP.LT.AND P2, PT, R2, UR4, !P0 ;  /* 0x0000000402007c0c */ /* 0x000fe2000c741270 */
[----:B------:R-:W-:Y:S01]  /*749a0*/  VIADD R19, R26, 0xfb ;  /* 0x000000fb1a137836 */ /* 0x000fe20000000000 */
[----:B------:R-:W-:Y:S01]  /*749b0*/  ISETP.LT.AND P1, PT, R4, UR8, !P0 ;  /* 0x0000000804007c0c */ /* 0x000fe2000c721270 */
[C---:B------:R-:W-:Y:S01]  /*749c0*/  VIADD R20, R26.reuse, 0xfa ;  /* 0x000000fa1a147836 */ /* 0x040fe20000000000 */
[----:B------:R-:W0:Y:S01]  /*749d0*/  LDCU UR68, c[0x0][0x398] ;  /* 0x00007300ff4477ac */ /* 0x000e220008000800 */
[----:B------:R-:W-:-:S02]  /*749e0*/  VIADD R21, R26, 0xf9 ;  /* 0x000000f91a157836 */ /* 0x000fc40000000000 */
[C---:B------:R-:W-:Y:S01]  /*749f0*/  VIADD R9, R26.reuse, 0xf7 ;  /* 0x000000f71a097836 */ /* 0x040fe20000000000 */
[----:B------:R-:W0:Y:S03]  /*74a00*/  LDCU UR6, c[0x0][0x398] ;  /* 0x00007300ff0677ac */ /* 0x000e260008000800 */
[----:B------:R-:W-:Y:S01]  /*74a10*/  @P3 LOP3.LUT R27, R27, 0x2000, RZ, 0xfc, !PT ;  /* 0x000020001b1b3812 */ /* 0x000fe200078efcff */
[C---:B------:R-:W-:Y:S01]  /*74a20*/  VIADD R13, R26.reuse, 0xf6 ;  /* 0x000000f61a0d7836 */ /* 0x040fe20000000000 */
[----:B------:R-:W0:Y:S02]  /*74a30*/  LDCU UR4, c[0x0][0x398] ;  /* 0x00007300ff0477ac */ /* 0x000e240008000800 */
[----:B------:R-:W-:Y:S01]  /*74a40*/  LOP3.LUT R27, R27, 0xffffefff, RZ, 0xc0, !PT ;  /* 0xffffefff1b1b7812 */ /* 0x000fe200078ec0ff */
[----:B------:R-:W-:Y:S01]  /*74a50*/  VIADD R6, R26, 0xf4 ;  /* 0x000000f41a067836 */ /* 0x000fe20000000000 */
[----:B------:R-:W0:Y:S02]  /*74a60*/  LDCU UR8, c[0x0][0x398] ;  /* 0x00007300ff0877ac */ /* 0x000e240008000800 */
[----:B------:R-:W-:-:S02]  /*74a70*/  @P2 LOP3.LUT R27, R27, 0x1000, RZ, 0xfc, !PT ;  /* 0x000010001b1b2812 */ /* 0x000fc400078efcff */
[----:B------:R-:W-:Y:S01]  /*74a80*/  ISETP.LT.AND P0, PT, R3, UR16, !P0 ;  /* 0x0000001003007c0c */ /* 0x000fe2000c701270 */
[C---:B------:R-:W-:Y:S01]  /*74a90*/  VIADD R8, R26.reuse, 0xf2 ;  /* 0x000000f21a087836 */ /* 0x040fe20000000000 */
[----:B------:R-:W-:Y:S01]  /*74aa0*/  LOP3.LUT R27, R27, 0xfffff7ff, RZ, 0xc0, !PT ;  /* 0xfffff7ff1b1b7812 */ /* 0x000fe200078ec0ff */
[----:B------:R-:W-:Y:S01]  /*74ab0*/  VIADD R12, R26, 0xf0 ;  /* 0x000000f01a0c7836 */ /* 0x000fe20000000000 */
[----:B------:R-:W0:Y:S02]  /*74ac0*/  LDCU UR16, c[0x0][0x398] ;  /* 0x00007300ff1077ac */ /* 0x000e240008000800 */
        /* <DEDUP_REMOVED lines=11> */
[----:B------:R-:W-:Y:S01]  /*74b80*/  VIADD R29, R26, 0xeb ;  /* 0x000000eb1a1d7836 */ /* 0x000fe20000000000 */
[----:B------:R-:W0:Y:S01]  /*74b90*/  LDCU UR54, c[0x0][0x398] ;  /* 0x00007300ff3677ac */ /* 0x000e220008000800 */
[----:B------:R-:W0:Y:S06]  /*74ba0*/  LDCU UR18, c[0x0][0x398] ;  /* 0x00007300ff1277ac */ /* 0x000e2c0008000800 */
        /* <DEDUP_REMOVED lines=31> */
[----:B------:R-:W-:Y:S01]  /*74da0*/  VIADD R5, R26, 0xe3 ;  /* 0x000000e31a057836 */ /* 0x000fe20000000000 */
[----:B------:R-:W-:Y:S01]  /*74db0*/  LOP3.LUT R27, R27, 0xfffffffd, RZ, 0xc0, !PT ;  /* 0xfffffffd1b1b7812 */ /* 0x000fe200078ec0ff */
[----:B------:R-:W0:Y:S01]  /*74dc0*/  LDCU UR72, c[0x0][0x398] ;  /* 0x00007300ff4877ac */ /* 0x000e220008000800 */
[----:B-1----:R-:W-:Y:S02]  /*74dd0*/  ISETP.LT.AND P1, PT, R4, UR41, !P0 ;  /* 0x0000002904007c0c */ /* 0x002fe4000c721270 */
[----:B------:R-:W-:Y:S01]  /*74de0*/  ISETP.LT.AND P3, PT, R14, UR14, !P0 ;  /* 0x0000000e0e007c0c */ /* 0x000fe2000c761270 */
[----:B------:R-:W1:Y:S01]  /*74df0*/  LDCU UR41, c[0x0][0x398] ;  /* 0x00007300ff2977ac */ /* 0x000e620008000800 */
[----:B------:R-:W-:-:S02]  /*74e00*/  ISETP.LT.AND P2, PT, R2, UR40, !P0 ;  /* 0x0000002802007c0c */ /* 0x000fc4000c741270 */
[----:B------:R-:W-:Y:S01]  /*74e10*/  ISETP.LT.AND P0, PT, R3, UR63, !P0 ;  /* 0x0000003f03007c0c */ /* 0x000fe2000c701270 */
[----:B------:R-:W0:Y:S01]  /*74e20*/  LDCU UR63, c[0x0][0x398] ;  /* 0x00007300ff3f77ac */ /* 0x000e220008000800 */
[----:B------:R-:W0:Y:S05]  /*74e30*/  LDCU UR40, c[0x0][0x398] ;  /* 0x00007300ff2877ac */ /* 0x000e2a0008000800 */
[----:B------:R-:W-:Y:S01]  /*74e40*/  @P1 LOP3.LUT R28, R28, 0x80000000, RZ, 0xfc, !PT ;  /* 0x800000001c1c1812 */ /* 0x000fe200078efcff */
[----:B------:R-:W0:Y:S03]  /*74e50*/  LDCU UR14, c[0x0][0x398] ;  /* 0x00007300ff0e77ac */ /* 0x000e260008000800 */
[----:B------:R-:W-:-:S04]  /*74e60*/  LOP3.LUT R28, R28, 0xbfffffff, RZ, 0xc0, !PT ;  /* 0xbfffffff1c1c7812 */ /* 0x000fc800078ec0ff */
[----:B------:R-:W-:Y:S02]  /*74e70*/  @P0 LOP3.LUT R28, R28, 0x40000000, RZ, 0xfc, !PT ;  /* 0x400000001c1c0812 */ /* 0x000fe400078efcff */
[----:B------:R-:W-:Y:S01]  /*74e80*/  ISETP.GE.AND P0, PT, R5, UR5, PT ;  /* 0x0000000505007c0c */ /* 0x000fe2000bf06270 */
[----:B------:R-:W0:Y:S01]  /*74e90*/  LDCU UR5, c[0x0][0x39c] ;  /* 0x00007380ff0577ac */ /* 0x000e220008000800 */
[----:B------:R-:W-:Y:S02]  /*74ea0*/  @P3 LOP3.LUT R27, R27, 0x2, RZ, 0xfc, !PT ;  /* 0x000000021b1b3812 */ /* 0x000fe400078efcff */
[----:B------:R-:W-:Y:S02]  /*74eb0*/  ISETP.LT.AND P3, PT, R14, UR24, !P0 ;  /* 0x000000180e007c0c */ /* 0x000fe4000c761270 */
[----:B------:R-:W-:Y:S01]  /*74ec0*/  LOP3.LUT R28, R28, 0xdfffffff, RZ, 0xc0, !PT ;  /* 0xdfffffff1c1c7812 */ /* 0x000fe200078ec0ff */
[----:B------:R-:W-:Y:S01]  /*74ed0*/  VIADD R5, R26, 0xf5 ;  /* 0x000000f51a057836 */ /* 0x000fe20000000000 */
[----:B------:R-:W-:Y:S01]  /*74ee0*/  LOP3.LUT R27, R27, 0xfffffffe, RZ, 0xc0, !PT ;  /* 0xfffffffe1b1b7812 */ /* 0x000fe200078ec0ff */
[----:B------:R-:W0:Y:S03]  /*74ef0*/  LDCU UR24, c[0x0][0x398] ;  /* 0x00007300ff1877ac */ /* 0x000e260008000800 */
[----:B------:R-:W-:-:S02]  /*74f00*/  @P2 LOP3.LUT R27, R27, 0x1, RZ, 0xfc, !PT ;  /* 0x000000011b1b2812 */ /* 0x000fc400078efcff */
[----:B----4-:R-:W-:Y:S01]  /*74f10*/  ISETP.LT.AND P2, PT, R2, UR26, !P0 ;  /* 0x0000001a02007c0c */ /* 0x010fe2000c741270 */
[----:B------:R-:W4:Y:S02]  /*74f20*/  LDCU UR26, c[0x0][0x398] ;  /* 0x00007300ff1a77ac */ /* 0x000f240008000800 */
[----:B------:R-:W-:Y:S02]  /*74f30*/  @P3 LOP3.LUT R28, R28, 0x20000000, RZ, 0xfc, !PT ;  /* 0x200000001c1c3812 */ /* 0x000fe400078efcff */
[----:B------:R-:W-:Y:S01]  /*74f40*/  ISETP.LT.AND P1, PT, R4, UR48, !P0 ;  /* 0x0000003004007c0c */ /* 0x000fe2000c721270 */
[----:B------:R-:W0:Y:S01]  /*74f50*/  LDCU UR48, c[0x0][0x398] ;  /* 0x00007300ff3077ac */ /* 0x000e220008000800 */
[----:B------:R-:W-:Y:S02]  /*74f60*/  LOP3.LUT R28, R28, 0xefffffff, RZ, 0xc0, !PT ;  /* 0xefffffff1c1c7812 */ /* 0x000fe400078ec0ff */
[----:B------:R-:W-:Y:S01]  /*74f70*/  ISETP.LT.AND P0, PT, R3, UR64, !P0 ;  /* 0x0000004003007c0c */ /* 0x000fe2000c701270 */
[----:B------:R-:W0:Y:S03]  /*74f80*/  LDCU UR64, c[0x0][0x398] ;  /* 0x00007300ff4077ac */ /* 0x000e260008000800 */
[----:B------:R-:W-:-:S04]  /*74f90*/  @P2 LOP3.LUT R28, R28, 0x10000000, RZ, 0xfc, !PT ;  /* 0x100000001c1c2812 */ /* 0x000fc800078efcff */
[----:B------:R-:W-:-:S04]  /*74fa0*/  LOP3.LUT R28, R28, 0xf7ffffff, RZ, 0xc0, !PT ;  /* 0xf7ffffff1c1c7812 */ /* 0x000fc800078ec0ff */
[----:B------:R-:W-:-:S04]  /*74fb0*/  @P1 LOP3.LUT R28, R28, 0x8000000, RZ, 0xfc, !PT ;  /* 0x080000001c1c1812 */ /* 0x000fc800078efcff */
[----:B------:R-:W-:-:S04]  /*74fc0*/  LOP3.LUT R28, R28, 0xfbffffff, RZ, 0xc0, !PT ;  /* 0xfbffffff1c1c7812 */ /* 0x000fc800078ec0ff */
[----:B------:R-:W-:Y:S02]  /*74fd0*/  @P0 LOP3.LUT R28, R28, 0x4000000, RZ, 0xfc, !PT ;  /* 0x040000001c1c0812 */ /* 0x000fe400078efcff */
[----:B0-----:R-:W-:Y:S01]  /*74fe0*/  ISETP.GE.AND P0, PT, R7, UR5, PT ;  /* 0x0000000507007c0c */ /* 0x001fe2000bf06270 */
[----:B------:R-:W0:Y:S03]  /*74ff0*/  LDCU UR5, c[0x0][0x39c] ;  /* 0x00007380ff0577ac */ /* 0x000e260008000800 */
[----:B------:R-:W-:Y:S02]  /*75000*/  ISETP.LT.AND P3, PT, R14, UR36, !P0 ;  /* 0x000000240e007c0c */ /* 0x000fe4000c761270 */
[----:B------:R-:W-:Y:S01]  /*75010*/  LOP3.LUT R28, R28, 0xfdffffff, RZ, 0xc0, !PT ;  /* 0xfdffffff1c1c7812 */ /* 0x000fe200078ec0ff */
[----:B------:R-:W-:Y:S01]  /*75020*/  VIADD R7, R26, 0xf3 ;  /* 0x000000f31a077836 */ /* 0x000fe20000000000 */
[----:B------:R-:W-:Y:S01]  /*75030*/  ISETP.LT.AND P2, PT, R2, UR38, !P0 ;  /* 0x0000002602007c0c */ /* 0x000fe2000c741270 */
[----:B------:R-:W0:Y:S01]  /*75040*/  LDCU UR38, c[0x0][0x398] ;  /* 0x00007300ff2677ac */ /* 0x000e220008000800 */
[----:B------:R-:W-:Y:S01]  /*75050*/  ISETP.LT.AND P1, PT, R4, UR39, !P0 ;  /* 0x0000002704007c0c */ /* 0x000fe2000c721270 */
[----:B------:R-:W0:Y:S06]  /*75060*/  LDCU UR36, c[0x0][0x398] ;  /* 0x00007300ff2477ac */ /* 0x000e2c0008000800 */
[----:B------:R-:W-:Y:S01]  /*75070*/  @P3 LOP3.LUT R28, R28, 0x2000000, RZ, 0xfc, !PT ;  /* 0x020000001c1c3812 */ /* 0x000fe200078efcff */
[----:B------:R-:W0:Y:S03]  /*75080*/  LDCU UR39, c[0x0][0x398] ;  /* 0x00007300ff2777ac */ /* 0x000e260008000800 */
[----:B------:R-:W-:-:S04]  /*75090*/  LOP3.LUT R28, R28, 0xfeffffff, RZ, 0xc0, !PT ;  /* 0xfeffffff1c1c7812 */ /* 0x000fc800078ec0ff */
[----:B------:R-:W-:Y:S02]  /*750a0*/  @P2 LOP3.LUT R28, R28, 0x1000000, RZ, 0xfc, !PT ;  /* 0x010000001c1c2812 */ /* 0x000fe400078efcff */
[----:B--2---:R-:W-:Y:S01]  /*750b0*/  ISETP.LT.AND P0, PT, R3, UR66, !P0 ;  /* 0x0000004203007c0c */ /* 0x004fe2000c701270 */
[----:B------:R-:W2:Y:S01]  /*750c0*/  LDCU UR66, c[0x0][0x398] ;  /* 0x00007300ff4277ac */ /* 0x000ea20008000800 */
        /* <DEDUP_REMOVED lines=26> */
[----:B---3--:R-:W-:Y:S01]  /*75270*/  ISETP.LT.AND P3, PT, R14, UR51, !P0 ;  /* 0x000000330e007c0c */ /* 0x008fe2000c761270 */
[----:B------:R-:W3:Y:S01]  /*75280*/  LDCU UR51, c[0x0][0x398] ;  /* 0x00007300ff3377ac */ /* 0x000ee20008000800 */
[----:B------:R-:W-:Y:S02]  /*75290*/  ISETP.LT.AND P2, PT, R2, UR52, !P0 ;  /* 0x0000003402007c0c */ /* 0x000fe4000c741270 */
[----:B------:R-:W-:Y:S01]  /*752a0*/  ISETP.LT.AND P1, PT, R4, UR53, !P0 ;  /* 0x0000003504007c0c */ /* 0x000fe2000c721270 */
[----:B------:R-:W0:Y:S01]  /*752b0*/  LDCU UR53, c[0x0][0x398] ;  /* 0x00007300ff3577ac */ /* 0x000e220008000800 */
[----:B------:R-:W-:Y:S01]  /*752c0*/  ISETP.GE.AND P6, PT, R13, UR25, PT ;  /* 0x000000190d007c0c */ /* 0x000fe2000bfc6270 */
[----:B------:R-:W0:Y:S06]  /*752d0*/  LDCU UR77, c[0x0][0x398] ;  /* 0x00007300ff4d77ac */ /* 0x000e2c0008000800 */
        /* <DEDUP_REMOVED lines=36> */
[----:B------:R-:W-:-:S07]  /*75520*/  ISETP.LT.AND P1, PT, R4, UR59, !P0 ;  /* 0x0000003b04007c0c */ /* 0x000fce000c721270 */
[----:B------:R-:W-:Y:S01]  /*75530*/  @P3 LOP3.LUT R28, R28, 0x200, RZ, 0xfc, !PT ;  /* 0x000002001c1c3812 */ /* 0x000fe200078efcff */
[----:B------:R-:W-:Y:S01]  /*75540*/  VIADD R26, R26, 0xe9 ;  /* 0x000000e91a1a7836 */ /* 0x000fe20000000000 */
[----:B------:R-:W0:Y:S02]  /*75550*/  LDCU UR57, c[0x0][0x398] ;  /* 0x00007300ff3977ac */ /* 0x000e240008000800 */
[----:B------:R-:W-:Y:S01]  /*75560*/  LOP3.LUT R28, R28, 0xfffffeff, RZ, 0xc0, !PT ;  /* 0xfffffeff1c1c7812 */ /* 0x000fe200078ec0ff */
[----:B------:R-:W0:Y:S03]  /*75570*/  LDCU UR59, c[0x0][0x398] ;  /* 0x00007300ff3b77ac */ /* 0x000e260008000800 */
        /* <DEDUP_REMOVED lines=8> */
[----:B------:R-:W0:Y:S01]  /*75600*/  LDCU UR5, c[0x0][0x39c] ;  /* 0x00007380ff0577ac */ /* 0x000e220008000800 */
[----:B------:R-:W-:Y:S01]  /*75610*/  LOP3.LUT R28, R28, 0xffffffdf, RZ, 0xc0, !PT ;  /* 0xffffffdf1c1c7812 */ /* 0x000fe200078ec0ff */
[----:B------:R-:W2:Y:S01]  /*75620*/  LDL.LU R26, [R1+0x241c] ;  /* 0x00241c00011a7983 */ /* 0x000ea20000300800 */
[----:B------:R-:W-:Y:S01]  /*75630*/  ISETP.LT.AND P2, PT, R14, UR10, !P0 ;  /* 0x0000000a0e007c0c */ /* 0x000fe2000c741270 */
[----:B------:R-:W0:Y:S01]  /*75640*/  LDCU UR10, c[0x0][0x39c] ;  /* 0x00007380ff0a77ac */ /* 0x000e220008000800 */
[----:B------:R-:W-:-:S11]  /*75650*/  ISETP.LT.AND P1, PT, R2, UR55, !P0 ;  /* 0x0000003702007c0c */ /* 0x000fd6000c721270 */
[----:B------:R-:W-:Y:S02]  /*75660*/  @P2 LOP3.LUT R28, R28, 0x20, RZ, 0xfc, !PT ;  /* 0x000000201c1c2812 */ /* 0x000fe400078efcff */
[----:B------:R-:W-:Y:S02]  /*75670*/  ISETP.LT.AND P2, PT, R4, UR56, !P0 ;  /* 0x0000003804007c0c */ /* 0x000fe4000c741270 */
[----:B------:R-:W-:-:S04]  /*75680*/  LOP3.LUT R28, R28, 0xffffffef, RZ, 0xc0, !PT ;  /* 0xffffffef1c1c7812 */ /* 0x000fc800078ec0ff */
[----:B------:R-:W-:Y:S02]  /*75690*/  @P1 LOP3.LUT R28, R28, 0x10, RZ, 0xfc, !PT ;  /* 0x000000101c1c1812 */ /* 0x000fe400078efcff */
[----:B------:R-:W-:Y:S01]  /*756a0*/  ISETP.LT.AND P1, PT, R3, UR4, !P0 ;  /* 0x0000000403007c0c */ /* 0x000fe2000c721270 */
[----:B------:R-:W1:Y:S01]  /*756b0*/  LDCU UR4, c[0x0][0x398] ;  /* 0x00007300ff0477ac */ /* 0x000e620008000800 */
[----:B------:R-:W-:-:S04]  /*756c0*/  LOP3.LUT R28, R28, 0xfffffff7, RZ, 0xc0, !PT ;  /* 0xfffffff71c1c7812 */ /* 0x000fc800078ec0ff */
[----:B------:R-:W-:Y:S02]  /*756d0*/  @P2 LOP3.LUT R28, R28, 0x8, RZ, 0xfc, !PT ;  /* 0x000000081c1c2812 */ /* 0x000fe400078efcff */
[----:B0-----:R-:W-:Y:S01]  /*756e0*/  ISETP.GE.AND P0, PT, R25, UR10, PT ;  /* 0x0000000a19007c0c */ /* 0x001fe2000bf06270 */
[----:B------:R-:W0:Y:S01]  /*756f0*/  LDCU UR10, c[0x0][0x39c] ;  /* 0x00007380ff0a77ac */ /* 0x000e220008000800 */
[----:B------:R-:W-:Y:S01]  /*75700*/  LOP3.LUT R28, R28, 0xfffffffb, RZ, 0xc0, !PT ;  /* 0xfffffffb1c1c7812 */ /* 0x000fe200078ec0ff */
[----:B------:R-:W2:Y:S03]  /*75710*/  LDL.LU R25, [R1+0x2418] ;  /* 0x0024180001197983 */ /* 0x000ea60000300800 */
[----:B------:R-:W-:Y:S02]  /*75720*/  @P1 LOP3.LUT R28, R28, 0x4, RZ, 0xfc, !PT ;  /* 0x000000041c1c1812 */ /* 0x000fe400078efcff */
[----:B------:R-:W-:-:S02]  /*75730*/  ISETP.LT.AND P1, PT, R14, UR68, !P0 ;  /* 0x000000440e007c0c */ /* 0x000fc4000c721270 */
[----:B------:R-:W-:Y:S02]  /*75740*/  LOP3.LUT R28, R28, 0xfffffffd, RZ, 0xc0, !PT ;  /* 0xfffffffd1c1c7812 */ /* 0x000fe400078ec0ff */
[----:B------:R-:W-:Y:S02]  /*75750*/  ISETP.LT.AND P3, PT, R2, UR16, !P0 ;  /* 0x0000001002007c0c */ /* 0x000fe4000c761270 */
[----:B------:R-:W-:-:S07]  /*75760*/  ISETP.LT.AND P2, PT, R3, UR6, !P0 ;  /* 0x0000000603007c0c */ /* 0x000fce000c741270 */
[----:B------:R-:W-:Y:S02]  /*75770*/  @P1 LOP3.LUT R28, R28, 0x2, RZ, 0xfc, !PT ;  /* 0x000000021c1c1812 */ /* 0x000fe400078efcff */
[----:B------:R-:W-:Y:S02]  /*75780*/  ISETP.LT.AND P1, PT, R4, UR8, !P0 ;  /* 0x0000000804007c0c */ /* 0x000fe4000c721270 */
[----:B0-----:R-:W-:Y:S01]  /*75790*/  ISETP.GE.AND P0, PT, R29, UR10, PT ;  /* 0x0000000a1d007c0c */ /* 0x001fe2000bf06270 */
[----:B------:R-:W0:Y:S01]  /*757a0*/  LDCU UR10, c[0x0][0x39c] ;  /* 0x00007380ff0a77ac */ /* 0x000e220008000800 */
[----:B------:R-:W2:Y:S01]  /*757b0*/  LDL.LU R29, [R1+0x2414] ;  /* 0x00241400011d7983 */ /* 0x000ea20000300800 */
[----:B------:R-:W-:-:S04]  /*757c0*/  LOP3.LUT R28, R28, 0xfffffffe, RZ, 0xc0, !PT ;  /* 0xfffffffe1c1c7812 */ /* 0x000fc800078ec0ff */
[----:B------:R-:W-:Y:S02]  /*757d0*/  @P3 LOP3.LUT R28, R28, 0x1, RZ, 0xfc, !PT ;  /* 0x000000011c1c3812 */ /* 0x000fe400078efcff */
[----:B------:R-:W-:Y:S02]  /*757e0*/  ISETP.LT.AND P3, PT, R2, UR54, !P0 ;  /* 0x0000003602007c0c */ /* 0x000fe4000c761270 */
[----:B--2---:R-:W-:-:S04]  /*757f0*/  LOP3.LUT R29, R29, 0x7fffffff, RZ, 0xc0, !PT ;  /* 0x7fffffff1d1d7812 */ /* 0x004fc800078ec0ff */
[----:B------:R-:W-:Y:S02]  /*75800*/  @P1 LOP3.LUT R29, R29, 0x80000000, RZ, 0xfc, !PT ;  /* 0x800000001d1d1812 */ /* 0x000fe400078efcff */
[----:B------:R-:W-:Y:S02]  /*75810*/  ISETP.LT.AND P1, PT, R14, UR61, !P0 ;  /* 0x0000003d0e007c0c */ /* 0x000fe4000c721270 */
[----:B------:R-:W-:-:S04]  /*75820*/  LOP3.LUT R29, R29, 0xbfffffff, RZ, 0xc0, !PT ;  /* 0xbfffffff1d1d7812 */ /* 0x000fc800078ec0ff */
[----:B------:R-:W-:-:S04]  /*75830*/  @P2 LOP3.LUT R29, R29, 0x40000000, RZ, 0xfc, !PT ;  /* 0x400000001d1d2812 */ /* 0x000fc800078efcff */
[----:B------:R-:W-:-:S04]  /*75840*/  LOP3.LUT R29, R29, 0xdfffffff, RZ, 0xc0, !PT ;  /* 0xdfffffff1d1d7812 */ /* 0x000fc800078ec0ff */
[----:B------:R-:W-:Y:S02]  /*75850*/  @P1 LOP3.LUT R29, R29, 0x20000000, RZ, 0xfc, !PT ;  /* 0x200000001d1d1812 */ /* 0x000fe400078efcff */
[----:B------:R-:W-:Y:S02]  /*75860*/  ISETP.LT.AND P1, PT, R4, UR20, !P0 ;  /* 0x0000001404007c0c */ /* 0x000fe4000c721270 */
[----:B------:R-:W-:-:S04]  /*75870*/  LOP3.LUT R29, R29, 0xefffffff, RZ, 0xc0, !PT ;  /* 0xefffffff1d1d7812 */ /* 0x000fc800078ec0ff */
[----:B------:R-:W-:Y:S02]  /*75880*/  @P3 LOP3.LUT R29, R29, 0x10000000, RZ, 0xfc, !PT ;  /* 0x100000001d1d3812 */ /* 0x000fe400078efcff */
[----:B------:R-:W-:Y:S02]  /*75890*/  ISETP.LT.AND P2, PT, R3, UR18, !P0 ;  /* 0x0000001203007c0c */ /* 0x000fe4000c741270 */
[----:B------:R-:W-:Y:S02]  /*758a0*/  LOP3.LUT R29, R29, 0xf7ffffff, RZ, 0xc0, !PT ;  /* 0xf7ffffff1d1d7812 */ /* 0x000fe400078ec0ff */
[----:B0-----:R-:W-:Y:S02]  /*758b0*/  ISETP.GE.AND P0, PT, R24, UR10, PT ;  /* 0x0000000a18007c0c */ /* 0x001fe4000bf06270 */
[----:B------:R-:W-:Y:S01]  /*758c0*/  @P1 LOP3.LUT R29, R29, 0x8000000, RZ, 0xfc, !PT ;  /* 0x080000001d1d1812 */ /* 0x000fe200078efcff */
[----:B------:R-:W2:Y:S01]  /*758d0*/  LDL.LU R24, [R1+0x2410] ;  /* 0x0024100001187983 */ /* 0x000ea20000300800 */
[----:B------:R-:W-:-:S02]  /*758e0*/  ISETP.LT.AND P1, PT, R14, UR12, !P0 ;  /* 0x0000000c0e007c0c */ /* 0x000fc4000c721270 */
[----:B------:R-:W-:-:S04]  /*758f0*/  LOP3.LUT R29, R29, 0xfbffffff, RZ, 0xc0, !PT ;  /* 0xfbffffff1d1d7812 */ /* 0x000fc800078ec0ff */
[----:B------:R-:W-:Y:S02]  /*75900*/  @P2 LOP3.LUT R29, R29, 0x4000000, RZ, 0xfc, !PT ;  /* 0x040000001d1d2812 */ /* 0x000fe400078efcff */
[----:B------:R-:W-:Y:S02]  /*75910*/  ISETP.LT.AND P3, PT, R2, UR70, !P0 ;  /* 0x0000004602007c0c */ /* 0x000fe4000c761270 */
[----:B------:R-:W-:-:S04]  /*75920*/  LOP3.LUT R29, R29, 0xfdffffff, RZ, 0xc0, !PT ;  /* 0xfdffffff1d1d7812 */ /* 0x000fc800078ec0ff */
[----:B------:R-:W-:Y:S02]  /*75930*/  @P1 LOP3.LUT R29, R29, 0x2000000, RZ, 0xfc, !PT ;  /* 0x020000001d1d1812 */ /* 0x000fe400078efcff */
[----:B------:R-:W-:Y:S02]  /*75940*/  ISETP.LT.AND P2, PT, R4, UR62, !P0 ;  /* 0x0000003e04007c0c */ /* 0x000fe4000c741270 */
[----:B------:R-:W-:-:S04]  /*75950*/  LOP3.LUT R29, R29, 0xfeffffff, RZ, 0xc0, !PT ;  /* 0xfeffffff1d1d7812 */ /* 0x000fc800078ec0ff */
[----:B------:R-:W-:Y:S02]  /*75960*/  @P3 LOP3.LUT R29, R29, 0x1000000, RZ, 0xfc, !PT ;  /* 0x010000001d1d3812 */ /* 0x000fe400078efcff */
[----:B------:R-:W-:Y:S02]  /*75970*/  ISETP.LT.AND P1, PT, R3, UR34, !P0 ;  /* 0x0000002203007c0c */ /* 0x000fe4000c721270 */
[----:B------:R-:W-:Y:S02]  /*75980*/  LOP3.LUT R29, R29, 0xff7fffff, RZ, 0xc0, !PT ;  /* 0xff7fffff1d1d7812 */ /* 0x000fe400078ec0ff */
[----:B------:R-:W-:Y:S02]  /*75990*/  ISETP.GE.AND P0, PT, R23, UR5, PT ;  /* 0x0000000517007c0c */ /* 0x000fe4000bf06270 */
        /* <DEDUP_REMOVED lines=16> */
[----:B-1----:R-:W-:-:S02]  /*75aa0*/  ISETP.LT.AND P1, PT, R14, UR41, !P0 ;  /* 0x000000290e007c0c */ /* 0x002fc4000c721270 */
        /* <DEDUP_REMOVED lines=15> */
[----:B------:R-:W-:-:S04]  /*75ba0*/  @P1 LOP3.LUT R29, R29, 0x4000, RZ, 0xfc, !PT ;  /* 0x000040001d1d1812 */ /* 0x000fc800078efcff */
[----:B------:R-:W-:Y:S02]  /*75bb0*/  LOP3.LUT R29, R29, 0xffffdfff, RZ, 0xc0, !PT ;  /* 0xffffdfff1d1d7812 */ /* 0x000fe400078ec0ff */
[----:B------:R-:W-:Y:S02]  /*75bc0*/  ISETP.LT.AND P3, PT, R2, UR48, !P0 ;  /* 0x0000003002007c0c */ /* 0x000fe4000c761270 */
[----:B------:R-:W-:Y:S02]  /*75bd0*/  @P2 LOP3.LUT R29, R29, 0x2000, RZ, 0xfc, !PT ;  /* 0x000020001d1d2812 */ /* 0x000fe400078efcff */
[----:B----4-:R-:W-:Y:S02]  /*75be0*/  ISETP.LT.AND P1, PT, R4, UR26, !P0 ;  /* 0x0000001a04007c0c */ /* 0x010fe4000c721270 */
[----:B------:R-:W-:Y:S02]  /*75bf0*/  ISETP.LT.AND P2, PT, R3, UR24, !P0 ;  /* 0x0000001803007c0c */ /* 0x000fe4000c741270 */
[----:B------:R-:W-:-:S02]  /*75c00*/  ISETP.GE.AND P0, PT, R12, UR29, PT ;  /* 0x0000001d0c007c0c */ /* 0x000fc4000bf06270 */
[----:B------:R-:W4:Y:S01]  /*75c10*/  LDL.LU R12, [R1+0x2400] ;  /* 0x00240000010c7983 */ /* 0x000f220000300800 */
        /* <DEDUP_REMOVED lines=39> */
[----:B------:R-:W-:Y:S02]  /*75e90*/  ISETP.LT.AND P3, PT, R2, UR42, !P0 ;  /* 0x0000002a02007c0c */ /* 0x000fe4000c761270 */
[----:B------:R-:W-:Y:S02]  /*75ea0*/  ISETP.GE.AND P0, PT, R7, UR35, PT ;  /* 0x0000002307007c0c */ /* 0x000fe4000bf06270 */
[----:B------:R-:W-:Y:S01]  /*75eb0*/  LOP3.LUT R29, R29, 0xfffffffe, RZ, 0xc0, !PT ;  /* 0xfffffffe1d1d7812 */ /* 0x000fe200078ec0ff */
[----:B------:R-:W2:Y:S08]  /*75ec0*/  LDL.LU R7, [R1+0x23f4] ;  /* 0x0023f40001077983 */ /* 0x000eb00000300800 */
[----:B------:R-:W-:-:S02]  /*75ed0*/  @P3 LOP3.LUT R29, R29, 0x1, RZ, 0xfc, !PT ;  /* 0x000000011d1d3812 */ /* 0x000fc400078efcff */
[----:B------:R-:W-:Y:S02]  /*75ee0*/  ISETP.LT.AND P3, PT, R2, UR52, !P0 ;  /* 0x0000003402007c0c */ /* 0x000fe4000c761270 */
[----:B----4-:R-:W-:-:S04]  /*75ef0*/  LOP3.LUT R12, R12, 0x7fffffff, RZ, 0xc0, !PT ;  /* 0x7fffffff0c0c7812 */ /* 0x010fc800078ec0ff */
[----:B------:R-:W-:Y:S02]  /*75f00*/  @P2 LOP3.LUT R12, R12, 0x80000000, RZ, 0xfc, !PT ;  /* 0x800000000c0c2812 */ /* 0x000fe400078efcff */
[----:B------:R-:W-:Y:S02]  /*75f10*/  ISETP.LT.AND P2, PT, R14, UR53, !P0 ;  /* 0x000000350e007c0c */ /* 0x000fe4000c741270 */
[----:B------:R-:W-:-:S04]  /*75f20*/  LOP3.LUT R12, R12, 0xbfffffff, RZ, 0xc0, !PT ;  /* 0xbfffffff0c0c7812 */ /* 0x000fc800078ec0ff */
[----:B------:R-:W-:-:S04]  /*75f30*/  @P1 LOP3.LUT R12, R12, 0x40000000, RZ, 0xfc, !PT ;  /* 0x400000000c0c1812 */ /* 0x000fc800078efcff */
[----:B------:R-:W-:-:S04]  /*75f40*/  LOP3.LUT R12, R12, 0xdfffffff, RZ, 0xc0, !PT ;  /* 0xdfffffff0c0c7812 */ /* 0x000fc800078ec0ff */
[----:B------:R-:W-:Y:S02]  /*75f50*/  @P2 LOP3.LUT R12, R12, 0x20000000, RZ, 0xfc, !PT ;  /* 0x200000000c0c2812 */ /* 0x000fe400078efcff */
[----:B---3--:R-:W-:Y:S02]  /*75f60*/  ISETP.LT.AND P1, PT, R4, UR51, !P0 ;  /* 0x0000003304007c0c */ /* 0x008fe4000c721270 */
[----:B------:R-:W-:-:S04]  /*75f70*/  LOP3.LUT R12, R12, 0xefffffff, RZ, 0xc0, !PT ;  /* 0xefffffff0c0c7812 */ /* 0x000fc800078ec0ff */
[----:B------:R-:W-:Y:S02]  /*75f80*/  @P3 LOP3.LUT R12, R12, 0x10000000, RZ, 0xfc, !PT ;  /* 0x100000000c0c3812 */ /* 0x000fe400078efcff */
[----:B------:R-:W-:Y:S02]  /*75f90*/  ISETP.LT.AND P2, PT, R3, UR76, !P0 ;  /* 0x0000004c03007c0c */ /* 0x000fe4000c741270 */
[----:B------:R-:W-:Y:S02]  /*75fa0*/  LOP3.LUT R12, R12, 0xf7ffffff, RZ, 0xc0, !PT ;  /* 0xf7ffffff0c0c7812 */ /* 0x000fe400078ec0ff */
[----:B------:R-:W-:Y:S02]  /*75fb0*/  ISETP.GE.AND P0, PT, R6, UR37, PT ;  /* 0x0000002506007c0c */ /* 0x000fe4000bf06270 */
[----:B------:R-:W-:Y:S01]  /*75fc0*/  @P1 LOP3.LUT R12, R12, 0x8000000, RZ, 0xfc, !PT ;  /* 0x080000000c0c1812 */ /* 0x000fe200078efcff */
[----:B------:R-:W3:Y:S01]  /*75fd0*/  LDL.LU R6, [R1+0x23f0] ;  /* 0x0023f00001067983 */ /* 0x000ee20000300800 */
        /* <DEDUP_REMOVED lines=13> */
[----:B------:R-:W4:Y:S01]  /*760b0*/  LDL.LU R5, [R1+0x23ec] ;  /* 0x0023ec0001057983 */ /* 0x000f220000300800 */
[----:B------:R-:W-:-:S02]  /*760c0*/  ISETP.LT.AND P3, PT, R14, UR49, !P0 ;  /* 0x000000310e007c0c */ /* 0x000fc4000c761270 */
[----:B------:R-:W-:-:S04]  /*760d0*/  LOP3.LUT R12, R12, 0xffbfffff, RZ, 0xc0, !PT ;  /* 0xffbfffff0c0c7812 */ /* 0x000fc800078ec0ff */
[----:B------:R-:W-:Y:S02]  /*760e0*/  @P1 LOP3.LUT R12, R12, 0x400000, RZ, 0xfc, !PT ;  /* 0x004000000c0c1812 */ /* 0x000fe400078efcff */
[----:B------:R-:W-:Y:S02]  /*760f0*/  ISETP.LT.AND P2, PT, R2, UR57, !P0 ;  /* 0x0000003902007c0c */ /* 0x000fe4000c741270 */
[----:B------:R-:W-:-:S04]  /*76100*/  LOP3.LUT R12, R12, 0xffdfffff, RZ, 0xc0, !PT ;  /* 0xffdfffff0c0c7812 */ /* 0x000fc800078ec0ff */
[----:B------:R-:W-:Y:S02]  /*76110*/  @P3 LOP3.LUT R12, R12, 0x200000, RZ, 0xfc, !PT ;  /* 0x002000000c0c3812 */ /* 0x000fe400078efcff */
[----:B------:R-:W-:Y:S02]  /*76120*/  ISETP.LT.AND P1, PT, R4, UR59, !P0 ;  /* 0x0000003b04007c0c */ /* 0x000fe4000c721270 */
[----:B------:R-:W-:Y:S01]  /*76130*/  LOP3.LUT R12, R12, 0xffefffff, RZ, 0xc0, !PT ;  /* 0xffefffff0c0c7812 */ /* 0x000fe200078ec0ff */
[----:B------:R-:W2:Y:S01]  /*76140*/  LDL.LU R4, [R1+0x23e8] ;  /* 0x0023e80001047983 */ /* 0x000ea20000300800 */
[----:B------:R-:W-:Y:S02]  /*76150*/  ISETP.LT.AND P0, PT, R3, UR69, !P0 ;  /* 0x0000004503007c0c */ /* 0x000fe4000c701270 */
[----:B------:R-:W-:Y:S01]  /*76160*/  @P2 LOP3.LUT R12, R12, 0x100000, RZ, 0xfc, !PT ;  /* 0x001000000c0c2812 */ /* 0x000fe200078efcff */
[----:B------:R-:W2:Y:S01]  /*76170*/  LDL.LU R3, [R1+0x23e4] ;  /* 0x0023e40001037983 */ /* 0x000ea20000300800 */
[----:B------:R-:W-:-:S03]  /*76180*/  ISETP.GE.AND P2, PT, R9, UR23, PT ;  /* 0x0000001709007c0c */ /* 0x000fc6000bf46270 */
[----:B------:R-:W2:Y:S04]  /*76190*/  LDL.LU R13, [R1+0x23e0] ;  /* 0x0023e000010d7983 */ /* 0x000ea80000300800 */
[----:B------:R-:W2:Y:S01]  /*761a0*/  LDL.LU R9, [R1+0x23dc] ;  /* 0x0023dc0001097983 */ /* 0x000ea20000300800 */
[----:B------:R-:W-:-:S04]  /*761b0*/  LOP3.LUT R12, R12, 0xfff7ffff, RZ, 0xc0, !PT ;  /* 0xfff7ffff0c0c7812 */ /* 0x000fc800078ec0ff */
[----:B------:R-:W-:-:S04]  /*761c0*/  @P1 LOP3.LUT R12, R12, 0x80000, RZ, 0xfc, !PT ;  /* 0x000800000c0c1812 */ /* 0x000fc800078efcff */
[----:B------:R-:W-:-:S04]  /*761d0*/  LOP3.LUT R12, R12, 0xfffbffff, RZ, 0xc0, !PT ;  /* 0xfffbffff0c0c7812 */ /* 0x000fc800078ec0ff */
[----:B------:R-:W-:-:S04]  /*761e0*/  @P0 LOP3.LUT R12, R12, 0x40000, RZ, 0xfc, !PT ;  /* 0x000400000c0c0812 */ /* 0x000fc800078efcff */
[----:B------:R-:W-:Y:S02]  /*761f0*/  LOP3.LUT R12, R12, 0xffffdfff, RZ, 0xc0, !PT ;  /* 0xffffdfff0c0c7812 */ /* 0x000fe400078ec0ff */
[----:B------:R-:W-:Y:S02]  /*76200*/  ISETP.GE.AND P1, PT, R0, UR21, PT ;  /* 0x0000001500007c0c */ /* 0x000fe4000bf26270 */
[----:B------:R-:W-:Y:S01]  /*76210*/  @P2 LOP3.LUT R12, R12, 0x2000, RZ, 0xfc, !PT ;  /* 0x000020000c0c2812 */ /* 0x000fe200078efcff */
[----:B------:R-:W3:Y:S03]  /*76220*/  LDL.LU R0, [R1+0x23d8] ;  /* 0x0023d80001007983 */ /* 0x000ee60000300800 */
[----:B------:R-:W-:-:S04]  /*76230*/  LOP3.LUT R12, R12, 0xffffefff, RZ, 0xc0, !PT ;  /* 0xffffefff0c0c7812 */ /* 0x000fc800078ec0ff */
[----:B------:R-:W-:Y:S02]  /*76240*/  LOP3.LUT R12, R12, 0xffffbfff, RZ, 0xc0, !PT ;  /* 0xffffbfff0c0c7812 */ /* 0x000fe400078ec0ff */
[----:B------:R-:W-:Y:S02]  /*76250*/  ISETP.GE.AND P0, PT, R21, UR19, PT ;  /* 0x0000001315007c0c */ /* 0x000fe4000bf06270 */
[----:B------:R-:W-:Y:S01]  /*76260*/  @P1 LOP3.LUT R12, R12, 0x4000, RZ, 0xfc, !PT ;  /* 0x000040000c0c1812 */ /* 0x000fe200078efcff */
[----:B------:R-:W3:Y:S01]  /*76270*/  LDL.LU R21, [R1+0x23d4] ;  /* 0x0023d40001157983 */ /* 0x000ee20000300800 */
[----:B------:R-:W-:Y:S02]  /*76280*/  ISETP.GE.AND P5, PT, R20, UR17, PT ;  /* 0x0000001114007c0c */ /* 0x000fe4000bfa6270 */
[----:B------:R-:W-:Y:S01]  /*76290*/  @P6 LOP3.LUT R12, R12, 0x1000, RZ, 0xfc, !PT ;  /* 0x000010000c0c6812 */ /* 0x000fe200078efcff */
[----:B------:R-:W3:Y:S01]  /*762a0*/  LDL.LU R20, [R1+0x23d0] ;  /* 0x0023d00001147983 */ /* 0x000ee20000300800 */
[----:B------:R-:W-:-:S02]  /*762b0*/  ISETP.GE.AND P2, PT, R19, UR15, PT ;  /* 0x0000000f13007c0c */ /* 0x000fc4000bf46270 */
[----:B------:R-:W-:Y:S01]  /*762c0*/  LOP3.LUT R12, R12, 0xffff7fff, RZ, 0xc0, !PT ;  /* 0xffff7fff0c0c7812 */ /* 0x000fe200078ec0ff */
[----:B------:R-:W3:Y:S01]  /*762d0*/  LDL.LU R19, [R1+0x23cc] ;  /* 0x0023cc0001137983 */ /* 0x000ee20000300800 */
[----:B------:R-:W-:Y:S02]  /*762e0*/  ISETP.GE.AND P3, PT, R18, UR13, PT ;  /* 0x0000000d12007c0c */ /* 0x000fe4000bf66270 */
[----:B------:R-:W-:Y:S01]  /*762f0*/  ISETP.GE.AND P4, PT, R17, UR11, PT ;  /* 0x0000000b11007c0c */ /* 0x000fe2000bf86270 */
[----:B------:R-:W3:Y:S01]  /*76300*/  LDL.LU R18, [R1+0x23c8] ;  /* 0x0023c80001127983 */ /* 0x000ee20000300800 */
[----:B------:R-:W-:Y:S02]  /*76310*/  @P0 LOP3.LUT R12, R12, 0x8000, RZ, 0xfc, !PT ;  /* 0x000080000c0c0812 */ /* 0x000fe400078efcff */
[----:B------:R-:W-:Y:S01]  /*76320*/  ISETP.GE.AND P1, PT, R16, UR9, PT ;  /* 0x0000000910007c0c */ /* 0x000fe2000bf26270 */
[----:B------:R-:W3:Y:S01]  /*76330*/  LDL.LU R17, [R1+0x23c4] ;  /* 0x0023c40001117983 */ /* 0x000ee20000300800 */
[----:B------:R-:W-:-:S03]  /*76340*/  ISETP.GE.AND P0, PT, R15, UR31, PT ;  /* 0x0000001f0f007c0c */ /* 0x000fc6000bf06270 */
[----:B------:R-:W3:Y:S04]  /*76350*/  LDL.LU R16, [R1+0x23c0] ;  /* 0x0023c00001107983 */ /* 0x000ee80000300800 */
[----:B------:R-:W3:Y:S01]  /*76360*/  LDL.LU R15, [R1+0x23bc] ;  /* 0x0023bc00010f7983 */ /* 0x000ee20000300800 */
[----:B--2---:R-:W-:-:S04]  /*76370*/  LOP3.LUT R9, R9, 0xbfffffff, RZ, 0xc0, !PT ;  /* 0xbfffffff09097812 */ /* 0x004fc800078ec0ff */
[----:B------:R-:W-:Y:S02]  /*76380*/  @P5 LOP3.LUT R9, R9, 0x40000000, RZ, 0xfc, !PT ;  /* 0x4000000009095812 */ /* 0x000fe400078efcff */
[----:B------:R-:W-:Y:S02]  /*76390*/  ISETP.LT.AND P5, PT, R14, UR77, !P6 ;  /* 0x0000004d0e007c0c */ /* 0x000fe4000f7a1270 */
[----:B------:R-:W2:Y:S01]  /*763a0*/  LDL.LU R14, [R1+0x23b8] ;  /* 0x0023b800010e7983 */ /* 0x000ea20000300800 */
[----:B------:R-:W-:-:S03]  /*763b0*/  ISETP.LT.AND P6, PT, R2, UR4, !P6 ;  /* 0x0000000402007c0c */ /* 0x000fc6000f7c1270 */
[----:B------:R-:W4:Y:S01]  /*763c0*/  LDL.LU R2, [R1+0x23b4] ;  /* 0x0023b40001027983 */ /* 0x000f220000300800 */
[----:B------:R-:W-:-:S06]  /*763d0*/  LOP3.LUT R12, R12, 0xfffdffff, RZ, 0xc0, !PT ;  /* 0xfffdffff0c0c7812 */ /* 0x000fcc00078ec0ff */
[----:B------:R-:W-:-:S04]  /*763e0*/  @P5 LOP3.LUT R12, R12, 0x20000, RZ, 0xfc, !PT ;  /* 0x000200000c0c5812 */ /* 0x000fc800078efcff */
[----:B------:R-:W-:Y:S02]  /*763f0*/  LOP3.LUT R12, R12, 0xfffeffff, RZ, 0xc0, !PT ;  /* 0xfffeffff0c0c7812 */ /* 0x000fe400078ec0ff */
[C---:B------:R-:W-:Y:S02]  /*76400*/  LOP3.LUT P5, RZ, R9.reuse, 0x40000000, RZ, 0xc0, !PT ;  /* 0x4000000009ff7812 */ /* 0x040fe400078ac0ff */
[----:B------:R-:W-:Y:S02]  /*76410*/  @P6 LOP3.LUT R12, R12, 0x10000, RZ, 0xfc, !PT ;  /* 0x000100000c0c6812 */ /* 0x000fe400078efcff */
[----:B------:R-:W-:Y:S01]  /*76420*/  LOP3.LUT P6, RZ, R9, 0x20000000, RZ, 0xc0, !PT ;  /* 0x2000000009ff7812 */ /* 0x000fe200078cc0ff */
[----:B------:R0:W-:Y:S01]  /*76430*/  STL [R1+0x3c28], R22 ;  /* 0x003c281601007387 */ /* 0x0001e20000100800 */
[----:B------:R-:W1:Y:S01]  /*76440*/  LDCU UR4, c[0x0][0x398] ;  /* 0x00007300ff0477ac */ /* 0x000e620008000800 */
[----:B------:R-:W1:Y:S01]  /*76450*/  LDCU UR5, c[0x0][0x398] ;  /* 0x00007300ff0577ac */ /* 0x000e620008000800 */
[----:B------:R-:W1:Y:S01]  /*76460*/  LDCU UR6, c[0x0][0x398] ;  /* 0x00007300ff0677ac */ /* 0x000e620008000800 */
[----:B0-----:R-:W4:Y:S01]  /*76470*/  LDL.LU R22, [R1+0x1708] ;  /* 0x0017080001167983 */ /* 0x001f220000300800 */
[----:B------:R-:W0:Y:S03]  /*76480*/  LDCU UR7, c[0x0][0x398] ;  /* 0x00007300ff0777ac */ /* 0x000e260008000800 */
[----:B------:R1:W-:Y:S01]  /*76490*/  STL [R1+0x3ad8], R26 ;  /* 0x003ad81a01007387 */ /* 0x0003e20000100800 */
[----:B------:R-:W0:Y:S01]  /*764a0*/  LDCU UR8, c[0x0][0x398] ;  /* 0x00007300ff0877ac */ /* 0x000e220008000800 */
[----:B------:R-:W0:Y:S02]  /*764b0*/  LDCU UR9, c[0x0][0x398] ;  /* 0x00007300ff0977ac */ /* 0x000e240008000800 */
[----:B-1----:R-:W4:Y:S01]  /*764c0*/  LDL.LU R26, [R1+0x4e0] ;  /* 0x0004e000011a7983 */ /* 0x002f220000300800 */
[----:B------:R-:W1:Y:S03]  /*764d0*/  LDCU UR10, c[0x0][0x398] ;  /* 0x00007300ff0a77ac */ /* 0x000e660008000800 */
[----:B---3--:R3:W-:Y:S01]  /*764e0*/  STL [R1+0x3a00], R18 ;  /* 0x003a001201007387 */ /* 0x0087e20000100800 */
[----:B------:R-:W0:Y:S01]  /*764f0*/  LDCU UR11, c[0x0][0x398] ;  /* 0x00007300ff0b77ac */ /* 0x000e220008000800 */
[----:B------:R-:W0:Y:S02]  /*76500*/  LDCU UR12, c[0x0][0x398] ;  /* 0x00007300ff0c77ac */ /* 0x000e240008000800 */
[----:B---3--:R-:W3:Y:S04]  /*76510*/  LDL.LU R18, [R1+0x172c] ;  /* 0x00172c0001127983 */ /* 0x008ee80000300800 */
[----:B------:R0:W-:Y:S04]  /*76520*/  STL [R1+0x39fc], R19 ;  /* 0x0039fc1301007387 */ /* 0x0001e80000100800 */
[----:B0-----:R-:W3:Y:S04]  /*76530*/  LDL.LU R19, [R1+0x1730] ;  /* 0x0017300001137983 */ /* 0x001ee80000300800 */
[----:B------:R0:W-:Y:S04]  /*76540*/  STL.64 [R1+0x39b8], R16 ;  /* 0x0039b81001007387 */ /* 0x0001e80000100a00 */
[----:B0-----:R-:W3:Y:S04]  /*76550*/  LDL.LU R16, [R1+0x5c] ;  /* 0x00005c0001107983 */ /* 0x001ee80000300800 */
[----:B------:R-:W3:Y:S04]  /*76560*/  LDL.LU R17, [R1+0x171c] ;  /* 0x00171c0001117983 */ /* 0x000ee80000300800 */
[----:B--2---:R0:W-:Y:S04]  /*76570*/  STL.64 [R1+0x39b0], R14 ;  /* 0x0039b00e01007387 */ /* 0x0041e80000100a00 */
[----:B0-----:R-:W2:Y:S04]  /*76580*/  LDL.LU R15, [R1+0x1714] ;  /* 0x00171400010f7983 */ /* 0x001ea80000300800 */
[----:B------:R-:W2:Y:S04]  /*76590*/  LDL.LU R14, [R1+0x1748] ;  /* 0x00174800010e7983 */ /* 0x000ea80000300800 */
        /* <DEDUP_REMOVED lines=10> */
[----:B------:R-:W-:Y:S04]  /*76640*/  STL.64 [R1+0x2800], R8 ;  /* 0x0028000801007387 */ /* 0x000fe80000100a00 */
[----:B------:R0:W-:Y:S04]  /*76650*/  STL.64 [R1+0x27b0], R6 ;  /* 0x0027b00601007387 */ /* 0x0001e80000100a00 */
[----:B0-----:R-:W2:Y:S04]  /*76660*/  LDL.LU R6, [R1+0x174c] ;  /* 0x00174c0001067983 */ /* 0x001ea80000300800 */
[----:B------:R-:W2:Y:S04]  /*76670*/  LDL.LU R9, [R1+0x1798] ;  /* 0x0017980001097983 */ /* 0x000ea80000300800 */
[----:B------:R-:W2:Y:S04]  /*76680*/  LDL.LU R8, [R1+0x1738] ;  /* 0x0017380001087983 */ /* 0x000ea80000300800 */
[----:B------:R-:W2:Y:S04]  /*76690*/  LDL.LU R7, [R1+0x1704] ;  /* 0x0017040001077983 */ /* 0x000ea80000300800 */
[----:B------:R0:W-:Y:S04]  /*766a0*/  STL [R1+0x2770], R4 ;  /* 0x0027700401007387 */ /* 0x0001e80000100800 */
[----:B0-----:R-:W2:Y:S04]  /*766b0*/  LDL.LU R4, [R1+0x2c] ;  /* 0x00002c0001047983 */ /* 0x001ea80000300800 */
[----:B----4-:R-:W-:Y:S04]  /*766c0*/  STL [R1+0x2788], R5 ;  /* 0x0027880501007387 */ /* 0x010fe80000100800 */
[----:B------:R0:W-:Y:S04]  /*766d0*/  STL.64 [R1+0x2730], R2 ;  /* 0x0027300201007387 */ /* 0x0001e80000100a00 */
[----:B------:R-:W-:Y:S04]  /*766e0*/  STL [R1+0x2698], R0 ;  /* 0x0026980001007387 */ /* 0x000fe80000100800 */
[----:B------:R-:W-:Y:S04]  /*766f0*/  STL [R1+0x24b0], R23 ;  /* 0x0024b01701007387 */ /* 0x000fe80000100800 */
[----:B------:R-:W-:Y:S04]  /*76700*/  STL [R1+0x24a4], R24 ;  /* 0x0024a41801007387 */ /* 0x000fe80000100800 */
[----:B------:R-:W-:Y:S04]  /*76710*/  STL [R1+0x2480], R25 ;  /* 0x0024801901007387 */ /* 0x000fe80000100800 */
[----:B------:R-:W-:Y:S04]  /*76720*/  STL [R1+0x2428], R27 ;  /* 0x0024281b01007387 */ /* 0x000fe80000100800 */
[----:B------:R-:W-:Y:S04]  /*76730*/  STL [R1+0x240c], R28 ;  /* 0x00240c1c01007387 */ /* 0x000fe80000100800 */
[----:B------:R-:W-:Y:S01]  /*76740*/  STL [R1+0x23f8], R29 ;  /* 0x0023f81d01007387 */ /* 0x000fe20000100800 */
[----:B--2---:R-:W-:-:S04]  /*76750*/  LOP3.LUT R4, R4, 0xfffffffb, RZ, 0xc0, !PT ;  /* 0xfffffffb04047812 */ /* 0x004fc800078ec0ff */
[----:B------:R-:W-:Y:S02]  /*76760*/  @P5 LOP3.LUT R4, R4, 0x4, RZ, 0xfc, !PT ;  /* 0x0000000404045812 */ /* 0x000fe400078efcff */
[----:B------:R-:W-:Y:S02]  /*76770*/  LOP3.LUT P5, RZ, R12, 0x8, RZ, 0xc0, !PT ;  /* 0x000000080cff7812 */ /* 0x000fe400078ac0ff */
[----:B------:R-:W-:-:S04]  /*76780*/  LOP3.LUT R4, R4, 0xfffffffd, RZ, 0xc0, !PT ;  /* 0xfffffffd04047812 */ /* 0x000fc800078ec0ff */
[----:B------:R-:W-:Y:S02]  /*76790*/  @P2 LOP3.LUT R4, R4, 0x2, RZ, 0xfc, !PT ;  /* 0x0000000204042812 */ /* 0x000fe400078efcff */
[----:B------:R-:W-:Y:S02]  /*767a0*/  LOP3.LUT P2, RZ, R12, 0x4, RZ, 0xc0, !PT ;  /* 0x000000040cff7812 */ /* 0x000fe4000784c0ff */
[----:B------:R-:W-:-:S04]  /*767b0*/  LOP3.LUT R4, R4, 0xfffffffe, RZ, 0xc0, !PT ;  /* 0xfffffffe04047812 */ /* 0x000fc800078ec0ff */
[----:B------:R-:W-:-:S05]  /*767c0*/  @P3 LOP3.LUT R4, R4, 0x1, RZ, 0xfc, !PT ;  /* 0x0000000104043812 */ /* 0x000fca00078efcff */
[----:B------:R-:W-:Y:S04]  /*767d0*/  STL [R1+0x2c], R4 ;  /* 0x00002c0401007387 */ /* 0x000fe80000100800 */
[----:B0-----:R-:W2:Y:S04]  /*767e0*/  LDL.LU R2, [R1+0x28] ;  /* 0x0000280001027983 */ /* 0x001ea80000300800 */
[----:B------:R-:W-:Y:S04]  /*767f0*/  STL [R1+0x3eb8], R22 ;  /* 0x003eb81601007387 */ /* 0x000fe80000100800 */
[----:B------:R0:W-:Y:S04]  /*76800*/  STL.64 [R1+0x3eb0], R20 ;  /* 0x003eb01401007387 */ /* 0x0001e80000100a00 */
        /* <DEDUP_REMOVED lines=8> */
[----:B------:R-:W4:Y:S04]  /*76890*/  LDL.LU R22, [R1+0x208] ;  /* 0x0002080001167983 */ /* 0x000f280000300800 */
[----:B------:R-:W4:Y:S01]  /*768a0*/  LDL.LU R23, [R1+0x20c] ;  /* 0x00020c0001177983 */ /* 0x000f220000300800 */
[----:B------:R-:W-:-:S04]  /*768b0*/  LOP3.LUT R2, R2, 0x7fffffff, RZ, 0xc0, !PT ;  /* 0x7fffffff02027812 */ /* 0x000fc800078ec0ff */
[----:B------:R-:W-:-:S04]  /*768c0*/  @P4 LOP3.LUT R2, R2, 0x80000000, RZ, 0xfc, !PT ;  /* 0x8000000002024812 */ /* 0x000fc800078efcff */
[----:B------:R-:W-:-:S04]  /*768d0*/  LOP3.LUT R2, R2, 0xbfffffff, RZ, 0xc0, !PT ;  /* 0xbfffffff02027812 */ /* 0x000fc800078ec0ff */
[----:B------:R-:W-:-:S04]  /*768e0*/  @P1 LOP3.LUT R2, R2, 0x40000000, RZ, 0xfc, !PT ;  /* 0x4000000002021812 */ /* 0x000fc800078efcff */
[----:B------:R-:W-:Y:S02]  /*768f0*/  LOP3.LUT R2, R2, 0xdfffffff, RZ, 0xc0, !PT ;  /* 0xdfffffff02027812 */ /* 0x000fe400078ec0ff */
[----:B------:R-:W-:Y:S02]  /*76900*/  LOP3.LUT P3, RZ, R12, 0x2, RZ, 0xc0, !PT ;  /* 0x000000020cff7812 */ /* 0x000fe4000786c0ff */
[----:B------:R-:W-:Y:S02]  /*76910*/  @P0 LOP3.LUT R2, R2, 0x20000000, RZ, 0xfc, !PT ;  /* 0x2000000002020812 */ /* 0x000fe400078efcff */
[C---:B------:R-:W-:Y:S02]  /*76920*/  LOP3.LUT P4, RZ, R12.reuse, 0x1, RZ, 0xc0, !PT ;  /* 0x000000010cff7812 */ /* 0x040fe4000788c0ff */
[----:B------:R-:W-:Y:S01]  /*76930*/  LOP3.LUT P0, RZ, R12, 0x40, RZ, 0xc0, !PT ;  /* 0x000000400cff7812 */ /* 0x000fe2000780c0ff */
[----:B----4-:R-:W-:Y:S04]  /*76940*/  STL.64 [R1+0x3ed8], R22 ;  /* 0x003ed81601007387 */ /* 0x010fe80000100a00 */
[----:B--2---:R-:W-:Y:S04]  /*76950*/  STL.64 [R1+0x3ed0], R20 ;  /* 0x003ed01401007387 */ /* 0x004fe80000100a00 */
[----:B------:R-:W2:Y:S04]  /*76960*/  LDL.LU R3, [R1+0xb98] ;  /* 0x000b980001037983 */ /* 0x000ea80000300800 */
[----:B------:R-:W4:Y:S04]  /*76970*/  LDL.LU R5, [R1+0xb8c] ;  /* 0x000b8c0001057983 */ /* 0x000f280000300800 */
[----:B------:R-:W2:Y:S04]  /*76980*/  LDL.LU R4, [R1+0xb30] ;  /* 0x000b300001047983 */ /* 0x000ea80000300800 */
[----:B------:R0:W-:Y:S04]  /*76990*/  STL [R1+0x39f0], R12 ;  /* 0x0039f00c01007387 */ /* 0x0001e80000100800 */
[----:B0-----:R-:W2:Y:S04]  /*769a0*/  LDL R12, [R1+0x34] ;  /* 0x00003400010c7983 */ /* 0x001ea80000100800 */
[----:B------:R-:W-:Y:S04]  /*769b0*/  STL [R1+0x28], R2 ;  /* 0x0000280201007387 */ /* 0x000fe80000100800 */
[----:B--2---:R-:W0:Y:S04]  /*769c0*/  LDS.128 R20, [R12] ;  /* 0x000000000c147984 */ /* 0x004e280000000c00 */
[----:B0-----:R-:W-:Y:S04]  /*769d0*/  STL.64 [R1+0x2a0], R20 ;  /* 0x0002a01401007387 */ /* 0x001fe80000100a00 */
[----:B------:R-:W-:Y:S04]  /*769e0*/  STL.64 [R1+0x2a8], R22 ;  /* 0x0002a81601007387 */ /* 0x000fe80000100a00 */
[----:B------:R-:W0:Y:S04]  /*769f0*/  LDS.128 R20, [R12+0x400] ;  /* 0x000400000c147984 */ /* 0x000e280000000c00 */
[----:B0-----:R-:W-:Y:S04]  /*76a00*/  STL.64 [R1+0x290], R20 ;  /* 0x0002901401007387 */ /* 0x001fe80000100a00 */
[----:B------:R0:W-:Y:S04]  /*76a10*/  STL.64 [R1+0x298], R22 ;  /* 0x0002981601007387 */ /* 0x0001e80000100a00 */
[----:B0-----:R-:W2:Y:S04]  /*76a20*/  LDL.LU.64 R22, [R1+0x3ed8] ;  /* 0x003ed80001167983 */ /* 0x001ea80000300a00 */
[----:B------:R-:W2:Y:S01]  /*76a30*/  LDL.LU.64 R20, [R1+0x3ed0] ;  /* 0x003ed00001147983 */ /* 0x000ea20000300a00 */
[----:B------:R-:W-:Y:S06]  /*76a40*/  BAR.SYNC.DEFER_BLOCKING 0x0 ;  /* 0x0000000000007b1d */ /* 0x000fec0000010000 */
[----:B------:R-:W-:Y:S04]  /*76a50*/  STL [R1+0x3ea8], R12 ;  /* 0x003ea80c01007387 */ /* 0x000fe80000100800 */
[----:B--2---:R0:W-:Y:S04]  /*76a60*/  STSM.16.M88.4 [R10], R20 ;  /* 0x000000140a007844 */ /* 0x0041e80000000200 */
[----:B0-----:R-:W2:Y:S04]  /*76a70*/  LDL.LU.64 R22, [R1+0x3ec8] ;  /* 0x003ec80001167983 */ /* 0x001ea80000300a00 */
[----:B------:R-:W2:Y:S01]  /*76a80*/  LDL.LU.64 R20, [R1+0x3ec0] ;  /* 0x003ec00001147983 */ /* 0x000ea20000300a00 */
[----:B------:R-:W-:-:S02]  /*76a90*/  LOP3.LUT R12, R3, 0xffff, RZ, 0xc0, !PT ;  /* 0x0000ffff030c7812 */ /* 0x000fc400078ec0ff */
[----:B----4-:R-:W-:Y:S02]  /*76aa0*/  LOP3.LUT R0, R5, 0xffff, RZ, 0xc0, !PT ;  /* 0x0000ffff05007812 */ /* 0x010fe400078ec0ff */
[----:B------:R-:W-:Y:S01]  /*76ab0*/  LOP3.LUT R27, R4, 0xffff, RZ, 0xc0, !PT ;  /* 0x0000ffff041b7812 */ /* 0x000fe200078ec0ff */
[----:B--2---:R0:W-:Y:S04]  /*76ac0*/  STSM.16.M88.4 [R10+0x200], R20 ;  /* 0x000200140a007844 */ /* 0x0041e80000000200 */
[----:B0-----:R-:W2:Y:S04]  /*76ad0*/  LDL.LU R22, [R1+0x3eb8] ;  /* 0x003eb80001167983 */ /* 0x001ea80000300800 */
[----:B------:R-:W4:Y:S04]  /*76ae0*/  LDL.LU.64 R20, [R1+0x3eb0] ;  /* 0x003eb00001147983 */ /* 0x000f280000300a00 */
[----:B------:R-:W2:Y:S04]  /*76af0*/  LDL.LU R24, [R1+0xb2c] ;  /* 0x000b2c0001187983 */ /* 0x000ea80000300800 */
[----:B------:R0:W-:Y:S04]  /*76b00*/  STL [R1+0x3e90], R10 ;  /* 0x003e900a01007387 */ /* 0x0001e80000100800 */
[----:B------:R-:W4:Y:S04]  /*76b10*/  LDL.LU R2, [R1+0xa80] ;  /* 0x000a800001027983 */ /* 0x000f280000300800 */
[----:B0-----:R-:W4:Y:S04]  /*76b20*/  LDL.LU R10, [R1+0xd00] ;  /* 0x000d0000010a7983 */ /* 0x001f280000300800 */
[----:B------:R-:W4:Y:S04]  /*76b30*/  LDL.LU R29, [R1+0xcf4] ;  /* 0x000cf400011d7983 */ /* 0x000f280000300800 */
[----:B------:R-:W4:Y:S04]  /*76b40*/  LDL.LU R28, [R1+0xcf0] ;  /* 0x000cf000011c7983 */ /* 0x000f280000300800 */
[----:B------:R-:W4:Y:S04]  /*76b50*/  LDL.LU R25, [R1+0xce8] ;  /* 0x000ce80001197983 */ /* 0x000f280000300800 */
[----:B------:R-:W4:Y:S04]  /*76b60*/  LDL.LU R23, [R1+0xce4] ;  /* 0x000ce40001177983 */ /* 0x000f280000300800 */
[----:B------:R-:W-:Y:S04]  /*76b70*/  STL [R1+0x224], R12 ;  /* 0x0002240c01007387 */ /* 0x000fe80000100800 */
[----:B------:R-:W4:Y:S04]  /*76b80*/  LDL.LU R5, [R1+0xce0] ;  /* 0x000ce00001057983 */ /* 0x000f280000300800 */
[----:B------:R-:W4:Y:S04]  /*76b90*/  LDL.LU R4, [R1+0xc50] ;  /* 0x000c500001047983 */ /* 0x000f280000300800 */
[----:B------:R-:W-:Y:S04]  /*76ba0*/  STL [R1+0x228], R0 ;  /* 0x0002280001007387 */ /* 0x000fe80000100800 */
[----:B------:R-:W4:Y:S04]  /*76bb0*/  LDL.LU R3, [R1+0x9d0] ;  /* 0x0009d00001037983 */ /* 0x000f280000300800 */
[----:B---3--:R0:W-:Y:S04]  /*76bc0*/  STL.64 [R1+0x3ea0], R18 ;  /* 0x003ea01201007387 */ /* 0x0081e80000100a00 */
[----:B0-----:R-:W3:Y:S04]  /*76bd0*/  LDL.LU R19, [R1+0xb04] ;  /* 0x000b040001137983 */ /* 0x001ee80000300800 */
[----:B------:R-:W3:Y:S04]  /*76be0*/  LDL.LU R18, [R1+0xa84] ;  /* 0x000a840001127983 */ /* 0x000ee80000300800 */
[----:B------:R0:W-:Y:S04]  /*76bf0*/  STL.64 [R1+0x3e98], R16 ;  /* 0x003e981001007387 */ /* 0x0001e80000100a00 */
[----:B0-----:R-:W3:Y:S01]  /*76c00*/  LDL.LU R17, [R1+0xb00] ;  /* 0x000b000001117983 */ /* 0x001ee20000300800 */
[----:B------:R-:W-:Y:S01]  /*76c10*/  BAR.SYNC.DEFER_BLOCKING 0x0 ;  /* 0x0000000000007b1d */ /* 0x000fe20000010000 */
[----:B--2---:R-:W-:-:S02]  /*76c20*/  LOP3.LUT R24, R24, 0xffff, RZ, 0xc0, !PT ;  /* 0x0000ffff18187812 */ /* 0x004fc400078ec0ff */
[----:B----4-:R-:W-:Y:S02]  /*76c30*/  PRMT R23, R23, 0x4210, R12 ;  /* 0x0000421017177816 */ /* 0x010fe4000000000c */
[----:B---3--:R-:W-:Y:S02]  /*76c40*/  LOP3.LUT R19, R19, 0xffff, RZ, 0xc0, !PT ;  /* 0x0000ffff13137812 */ /* 0x008fe400078ec0ff */
[----:B------:R-:W-:-:S03]  /*76c50*/  LOP3.LUT R16, R18, 0xffff, RZ, 0xc0, !PT ;  /* 0x0000ffff12107812 */ /* 0x000fc600078ec0ff */
[----:B------:R-:W-:Y:S01]  /*76c60*/  STL [R1+0x38], R19 ;  /* 0x0000381301007387 */ /* 0x000fe20000100800 */
[----:B------:R-:W-:-:S05]  /*76c70*/  LOP3.LUT R17, R17, 0xffff, RZ, 0xc0, !PT ;  /* 0x0000ffff11117812 */ /* 0x000fca00078ec0ff */
[----:B------:R-:W-:Y:S04]  /*76c80*/  STL [R1+0x3c], R17 ;  /* 0x00003c1101007387 */ /* 0x000fe80000100800 */
[----:B------:R-:W-:Y:S04]  /*76c90*/  STL [R1+0x220], R16 ;  /* 0x0002201001007387 */ /* 0x000fe80000100800 */
[----:B------:R-:W2:Y:S01]  /*76ca0*/  LDL.LU R12, [R1+0x3ea8] ;  /* 0x003ea800010c7983 */ /* 0x000ea20000300800 */
[----:B------:R-:W-:Y:S02]  /*76cb0*/  PRMT R10, R10, 0x4210, R19 ;  /* 0x000042100a0a7816 */ /* 0x000fe40000000013 */
[----:B------:R-:W-:-:S02]  /*76cc0*/  PRMT R29, R29, 0x4210, R17 ;  /* 0x000042101d1d7816 */ /* 0x000fc40000000011 */
[----:B------:R-:W-:Y:S02]  /*76cd0*/  PRMT R28, R28, 0x4210, R16 ;  /* 0x000042101c1c7816 */ /* 0x000fe40000000010 */
[----:B------:R-:W-:Y:S01]  /*76ce0*/  PRMT R5, R5, 0x4210, R0 ;  /* 0x0000421005057816 */ /* 0x000fe20000000000 */
[----:B--2---:R-:W0:Y:S04]  /*76cf0*/  LDS.128 R16, [R12] ;  /* 0x000000000c107984 */ /* 0x004e280000000c00 */
[----:B0-----:R-:W-:Y:S01]  /*76d00*/  STL [R1+0x280], R16 ;  /* 0x0002801001007387 */ /* 0x001fe20000100800 */
[----:B------:R-:W-:-:S03]  /*76d10*/  IMAD.MOV.U32 R0, RZ, RZ, R17 ;  /* 0x000000ffff007224 */ /* 0x000fc600078e0011 */
[----:B------:R0:W-:Y:S04]  /*76d20*/  STL.64 [R1+0x288], R18 ;  /* 0x0002881201007387 */ /* 0x0001e80000100a00 */
[----:B0-----:R-:W2:Y:S04]  /*76d30*/  LDL.LU.64 R18, [R1+0x3ea0] ;  /* 0x003ea00001127983 */ /* 0x001ea80000300a00 */
[----:B------:R-:W3:Y:S01]  /*76d40*/  LDL.LU.64 R16, [R1+0x3e98] ;  /* 0x003e980001107983 */ /* 0x000ee20000300a00 */
[----:B------:R-:W-:-:S04]  /*76d50*/  LOP3.LUT R2, R2, 0xffff, RZ, 0xc0, !PT ;  /* 0x0000ffff02027812 */ /* 0x000fc800078ec0ff */
[----:B------:R-:W-:Y:S02]  /*76d60*/  PRMT R25, R25, 0x4210, R2 ;  /* 0x0000421019197816 */ /* 0x000fe40000000002 */
[----:B------:R-:W-:Y:S02]  /*76d70*/  PRMT R4, R4, 0x4210, R27 ;  /* 0x0000421004047816 */ /* 0x000fe4000000001b */
[----:B------:R-:W-:Y:S01]  /*76d80*/  PRMT R3, R3, 0x4210, R24 ;  /* 0x0000421003037816 */ /* 0x000fe20000000018 */
[----:B--2---:R0:W-:Y:S04]  /*76d90*/  STL.64 [R1+0x3e68], R18 ;  /* 0x003e681201007387 */ /* 0x0041e80000100a00 */
[----:B---3--:R2:W-:Y:S01]  /*76da0*/  STL.64 [R1+0x3e60], R16 ;  /* 0x003e601001007387 */ /* 0x0085e20000100a00 */
[----:B0-----:R-:W-:-:S02]  /*76db0*/  IMAD.MOV.U32 R18, RZ, RZ, R28 ;  /* 0x000000ffff127224 */ /* 0x001fc400078e001c */
[----:B------:R-:W-:Y:S02]  /*76dc0*/  IMAD.MOV.U32 R19, RZ, RZ, R25 ;  /* 0x000000ffff137224 */ /* 0x000fe400078e0019 */
[----:B--2---:R-:W-:Y:S02]  /*76dd0*/  IMAD.MOV.U32 R16, RZ, RZ, R10 ;  /* 0x000000ffff107224 */ /* 0x004fe400078e000a */
[----:B------:R-:W-:Y:S01]  /*76de0*/  IMAD.MOV.U32 R17, RZ, RZ, R29 ;  /* 0x000000ffff117224 */ /* 0x000fe200078e001d */
[----:B------:R-:W2:Y:S04]  /*76df0*/  LDL.LU R10, [R1+0x3e90] ;  /* 0x003e9000010a7983 */ /* 0x000ea80000300800 */
[----:B------:R0:W-:Y:S04]  /*76e00*/  STL.64 [R1+0x3e78], R18 ;  /* 0x003e781201007387 */ /* 0x0001e80000100a00 */
[----:B------:R3:W-:Y:S01]  /*76e10*/  STL.64 [R1+0x3e70], R16 ;  /* 0x003e701001007387 */ /* 0x0007e20000100a00 */
[----:B0-----:R-:W-:-:S02]  /*76e20*/  IMAD.MOV.U32 R18, RZ, RZ, R4 ;  /* 0x000000ffff127224 */ /* 0x001fc400078e0004 */
[----:B------:R-:W-:Y:S02]  /*76e30*/  IMAD.MOV.U32 R19, RZ, RZ, R3 ;  /* 0x000000ffff137224 */ /* 0x000fe400078e0003 */
[----:B---3--:R-:W-:Y:S02]  /*76e40*/  IMAD.MOV.U32 R16, RZ, RZ, R23 ;  /* 0x000000ffff107224 */ /* 0x008fe400078e0017 */
[----:B------:R-:W-:Y:S01]  /*76e50*/  IMAD.MOV.U32 R17, RZ, RZ, R5 ;  /* 0x000000ffff117224 */ /* 0x000fe200078e0005 */
[----:B------:R-:W-:Y:S01]  /*76e60*/  STL.64 [R1+0x3e88], R18 ;  /* 0x003e881201007387 */ /* 0x000fe20000100a00 */
[----:B------:R-:W-:Y:S02]  /*76e70*/  IMAD.MOV.U32 R4, RZ, RZ, R7 ;  /* 0x000000ffff047224 */ /* 0x000fe400078e0007 */
[----:B------:R-:W-:Y:S01]  /*76e80*/  IMAD.MOV.U32 R7, RZ, RZ, R13 ;  /* 0x000000ffff077224 */ /* 0x000fe200078e000d */
[----:B------:R-:W-:Y:S04]  /*76e90*/  STL.64 [R1+0x3e80], R16 ;  /* 0x003e801001007387 */ /* 0x000fe80000100a00 */
[----:B------:R-:W3:Y:S04]  /*76ea0*/  LDL.LU R13, [R1+0x1700] ;  /* 0x00170000010d7983 */ /* 0x000ee80000300800 */
[----:B------:R-:W4:Y:S04]  /*76eb0*/  LDL.LU R25, [R1+0x2cc] ;  /* 0x0002cc0001197983 */ /* 0x000f280000300800 */
[----:B------:R-:W0:Y:S01]  /*76ec0*/  LDS.128 R16, [R12+0x400] ;  /* 0x000400000c107984 */ /* 0x000e220000000c00 */
[----:B------:R-:W-:Y:S06]  /*76ed0*/  BAR.SYNC.DEFER_BLOCKING 0x0 ;  /* 0x0000000000007b1d */ /* 0x000fec0000010000 */
[----:B----4-:R4:W-:Y:S04]  /*76ee0*/  STL [R1+0x3e54], R25 ;  /* 0x003e541901007387 */ /* 0x0109e80000100800 */
[----:B----4-:R-:W4:Y:S04]  /*76ef0*/  LDL.LU R25, [R1+0x2d0] ;  /* 0x0002d00001197983 */ /* 0x010f280000300800 */
[----:B------:R-:W2:Y:S04]  /*76f00*/  LDL.LU R29, [R1+0x2c4] ;  /* 0x0002c400011d7983 */ /* 0x000ea80000300800 */
[----:B--2---:R2:W-:Y:S04]  /*76f10*/  STL [R1+0x3e4c], R29 ;  /* 0x003e4c1d01007387 */ /* 0x0045e80000100800 */
[----:B--2---:R-:W2:Y:S04]  /*76f20*/  LDL.LU R29, [R1+0x220] ;  /* 0x00022000011d7983 */ /* 0x004ea80000300800 */
[----:B--2---:R2:W-:Y:S04]  /*76f30*/  STL [R1+0x3e50], R29 ;  /* 0x003e501d01007387 */ /* 0x0045e80000100800 */
[----:B--2---:R-:W2:Y:S04]  /*76f40*/  LDL.LU R29, [R1+0x3c] ;  /* 0x00003c00011d7983 */ /* 0x004ea80000300800 */
[----:B--2---:R2:W-:Y:S04]  /*76f50*/  STL [R1+0x3e58], R29 ;  /* 0x003e581d01007387 */ /* 0x0045e80000100800 */
[----:B--2---:R-:W4:Y:S04]  /*76f60*/  LDL.LU R29, [R1+0x38] ;  /* 0x00003800011d7983 */ /* 0x004f280000300800 */
[----:B------:R-:W2:Y:S04]  /*76f70*/  LDL.LU R28, [R1+0x2c0] ;  /* 0x0002c000011c7983 */ /* 0x000ea80000300800 */
[----:B--2---:R2:W-:Y:S04]  /*76f80*/  STL [R1+0x3e48], R28 ;  /* 0x003e481c01007387 */ /* 0x0045e80000100800 */
[----:B--2---:R-:W2:Y:S04]  /*76f90*/  LDL.LU R28, [R1+0x224] ;  /* 0x00022400011c7983 */ /* 0x004ea80000300800 */
[----:B------:R-:W2:Y:S04]  /*76fa0*/  LDL.LU R5, [R1+0x2bc] ;  /* 0x0002bc0001057983 */ /* 0x000ea80000300800 */
[----:B------:R-:W2:Y:S04]  /*76fb0*/  LDL.LU R23, [R1+0x2b4] ;  /* 0x0002b40001177983 */ /* 0x000ea80000300800 */
[----:B------:R0:W-:Y:S04]  /*76fc0*/  STL [R1+0x26c0], R0 ;  /* 0x0026c00001007387 */ /* 0x0001e80000100800 */
[----:B0-----:R-:W2:Y:S04]  /*76fd0*/  LDL.LU R0, [R1+0x228] ;  /* 0x0002280001007983 */ /* 0x001ea80000300800 */
[----:B------:R-:W-:Y:S04]  /*76fe0*/  STL.64 [R1+0x270], R16 ;  /* 0x0002701001007387 */ /* 0x000fe80000100a00 */
[----:B------:R0:W-:Y:S04]  /*76ff0*/  STL.64 [R1+0x278], R18 ;  /* 0x0002781201007387 */ /* 0x0001e80000100a00 */
[----:B0-----:R-:W2:Y:S04]  /*77000*/  LDL.LU.64 R18, [R1+0x3e88] ;  /* 0x003e880001127983 */ /* 0x001ea80000300a00 */
[----:B------:R-:W2:Y:S04]  /*77010*/  LDL.LU.64 R16, [R1+0x3e80] ;  /* 0x003e800001107983 */ /* 0x000ea80000300a00 */
[----:B------:R-:W3:Y:S04]  /*77020*/  LDL.LU R3, [R1+0x2b0] ;  /* 0x0002b00001037983 */ /* 0x000ee80000300800 */
[----:B--2---:R0:W-:Y:S04]  /*77030*/  STSM.16.M88.4 [R10], R16 ;  /* 0x000000100a007844 */ /* 0x0041e80000000200 */
[----:B0-----:R-:W2:Y:S04]  /*77040*/  LDL.LU.64 R18, [R1+0x3e78] ;  /* 0x003e780001127983 */ /* 0x001ea80000300a00 */
[----:B------:R-:W2:Y:S01]  /*77050*/  LDL.LU.64 R16, [R1+0x3e70] ;  /* 0x003e700001107983 */ /* 0x000ea20000300a00 */
[----:B----4-:R-:W-:-:S03]  /*77060*/  PRMT R25, R25, 0x5210, R29 ;  /* 0x0000521019197816 */ /* 0x010fc6000000001d */
[----:B--2---:R0:W-:Y:S04]  /*77070*/  STSM.16.M88.4 [R10+0x200], R16 ;  /* 0x000200100a007844 */ /* 0x0041e80000000200 */
[----:B0-----:R-:W2:Y:S04]  /*77080*/  LDL.LU.64 R18, [R1+0x3e68] ;  /* 0x003e680001127983 */ /* 0x001ea80000300a00 */
[----:B------:R-:W4:Y:S04]  /*77090*/  LDL.LU.64 R16, [R1+0x3e60] ;  /* 0x003e600001107983 */ /* 0x000f280000300a00 */
[----:B------:R0:W-:Y:S04]  /*770a0*/  STL [R1+0x3e30], R10 ;  /* 0x003e300a01007387 */ /* 0x0001e80000100800 */
[----:B0-----:R-:W2:Y:S04]  /*770b0*/  LDL.LU R10, [R1+0x2c8] ;  /* 0x0002c800010a7983 */ /* 0x001ea80000300800 */
[----:B------:R-:W2:Y:S04]  /*770c0*/  LDL.LU R29, [R1+0x3e58] ;  /* 0x003e5800011d7983 */ /* 0x000ea80000300800 */
[----:B------:R0:W-:Y:S04]  /*770d0*/  STL [R1+0x210], R25 ;  /* 0x0002101901007387 */ /* 0x0001e80000100800 */
[----:B0-----:R-:W2:Y:S01]  /*770e0*/  LDL.LU R25, [R1+0x3e54] ;  /* 0x003e540001197983 */ /* 0x001ea20000300800 */
[----:B------:R-:W-:Y:S01]  /*770f0*/  PRMT R5, R5, 0x5210, R27 ;  /* 0x0000521005057816 */ /* 0x000fe2000000001b */
[----:B------:R-:W-:Y:S01]  /*77100*/  BAR.SYNC.DEFER_BLOCKING 0x0 ;  /* 0x0000000000007b1d */ /* 0x000fe20000010000 */
[----:B--2---:R-:W-:-:S05]  /*77110*/  PRMT R25, R25, 0x5210, R29 ;  /* 0x0000521019197816 */ /* 0x004fca000000001d */
[----:B------:R-:W2:Y:S02]  /*77120*/  LDL.LU R29, [R1+0x3e50] ;  /* 0x003e5000011d7983 */ /* 0x000ea40000300800 */
[----:B--2---:R-:W-:Y:S02]  /*77130*/  PRMT R10, R10, 0x5210, R29 ;  /* 0x000052100a0a7816 */ /* 0x004fe4000000001d */
[----:B------:R-:W2:Y:S02]  /*77140*/  LDL.LU R29, [R1+0x3e4c] ;  /* 0x003e4c00011d7983 */ /* 0x000ea40000300800 */
[----:B--2---:R-:W-:Y:S02]  /*77150*/  PRMT R29, R29, 0x5210, R28 ;  /* 0x000052101d1d7816 */ /* 0x004fe4000000001c */
[----:B------:R-:W2:Y:S01]  /*77160*/  LDL.LU R28, [R1+0x3e48] ;  /* 0x003e4800011c7983 */ /* 0x000ea20000300800 */
[----:B---3--:R-:W-:Y:S02]  /*77170*/  PRMT R27, R3, 0x5210, R2 ;  /* 0x00005210031b7816 */ /* 0x008fe40000000002 */
[----:B--2---:R-:W-:-:S02]  /*77180*/  PRMT R28, R28, 0x5210, R0 ;  /* 0x000052101c1c7816 */ /* 0x004fc40000000000 */
[----:B------:R-:W-:Y:S02]  /*77190*/  PRMT R0, R23, 0x5210, R24 ;  /* 0x0000521017007816 */ /* 0x000fe40000000018 */
[----:B------:R-:W2:Y:S04]  /*771a0*/  LDL.LU R24, [R1+0xbdc] ;  /* 0x000bdc0001187983 */ /* 0x000ea80000300800 */
[----:B------:R-:W3:Y:S04]  /*771b0*/  LDL.LU R23, [R1+0xbd8] ;  /* 0x000bd80001177983 */ /* 0x000ee80000300800 */
[----:B------:R-:W-:Y:S04]  /*771c0*/  STL.64 [R1+0x3e40], R26 ;  /* 0x003e401a01007387 */ /* 0x000fe80000100a00 */
[----:B--2---:R-:W-:Y:S04]  /*771d0*/  STL.64 [R1+0x3e38], R24 ;  /* 0x003e381801007387 */ /* 0x004fe80000100a00 */
[----:B------:R-:W0:Y:S04]  /*771e0*/  LDS.128 R24, [R12] ;  /* 0x000000000c187984 */ /* 0x000e280000000c00 */
[----:B------:R-:W2:Y:S04]  /*771f0*/  LDL.LU R2, [R1+0xb5c] ;  /* 0x000b5c0001027983 */ /* 0x000ea80000300800 */
[----:B------:R-:W2:Y:S04]  /*77200*/  LDL.LU R3, [R1+0xb58] ;  /* 0x000b580001037983 */ /* 0x000ea80000300800 */
[----:B0-----:R-:W-:Y:S04]  /*77210*/  STL.64 [R1+0x260], R24 ;  /* 0x0002601801007387 */ /* 0x001fe80000100a00 */
[----:B------:R0:W-:Y:S04]  /*77220*/  STL.64 [R1+0x268], R26 ;  /* 0x0002681a01007387 */ /* 0x0001e80000100a00 */
[----:B0-----:R-:W2:Y:S04]  /*77230*/  LDL.LU.64 R26, [R1+0x3e40] ;  /* 0x003e4000011a7983 */ /* 0x001ea80000300a00 */
[----:B------:R-:W3:Y:S04]  /*77240*/  LDL.LU.64 R24, [R1+0x3e38] ;  /* 0x003e380001187983 */ /* 0x000ee80000300a00 */
[----:B--2---:R-:W-:Y:S04]  /*77250*/  STL [R1+0x3e08], R26 ;  /* 0x003e081a01007387 */ /* 0x004fe80000100800 */
[----:B---3--:R0:W-:Y:S04]  /*77260*/  STL [R1+0x3e04], R24 ;  /* 0x003e041801007387 */ /* 0x0081e80000100800 */
[----:B0-----:R-:W2:Y:S01]  /*77270*/  LDL.LU R24, [R1+0x210] ;  /* 0x0002100001187983 */ /* 0x001ea20000300800 */
[----:B------:R-:W-:-:S03]  /*77280*/  IMAD.MOV.U32 R26, RZ, RZ, R10 ;  /* 0x000000ffff1a7224 */ /* 0x000fc600078e000a */
[----:B------:R-:W3:Y:S04]  /*77290*/  LDL.LU R10, [R1+0x3e30] ;  /* 0x003e3000010a7983 */ /* 0x000ee80000300800 */
[----:B------:R0:W-:Y:S02]  /*772a0*/  STL.64 [R1+0x3e18], R26 ;  /* 0x003e181a01007387 */ /* 0x0001e40000100a00 */
[----:B0-----:R-:W-:Y:S02]  /*772b0*/  IMAD.MOV.U32 R26, RZ, RZ, R5 ;  /* 0x000000ffff1a7224 */ /* 0x001fe400078e0005 */
[----:B------:R-:W-:Y:S02]  /*772c0*/  IMAD.MOV.U32 R27, RZ, RZ, R0 ;  /* 0x000000ffff1b7224 */ /* 0x000fe400078e0000 */
[----:B------:R-:W-:-:S02]  /*772d0*/  IMAD.MOV.U32 R5, RZ, RZ, R4 ;  /* 0x000000ffff057224 */ /* 0x000fc400078e0004 */
[----:B------:R-:W-:Y:S01]  /*772e0*/  IMAD.MOV.U32 R4, RZ, RZ, R6 ;  /* 0x000000ffff047224 */ /* 0x000fe200078e0006 */
[----:B--2---:R0:W-:Y:S04]  /*772f0*/  STL.64 [R1+0x3e10], R24 ;  /* 0x003e101801007387 */ /* 0x0041e80000100a00 */
[----:B------:R-:W-:Y:S01]  /*77300*/  STL.64 [R1+0x3e28], R26 ;  /* 0x003e281a01007387 */ /* 0x000fe20000100a00 */
[----:B0-----:R-:W-:Y:S02]  /*77310*/  IMAD.MOV.U32 R24, RZ, RZ, R29 ;  /* 0x000000ffff187224 */ /* 0x001fe400078e001d */
[----:B------:R-:W-:-:S05]  /*77320*/  IMAD.MOV.U32 R25, RZ, RZ, R28 ;  /* 0x000000ffff197224 */ /* 0x000fca00078e001c */
[----:B------:R-:W-:Y:S04]  /*77330*/  STL.64 [R1+0x3e20], R24 ;  /* 0x003e201801007387 */ /* 0x000fe80000100a00 */
[----:B------:R-:W0:Y:S04]  /*77340*/  LDS.128 R24, [R12+0x400] ;  /* 0x000400000c187984 */ /* 0x000e280000000c00 */
[----:B------:R-:W2:Y:S04]  /*77350*/  LDL.LU R6, [R1+0x1740] ;  /* 0x0017400001067983 */ /* 0x000ea80000300800 */
[----:B0-----:R-:W-:Y:S04]  /*77360*/  STL.64 [R1+0x250], R24 ;  /* 0x0002501801007387 */ /* 0x001fe80000100a00 */
[----:B------:R0:W-:Y:S04]  /*77370*/  STL.64 [R1+0x258], R26 ;  /* 0x0002581a01007387 */ /* 0x0001e80000100a00 */
[----:B0-----:R-:W3:Y:S04]  /*77380*/  LDL.LU.64 R26, [R1+0x3e28] ;  /* 0x003e2800011a7983 */ /* 0x001ee80000300a00 */
[----:B------:R-:W3:Y:S01]  /*77390*/  LDL.LU.64 R24, [R1+0x3e20] ;  /* 0x003e200001187983 */ /* 0x000ee20000300a00 */
[----:B------:R-:W-:Y:S06]  /*773a0*/  BAR.SYNC.DEFER_BLOCKING 0x0 ;  /* 0x0000000000007b1d */ /* 0x000fec0000010000 */
[----:B------:R-:W-:Y:S04]  /*773b0*/  STL [R1+0x3df0], R12 ;  /* 0x003df00c01007387 */ /* 0x000fe80000100800 */
[----:B---3--:R0:W-:Y:S04]  /*773c0*/  STSM.16.M88.4 [R10], R24 ;  /* 0x000000180a007844 */ /* 0x0081e80000000200 */
[----:B0-----:R-:W3:Y:S04]  /*773d0*/  LDL.LU.64 R26, [R1+0x3e18] ;  /* 0x003e1800011a7983 */ /* 0x001ee80000300a00 */
[----:B------:R-:W3:Y:S01]  /*773e0*/  LDL.LU.64 R24, [R1+0x3e10] ;  /* 0x003e100001187983 */ /* 0x000ee20000300a00 */
[----:B------:R-:W-:-:S02]  /*773f0*/  LOP3.LUT R29, R23, 0xffff, RZ, 0xc0, !PT ;  /* 0x0000ffff171d7812 */ /* 0x000fc400078ec0ff */
[----:B------:R-:W-:Y:S02]  /*77400*/  LOP3.LUT R28, R2, 0xffff, RZ, 0xc0, !PT ;  /* 0x0000ffff021c7812 */ /* 0x000fe400078ec0ff */
[----:B------:R-:W-:Y:S01]  /*77410*/  LOP3.LUT R0, R3, 0xffff, RZ, 0xc0, !PT ;  /* 0x0000ffff03007812 */ /* 0x000fe200078ec0ff */
[----:B---3--:R0:W-:Y:S04]  /*77420*/  STSM.16.M88.4 [R10+0x200], R24 ;  /* 0x000200180a007844 */ /* 0x0081e80000000200 */
[----:B0-----:R-:W3:Y:S04]  /*77430*/  LDL.LU R26, [R1+0x3e08] ;  /* 0x003e0800011a7983 */ /* 0x001ee80000300800 */
[----:B------:R-:W2:Y:S04]  /*77440*/  LDL.LU R24, [R1+0x3e04] ;  /* 0x003e040001187983 */ /* 0x000ea80000300800 */
[----:B------:R-:W-:Y:S04]  /*77450*/  STL [R1+0x3de8], R10 ;  /* 0x003de80a01007387 */ /* 0x000fe80000100800 */
[----:B------:R-:W-:Y:S04]  /*77460*/  STL [R1+0x3df4], R29 ;  /* 0x003df41d01007387 */ /* 0x000fe80000100800 */
[----:B------:R0:W-:Y:S04]  /*77470*/  STL [R1+0x3df8], R28 ;  /* 0x003df81c01007387 */ /* 0x0001e80000100800 */
[----:B0-----:R-:W2:Y:S04]  /*77480*/  LDL.LU R28, [R1+0xb10] ;  /* 0x000b1000011c7983 */ /* 0x001ea80000300800 */
[----:B------:R-:W2:Y:S04]  /*77490*/  LDL.LU R12, [R1+0xacc] ;  /* 0x000acc00010c7983 */ /* 0x000ea80000300800 */
[----:B------:R-:W2:Y:S04]  /*774a0*/  LDL.LU R25, [R1+0xabc] ;  /* 0x000abc0001197983 */ /* 0x000ea80000300800 */
[----:B------:R0:W-:Y:S04]  /*774b0*/  STL [R1+0x3dfc], R0 ;  /* 0x003dfc0001007387 */ /* 0x0001e80000100800 */
[----:B0-----:R-:W2:Y:S04]  /*774c0*/  LDL.LU R0, [R1+0xd24] ;  /* 0x000d240001007983 */ /* 0x001ea80000300800 */
[----:B------:R-:W2:Y:S01]  /*774d0*/  LDL.LU R29, [R1+0xd20] ;  /* 0x000d2000011d7983 */ /* 0x000ea20000300800 */
[----:B------:R-:W-:Y:S06]  /*774e0*/  BAR.SYNC.DEFER_BLOCKING 0x0 ;  /* 0x0000000000007b1d */ /* 0x000fec0000010000 */
[----:B--2---:R0:W-:Y:S04]  /*774f0*/  STL [R1+0x3e00], R29 ;  /* 0x003e001d01007387 */ /* 0x0041e80000100800 */
[----:B0-----:R-:W2:Y:S01]  /*77500*/  LDL.LU R29, [R1+0xb14] ;  /* 0x000b1400011d7983 */ /* 0x001ea20000300800 */
[----:B------:R-:W-:-:S05]  /*77510*/  LOP3.LUT R10, R24, 0xffff, RZ, 0xc0, !PT ;  /* 0x0000ffff180a7812 */ /* 0x000fca00078ec0ff */
[----:B------:R-:W-:Y:S01]  /*77520*/  STL [R1+0x228], R10 ;  /* 0x0002280a01007387 */ /* 0x000fe20000100800 */
[----:B------:R-:W-:-:S03]  /*77530*/  LOP3.LUT R28, R28, 0xffff, RZ, 0xc0, !PT ;  /* 0x0000ffff1c1c7812 */ /* 0x000fc600078ec0ff */
[----:B------:R-:W4:Y:S04]  /*77540*/  LDL.LU R27, [R1+0xd18] ;  /* 0x000d1800011b7983 */ /* 0x000f280000300800 */
[----:B------:R-:W4:Y:S04]  /*77550*/  LDL.LU R23, [R1+0xd14] ;  /* 0x000d140001177983 */ /* 0x000f280000300800 */
[----:B------:R-:W4:Y:S04]  /*77560*/  LDL.LU R3, [R1+0xd10] ;  /* 0x000d100001037983 */ /* 0x000f280000300800 */
[----:B------:R-:W4:Y:S04]  /*77570*/  LDL.LU R2, [R1+0xd04] ;  /* 0x000d040001027983 */ /* 0x000f280000300800 */
[----:B------:R-:W4:Y:S04]  /*77580*/  LDL.LU R24, [R1+0x9e0] ;  /* 0x0009e00001187983 */ /* 0x000f280000300800 */
[----:B---3--:R0:W-:Y:S01]  /*77590*/  STL [R1+0x3dec], R26 ;  /* 0x003dec1a01007387 */ /* 0x0081e20000100800 */
[----:B--2---:R-:W-:-:S05]  /*775a0*/  LOP3.LUT R29, R29, 0xffff, RZ, 0xc0, !PT ;  /* 0x0000ffff1d1d7812 */ /* 0x004fca00078ec0ff */
[----:B------:R2:W-:Y:S01]  /*775b0*/  STL [R1+0x38], R29 ;  /* 0x0000381d01007387 */ /* 0x0005e20000100800 */
[----:B------:R-:W-:-:S03]  /*775c0*/  PRMT R0, R0, 0x4210, R29 ;  /* 0x0000421000007816 */ /* 0x000fc6000000001d */
[----:B0-----:R-:W3:Y:S04]  /*775d0*/  LDL.LU R26, [R1+0xd1c] ;  /* 0x000d1c00011a7983 */ /* 0x001ee80000300800 */
[----:B------:R-:W-:Y:S04]  /*775e0*/  STL [R1+0x3c], R28 ;  /* 0x00003c1c01007387 */ /* 0x000fe80000100800 */
[----:B--2---:R-:W2:Y:S01]  /*775f0*/  LDL.LU R29, [R1+0x3e00] ;  /* 0x003e0000011d7983 */ /* 0x004ea20000300800 */
[----:B------:R-:W-:-:S03]  /*77600*/  LOP3.LUT R12, R12, 0xffff, RZ, 0xc0, !PT ;  /* 0x0000ffff0c0c7812 */ /* 0x000fc600078ec0ff */
[----:B------:R0:W-:Y:S04]  /*77610*/  STL [R1+0x210], R0 ;  /* 0x0002100001007387 */ /* 0x0001e80000100800 */
[----:B0-----:R-:W4:Y:S01]  /*77620*/  LDL.LU R0, [R1+0x3dfc] ;  /* 0x003dfc0001007983 */ /* 0x001f220000300800 */
[----:B---3--:R-:W-:Y:S02]  /*77630*/  PRMT R26, R26, 0x4210, R12 ;  /* 0x000042101a1a7816 */ /* 0x008fe4000000000c */
[----:B--2---:R-:W-:Y:S02]  /*77640*/  PRMT R29, R29, 0x4210, R28 ;  /* 0x000042101d1d7816 */ /* 0x004fe4000000001c */
[----:B------:R-:W2:Y:S04]  /*77650*/  LDL.LU R28, [R1+0x3df8] ;  /* 0x003df800011c7983 */ /* 0x000ea80000300800 */
[----:B------:R0:W-:Y:S04]  /*77660*/  STL [R1+0x214], R29 ;  /* 0x0002141d01007387 */ /* 0x0001e80000100800 */
[----:B0-----:R-:W3:Y:S04]  /*77670*/  LDL.LU R29, [R1+0x3df4] ;  /* 0x003df400011d7983 */ /* 0x001ee80000300800 */
[----:B------:R0:W-:Y:S04]  /*77680*/  STL [R1+0x220], R12 ;  /* 0x0002200c01007387 */ /* 0x0001e80000100800 */
[----:B0-----:R-:W2:Y:S01]  /*77690*/  LDL.LU R12, [R1+0x3df0] ;  /* 0x003df000010c7983 */ /* 0x001ea20000300800 */
[----:B------:R-:W-:-:S02]  /*776a0*/  LOP3.LUT R25, R25, 0xffff, RZ, 0xc0, !PT ;  /* 0x0000ffff19197812 */ /* 0x000fc400078ec0ff */
[----:B----4-:R-:W-:Y:S02]  /*776b0*/  PRMT R10, R27, 0x4210, R10 ;  /* 0x000042101b0a7816 */ /* 0x010fe4000000000a */
[----:B------:R-:W-:Y:S01]  /*776c0*/  PRMT R27, R24, 0x4210, R25 ;  /* 0x00004210181b7816 */ /* 0x000fe20000000019 */
[----:B------:R-:W-:Y:S04]  /*776d0*/  STL [R1+0x224], R25 ;  /* 0x0002241901007387 */ /* 0x000fe80000100800 */
[----:B------:R-:W-:Y:S04]  /*776e0*/  STL [R1+0x218], R26 ;  /* 0x0002181a01007387 */ /* 0x000fe80000100800 */
[----:B------:R-:W-:Y:S04]  /*776f0*/  STL [R1+0x21c], R27 ;  /* 0x00021c1b01007387 */ /* 0x000fe80000100800 */
[----:B--2---:R-:W0:Y:S04]  /*77700*/  LDS.128 R24, [R12] ;  /* 0x000000000c187984 */ /* 0x004e280000000c00 */
[----:B0-----:R-:W-:Y:S04]  /*77710*/  STL.64 [R1+0x240], R24 ;  /* 0x0002401801007387 */ /* 0x001fe80000100a00 */
[----:B------:R-:W-:Y:S04]  /*77720*/  STL.64 [R1+0x248], R26 ;  /* 0x0002481a01007387 */ /* 0x000fe80000100a00 */
[----:B------:R-:W0:Y:S04]  /*77730*/  LDS.128 R24, [R12+0x400] ;  /* 0x000400000c187984 */ /* 0x000e280000000c00 */
[----:B0-----:R-:W-:Y:S04]  /*77740*/  STL.64 [R1+0x230], R24 ;  /* 0x0002301801007387 */ /* 0x001fe80000100a00 */
[----:B------:R0:W-:Y:S04]  /*77750*/  STL.64 [R1+0x238], R26 ;  /* 0x0002381a01007387 */ /* 0x0001e80000100a00 */
[----:B0-----:R-:W2:Y:S04]  /*77760*/  LDL.LU R26, [R1+0x3dec] ;  /* 0x003dec00011a7983 */ /* 0x001ea80000300800 */
[----:B------:R-:W4:Y:S04]  /*77770*/  LDL.LU R24, [R1+0x2e8] ;  /* 0x0002e80001187983 */ /* 0x000f280000300800 */
[----:B------:R-:W2:Y:S01]  /*77780*/  LDL.LU R25, [R1+0x2e4] ;  /* 0x0002e40001197983 */ /* 0x000ea20000300800 */
[----:B---3--:R-:W-:-:S02]  /*77790*/  PRMT R23, R23, 0x4210, R29 ;  /* 0x0000421017177816 */ /* 0x008fc4000000001d */
[----:B------:R-:W-:Y:S02]  /*777a0*/  PRMT R2, R2, 0x4210, R0 ;  /* 0x0000421002027816 */ /* 0x000fe40000000000 */
[----:B------:R-:W-:Y:S01]  /*777b0*/  PRMT R3, R3, 0x4210, R28 ;  /* 0x0000421003037816 */ /* 0x000fe2000000001c */
[----:B------:R-:W-:Y:S06]  /*777c0*/  BAR.SYNC.DEFER_BLOCKING 0x0 ;  /* 0x0000000000007b1d */ /* 0x000fec0000010000 */
[----:B--2---:R0:W-:Y:S04]  /*777d0*/  STL [R1+0x3dc0], R25 ;  /* 0x003dc01901007387 */ /* 0x0041e80000100800 */
[----:B0-----:R-:W4:Y:S04]  /*777e0*/  LDL.LU R25, [R1+0x38] ;  /* 0x0000380001197983 */ /* 0x001f280000300800 */
[----:B------:R-:W2:Y:S04]  /*777f0*/  LDL.LU R27, [R1+0x2dc] ;  /* 0x0002dc00011b7983 */ /* 0x000ea80000300800 */
[----:B--2---:R0:W-:Y:S04]  /*77800*/  STL [R1+0x3db8], R27 ;  /* 0x003db81b01007387 */ /* 0x0041e80000100800 */
[----:B0-----:R-:W2:Y:S04]  /*77810*/  LDL.LU R27, [R1+0x220] ;  /* 0x00022000011b7983 */ /* 0x001ea80000300800 */
[----:B--2---:R0:W-:Y:S04]  /*77820*/  STL [R1+0x3dbc], R27 ;  /* 0x003dbc1b01007387 */ /* 0x0041e80000100800 */
[----:B0-----:R-:W2:Y:S04]  /*77830*/  LDL.LU R27, [R1+0x3c] ;  /* 0x00003c00011b7983 */ /* 0x001ea80000300800 */
[----:B--2---:R-:W-:Y:S04]  /*77840*/  STL.64 [R1+0x3de0], R26 ;  /* 0x003de01a01007387 */ /* 0x004fe80000100a00 */
[----:B----4-:R0:W-:Y:S02]  /*77850*/  STL.64 [R1+0x3dd8], R24 ;  /* 0x003dd81801007387 */ /* 0x0101e40000100a00 */
[----:B0-----:R-:W-:-:S02]  /*77860*/  IMAD.MOV.U32 R24, RZ, RZ, R10 ;  /* 0x000000ffff187224 */ /* 0x001fc400078e000a */
[----:B------:R-:W2:Y:S01]  /*77870*/  LDL.LU R10, [R1+0x3de8] ;  /* 0x003de800010a7983 */ /* 0x000ea20000300800 */
[----:B------:R-:W-:-:S03]  /*77880*/  IMAD.MOV.U32 R25, RZ, RZ, R23 ;  /* 0x000000ffff197224 */ /* 0x000fc600078e0017 */
[----:B------:R-:W3:Y:S04]  /*77890*/  LDL.LU R23, [R1+0x2d4] ;  /* 0x0002d40001177983 */ /* 0x000ee80000300800 */
[----:B---3--:R0:W-:Y:S04]  /*778a0*/  STL [R1+0x3db0], R23 ;  /* 0x003db01701007387 */ /* 0x0081e80000100800 */
[----:B0-----:R-:W3:Y:S01]  /*778b0*/  LDL.LU R23, [R1+0x228] ;  /* 0x0002280001177983 */ /* 0x001ee20000300800 */
[----:B------:R-:W-:-:S03]  /*778c0*/  IMAD.MOV.U32 R27, RZ, RZ, R2 ;  /* 0x000000ffff1b7224 */ /* 0x000fc600078e0002 */
[----:B---3--:R0:W-:Y:S04]  /*778d0*/  STL [R1+0x3db4], R23 ;  /* 0x003db41701007387 */ /* 0x0081e80000100800 */
[----:B0-----:R-:W3:Y:S01]  /*778e0*/  LDL.LU R23, [R1+0x224] ;  /* 0x0002240001177983 */ /* 0x001ee20000300800 */
[----:B------:R-:W-:-:S03]  /*778f0*/  IMAD.MOV.U32 R26, RZ, RZ, R3 ;  /* 0x000000ffff1a7224 */ /* 0x000fc600078e0003 */
[----:B------:R-:W4:Y:S04]  /*77900*/  LDL.LU R2, [R1+0x2ec] ;  /* 0x0002ec0001027983 */ /* 0x000f280000300800 */
[----:B------:R-:W4:Y:S04]  /*77910*/  LDL.LU R3, [R1+0x2b8] ;  /* 0x0002b80001037983 */ /* 0x000f280000300800 */
[----:B--2---:R-:W-:Y:S04]  /*77920*/  STSM.16.M88.4 [R10], R24 ;  /* 0x000000180a007844 */ /* 0x004fe80000000200 */
[----:B---3--:R-:W-:Y:S04]  /*77930*/  STL.64 [R1+0x3dd0], R22 ;  /* 0x003dd01601007387 */ /* 0x008fe80000100a00 */
[----:B------:R0:W-:Y:S04]  /*77940*/  STL.64 [R1+0x3dc8], R20 ;  /* 0x003dc81401007387 */ /* 0x0001e80000100a00 */
[----:B0-----:R-:W2:Y:S04]  /*77950*/  LDL.LU R20, [R1+0x210] ;  /* 0x0002100001147983 */ /* 0x001ea80000300800 */
[----:B------:R-:W2:Y:S04]  /*77960*/  LDL.LU R21, [R1+0x214] ;  /* 0x0002140001157983 */ /* 0x000ea80000300800 */
[----:B------:R-:W2:Y:S04]  /*77970*/  LDL.LU R22, [R1+0x218] ;  /* 0x0002180001167983 */ /* 0x000ea80000300800 */
[----:B------:R-:W2:Y:S04]  /*77980*/  LDL.LU R23, [R1+0x21c] ;  /* 0x00021c0001177983 */ /* 0x000ea80000300800 */
[----:B------:R0:W-:Y:S04]  /*77990*/  STL [R1+0x3da8], R12 ;  /* 0x003da80c01007387 */ /* 0x0001e80000100800 */
[----:B0-----:R-:W3:Y:S04]  /*779a0*/  LDL.LU R12, [R1+0x2d8] ;  /* 0x0002d800010c7983 */ /* 0x001ee80000300800 */
[----:B------:R-:W3:Y:S04]  /*779b0*/  LDL.LU.64 R26, [R1+0x3de0] ;  /* 0x003de000011a7983 */ /* 0x000ee80000300a00 */
[----:B------:R-:W3:Y:S04]  /*779c0*/  LDL.LU.64 R24, [R1+0x3dd8] ;  /* 0x003dd80001187983 */ /* 0x000ee80000300a00 */
[----:B--2---:R0:W-:Y:S04]  /*779d0*/  STSM.16.M88.4 [R10+0x200], R20 ;  /* 0x000200140a007844 */ /* 0x0041e80000000200 */
[----:B0-----:R-:W2:Y:S04]  /*779e0*/  LDL.LU.64 R22, [R1+0x3dd0] ;  /* 0x003dd00001167983 */ /* 0x001ea80000300a00 */
[----:B------:R-:W2:Y:S01]  /*779f0*/  LDL.LU.64 R20, [R1+0x3dc8] ;  /* 0x003dc80001147983 */ /* 0x000ea20000300a00 */
[----:B---3--:R-:W-:-:S03]  /*77a00*/  PRMT R24, R24, 0x5210, R25 ;  /* 0x0000521018187816 */ /* 0x008fc60000000019 */
[----:B------:R0:W-:Y:S04]  /*77a10*/  STL [R1+0x3dac], R10 ;  /* 0x003dac0a01007387 */ /* 0x0001e80000100800 */
[----:B0-----:R-:W3:Y:S04]  /*77a20*/  LDL.LU R10, [R1+0x2e0] ;  /* 0x0002e000010a7983 */ /* 0x001ee80000300800 */
[----:B------:R-:W2:Y:S01]  /*77a30*/  LDL.LU R25, [R1+0x3dc0] ;  /* 0x003dc00001197983 */ /* 0x000ea20000300800 */
[----:B----4-:R-:W-:Y:S02]  /*77a40*/  PRMT R28, R2, 0x5210, R28 ;  /* 0x00005210021c7816 */ /* 0x010fe4000000001c */
[----:B------:R-:W-:Y:S01]  /*77a50*/  PRMT R0, R3, 0x5210, R0 ;  /* 0x0000521003007816 */ /* 0x000fe20000000000 */
[----:B------:R-:W-:Y:S01]  /*77a60*/  BAR.SYNC.DEFER_BLOCKING 0x0 ;  /* 0x0000000000007b1d */ /* 0x000fe20000010000 */
[----:B--2---:R-:W-:-:S05]  /*77a70*/  PRMT R25, R25, 0x5210, R27 ;  /* 0x0000521019197816 */ /* 0x004fca000000001b */
[----:B------:R-:W3:Y:S02]  /*77a80*/  LDL.LU R27, [R1+0x3dbc] ;  /* 0x003dbc00011b7983 */ /* 0x000ee40000300800 */
[----:B---3--:R-:W-:Y:S02]  /*77a90*/  PRMT R10, R10, 0x5210, R27 ;  /* 0x000052100a0a7816 */ /* 0x008fe4000000001b */
[----:B------:R-:W2:Y:S02]  /*77aa0*/  LDL.LU R27, [R1+0x3db8] ;  /* 0x003db800011b7983 */ /* 0x000ea40000300800 */
[----:B--2---:R-:W-:Y:S02]  /*77ab0*/  PRMT R27, R27, 0x5210, R23 ;  /* 0x000052101b1b7816 */ /* 0x004fe40000000017 */
[----:B------:R-:W2:Y:S02]  /*77ac0*/  LDL.LU R23, [R1+0x3db4] ;  /* 0x003db40001177983 */ /* 0x000ea40000300800 */
[----:B--2---:R-:W-:-:S02]  /*77ad0*/  PRMT R12, R12, 0x5210, R23 ;  /* 0x000052100c0c7816 */ /* 0x004fc40000000017 */
[----:B------:R-:W2:Y:S02]  /*77ae0*/  LDL.LU R23, [R1+0x3db0] ;  /* 0x003db00001177983 */ /* 0x000ea40000300800 */
[----:B--2---:R-:W-:Y:S02]  /*77af0*/  PRMT R29, R23, 0x5210, R29 ;  /* 0x00005210171d7816 */ /* 0x004fe4000000001d */
[----:B------:R-:W2:Y:S04]  /*77b00*/  LDL.LU R23, [R1+0xc2c] ;  /* 0x000c2c0001177983 */ /* 0x000ea80000300800 */
[----:B------:R-:W3:Y:S04]  /*77b10*/  LDL.LU R2, [R1+0xc28] ;  /* 0x000c280001027983 */ /* 0x000ee80000300800 */
[----:B------:R-:W4:Y:S04]  /*77b20*/  LDL.LU R3, [R1+0xba8] ;  /* 0x000ba80001037983 */ /* 0x000f280000300800 */
[----:B------:R0:W-:Y:S02]  /*77b30*/  STL [R1+0x3d80], R26 ;  /* 0x003d801a01007387 */ /* 0x0001e40000100800 */
[----:B0-----:R-:W-:-:S02]  /*77b40*/  IMAD.MOV.U32 R26, RZ, RZ, R10 ;  /* 0x000000ffff1a7224 */ /* 0x001fc400078e000a */
[----:B------:R-:W2:Y:S04]  /*77b50*/  LDL.LU R10, [R1+0x3dac] ;  /* 0x003dac00010a7983 */ /* 0x000ea80000300800 */
[----:B------:R-:W-:Y:S04]  /*77b60*/  STL.64 [R1+0x3d90], R26 ;  /* 0x003d901a01007387 */ /* 0x000fe80000100a00 */
[----:B------:R0:W-:Y:S02]  /*77b70*/  STL.64 [R1+0x3d88], R24 ;  /* 0x003d881801007387 */ /* 0x0001e40000100a00 */
[----:B0-----:R-:W-:-:S02]  /*77b80*/  IMAD.MOV.U32 R24, RZ, RZ, R12 ;  /* 0x000000ffff187224 */ /* 0x001fc400078e000c */
[----:B------:R-:W2:Y:S01]  /*77b90*/  LDL.LU R12, [R1+0x3da8] ;  /* 0x003da800010c7983 */ /* 0x000ea20000300800 */
[----:B------:R-:W-:Y:S02]  /*77ba0*/  IMAD.MOV.U32 R26, RZ, RZ, R28 ;  /* 0x000000ffff1a7224 */ /* 0x000fe400078e001c */
[----:B------:R-:W-:Y:S02]  /*77bb0*/  IMAD.MOV.U32 R27, RZ, RZ, R0 ;  /* 0x000000ffff1b7224 */ /* 0x000fe400078e0000 */
[----:B------:R-:W-:-:S03]  /*77bc0*/  IMAD.MOV.U32 R25, RZ, RZ, R29 ;  /* 0x000000ffff197224 */ /* 0x000fc600078e001d */
[----:B------:R-:W-:Y:S04]  /*77bd0*/  STL.64 [R1+0x3da0], R26 ;  /* 0x003da01a01007387 */ /* 0x000fe80000100a00 */
[----:B------:R-:W-:Y:S04]  /*77be0*/  STL.64 [R1+0x3d98], R24 ;  /* 0x003d981801007387 */ /* 0x000fe80000100a00 */
        /* <DEDUP_REMOVED lines=14> */
[----:B----4-:R-:W-:Y:S01]  /*77cd0*/  LOP3.LUT R23, R3, 0xffff, RZ, 0xc0, !PT ;  /* 0x0000ffff03177812 */ /* 0x010fe200078ec0ff */
[----:B--2---:R3:W-:Y:S02]  /*77ce0*/  STSM.16.M88.4 [R10+0x200], R24 ;  /* 0x000200180a007844 */ /* 0x0047e40000000200 */
[----:B---3--:R-:W-:Y:S02]  /*77cf0*/  LOP3.LUT R25, R2, 0xffff, RZ, 0xc0, !PT ;  /* 0x0000ffff02197812 */ /* 0x008fe400078ec0ff */
[----:B------:R-:W2:Y:S04]  /*77d00*/  LDL.LU R26, [R1+0x3d80] ;  /* 0x003d8000011a7983 */ /* 0x000ea80000300800 */
[----:B------:R-:W-:Y:S04]  /*77d10*/  STL [R1+0x3d50], R10 ;  /* 0x003d500a01007387 */ /* 0x000fe80000100800 */
[----:B------:R0:W-:Y:S04]  /*77d20*/  STL [R1+0x3d6c], R29 ;  /* 0x003d6c1d01007387 */ /* 0x0001e80000100800 */
[----:B------:R-:W-:Y:S04]  /*77d30*/  STL [R1+0x3d70], R25 ;  /* 0x003d701901007387 */ /* 0x000fe80000100800 */
[----:B------:R-:W3:Y:S04]  /*77d40*/  LDL.LU R0, [R1+0xb9c] ;  /* 0x000b9c0001007983 */ /* 0x000ee80000300800 */
[----:B0-----:R-:W4:Y:S04]  /*77d50*/  LDL.LU R29, [R1+0xb0c] ;  /* 0x000b0c00011d7983 */ /* 0x001f280000300800 */
[----:B------:R-:W2:Y:S04]  /*77d60*/  LDL.LU R10, [R1+0xb08] ;  /* 0x000b0800010a7983 */ /* 0x000ea80000300800 */
[----:B------:R0:W-:Y:S04]  /*77d70*/  STL [R1+0x3d74], R23 ;  /* 0x003d741701007387 */ /* 0x0001e80000100800 */
[----:B0-----:R-:W2:Y:S04]  /*77d80*/  LDL.LU R23, [R1+0xb34] ;  /* 0x000b340001177983 */ /* 0x001ea80000300800 */
[----:B------:R-:W2:Y:S01]  /*77d90*/  LDL.LU R25, [R1+0xd68] ;  /* 0x000d680001197983 */ /* 0x000ea20000300800 */
[----:B------:R-:W-:Y:S06]  /*77da0*/  BAR.SYNC.DEFER_BLOCKING 0x0 ;  /* 0x0000000000007b1d */ /* 0x000fec0000010000 */
[----:B--2---:R0:W-:Y:S04]  /*77db0*/  STL [R1+0x3d78], R25 ;  /* 0x003d781901007387 */ /* 0x0041e80000100800 */
[----:B0-----:R-:W2:Y:S04]  /*77dc0*/  LDL.LU R25, [R1+0xd6c] ;  /* 0x000d6c0001197983 */ /* 0x001ea80000300800 */
[----:B------:R-:W2:Y:S04]  /*77dd0*/  LDL.LU R12, [R1+0xd58] ;  /* 0x000d5800010c7983 */ /* 0x000ea80000300800 */
[----:B--2---:R0:W-:Y:S04]  /*77de0*/  STL [R1+0x3d7c], R12 ;  /* 0x003d7c0c01007387 */ /* 0x0041e80000100800 */
[----:B0-----:R-:W2:Y:S04]  /*77df0*/  LDL.LU R12, [R1+0xb38] ;  /* 0x000b3800010c7983 */ /* 0x001ea80000300800 */
[----:B------:R-:W3:Y:S04]  /*77e00*/  LDL.LU R28, [R1+0xd4c] ;  /* 0x000d4c00011c7983 */ /* 0x000ee80000300800 */
[----:B------:R-:W3:Y:S04]  /*77e10*/  LDL.LU R27, [R1+0xd3c] ;  /* 0x000d3c00011b7983 */ /* 0x000ee80000300800 */
[----:B------:R-:W3:Y:S04]  /*77e20*/  LDL.LU R24, [R1+0xd38] ;  /* 0x000d380001187983 */ /* 0x000ee80000300800 */
[----:B------:R-:W3:Y:S04]  /*77e30*/  LDL.LU R2, [R1+0x9f0] ;  /* 0x0009f00001027983 */ /* 0x000ee80000300800 */
[----:B------:R-:W3:Y:S01]  /*77e40*/  LDL.LU R3, [R1+0x9e4] ;  /* 0x0009e40001037983 */ /* 0x000ee20000300800 */
[----:B--2---:R-:W-:-:S04]  /*77e50*/  LOP3.LUT R12, R12, 0xffff, RZ, 0xc0, !PT ;  /* 0x0000ffff0c0c7812 */ /* 0x004fc800078ec0ff */
[----:B------:R-:W-:Y:S01]  /*77e60*/  PRMT R25, R25, 0x4210, R12 ;  /* 0x0000421019197816 */ /* 0x000fe2000000000c */
[----:B------:R0:W-:Y:S04]  /*77e70*/  STL [R1+0x38], R12 ;  /* 0x0000380c01007387 */ /* 0x0001e80000100800 */
[----:B0-----:R-:W2:Y:S04]  /*77e80*/  LDL.LU R12, [R1+0x3d7c] ;  /* 0x003d7c00010c7983 */ /* 0x001ea80000300800 */
[----:B------:R0:W-:Y:S04]  /*77e90*/  STL [R1+0x2b0], R25 ;  /* 0x0002b01901007387 */ /* 0x0001e80000100800 */
[----:B0-----:R-:W3:Y:S01]  /*77ea0*/  LDL.LU R25, [R1+0x3d78] ;  /* 0x003d780001197983 */ /* 0x001ee20000300800 */
[----:B------:R-:W-:-:S02]  /*77eb0*/  LOP3.LUT R23, R23, 0xffff, RZ, 0xc0, !PT ;  /* 0x0000ffff17177812 */ /* 0x000fc400078ec0ff */
[----:B----4-:R-:W-:-:S03]  /*77ec0*/  LOP3.LUT R29, R29, 0xffff, RZ, 0xc0, !PT ;  /* 0x0000ffff1d1d7812 */ /* 0x010fc600078ec0ff */
[----:B------:R0:W-:Y:S01]  /*77ed0*/  STL [R1+0x3c], R23 ;  /* 0x00003c1701007387 */ /* 0x0001e20000100800 */
[----:B--2---:R-:W-:Y:S02]  /*77ee0*/  PRMT R12, R12, 0x4210, R29 ;  /* 0x000042100c0c7816 */ /* 0x004fe4000000001d */
[----:B---3--:R-:W-:Y:S02]  /*77ef0*/  PRMT R25, R25, 0x4210, R23 ;  /* 0x0000421019197816 */ /* 0x008fe40000000017 */
[----:B0-----:R-:W2:Y:S04]  /*77f00*/  LDL.LU R23, [R1+0x3d74] ;  /* 0x003d740001177983 */ /* 0x001ea80000300800 */
[----:B------:R0:W-:Y:S04]  /*77f10*/  STL [R1+0x2b4], R25 ;  /* 0x0002b41901007387 */ /* 0x0001e80000100800 */
[----:B0-----:R-:W3:Y:S04]  /*77f20*/  LDL.LU R25, [R1+0x3d70] ;  /* 0x003d700001197983 */ /* 0x001ee80000300800 */
[----:B------:R0:W-:Y:S04]  /*77f30*/  STL [R1+0x2c0], R29 ;  /* 0x0002c01d01007387 */ /* 0x0001e80000100800 */
[----:B0-----:R-:W4:Y:S01]  /*77f40*/  LDL.LU R29, [R1+0x3d6c] ;  /* 0x003d6c00011d7983 */ /* 0x001f220000300800 */
[----:B------:R-:W-:-:S02]  /*77f50*/  LOP3.LUT R10, R10, 0xffff, RZ, 0xc0, !PT ;  /* 0x0000ffff0a0a7812 */ /* 0x000fc400078ec0ff */
[----:B------:R-:W-:Y:S01]  /*77f60*/  LOP3.LUT R0, R0, 0xffff, RZ, 0xc0, !PT ;  /* 0x0000ffff00007812 */ /* 0x000fe200078ec0ff */
[----:B------:R0:W-:Y:S01]  /*77f70*/  STL [R1+0x2b8], R12 ;  /* 0x0002b80c01007387 */ /* 0x0001e20000100800 */
[----:B------:R-:W-:-:S03]  /*77f80*/  PRMT R28, R28, 0x4210, R10 ;  /* 0x000042101c1c7816 */ /* 0x000fc6000000000a */
[----:B0-----:R-:W4:Y:S04]  /*77f90*/  LDL.LU R12, [R1+0x3d68] ;  /* 0x003d6800010c7983 */ /* 0x001f280000300800 */
[----:B------:R3:W-:Y:S04]  /*77fa0*/  STL [R1+0x2c4], R10 ;  /* 0x0002c40a01007387 */ /* 0x0007e80000100800 */
[----:B------:R-:W-:Y:S01]  /*77fb0*/  STL [R1+0x2bc], R28 ;  /* 0x0002bc1c01007387 */ /* 0x000fe20000100800 */
[----:B---3--:R-:W-:Y:S02]  /*77fc0*/  PRMT R10, R24, 0x4210, R25 ;  /* 0x00004210180a7816 */ /* 0x008fe40000000019 */
[----:B--2---:R-:W-:-:S02]  /*77fd0*/  PRMT R24, R2, 0x4210, R23 ;  /* 0x0000421002187816 */ /* 0x004fc40000000017 */
[----:B------:R-:W-:Y:S02]  /*77fe0*/  PRMT R2, R3, 0x4210, R0 ;  /* 0x0000421003027816 */ /* 0x000fe40000000000 */
[----:B----4-:R-:W-:-:S05]  /*77ff0*/  PRMT R27, R27, 0x4210, R29 ;  /* 0x000042101b1b7816 */ /* 0x010fca000000001d */
[----:B------:R-:W-:Y:S04]  /*78000*/  STL [R1+0x200], R27 ;  /* 0x0002001b01007387 */ /* 0x000fe80000100800 */
[----:B------:R-:W-:Y:S04]  /*78010*/  STL [R1+0x208], R24 ;  /* 0x0002081801007387 */ /* 0x000fe80000100800 */
[----:B------:R-:W-:Y:S04]  /*78020*/  STL [R1+0x20c], R2 ;  /* 0x00020c0201007387 */ /* 0x000fe80000100800 */
[----:B------:R0:W-:Y:S04]  /*78030*/  STL [R1+0x3d10], R26 ;  /* 0x003d101a01007387 */ /* 0x0001e80000100800 */
        /* <DEDUP_REMOVED lines=13> */
[----:B0-----:R-:W2:Y:S04]  /*78110*/  LDL.LU R27, [R1+0x38] ;  /* 0x00003800011b7983 */ /* 0x001ea80000300800 */
[----:B------:R-:W-:Y:S04]  /*78120*/  STL.64 [R1+0x3d60], R10 ;  /* 0x003d600a01007387 */ /* 0x000fe80000100a00 */
[----:B------:R-:W-:Y:S04]  /*78130*/  STL.64 [R1+0x3d58], R8 ;  /* 0x003d580801007387 */ /* 0x000fe80000100a00 */
[----:B------:R-:W0:Y:S04]  /*78140*/  LDS.128 R8, [R12] ;  /* 0x000000000c087984 */ /* 0x000e280000000c00 */
[----:B------:R-:W3:Y:S04]  /*78150*/  LDL.LU R28, [R1+0x310] ;  /* 0x00031000011c7983 */ /* 0x000ee80000300800 */
[----:B------:R-:W4:Y:S04]  /*78160*/  LDL.LU R24, [R1+0x304] ;  /* 0x0003040001187983 */ /* 0x000f280000300800 */
[----:B------:R-:W2:Y:S04]  /*78170*/  LDL.LU R2, [R1+0x2fc] ;  /* 0x0002fc0001027983 */ /* 0x000ea80000300800 */
[----:B0-----:R-:W-:Y:S04]  /*78180*/  STL.64 [R1+0x210], R8 ;  /* 0x0002100801007387 */ /* 0x001fe80000100a00 */
[----:B------:R-:W-:Y:S04]  /*78190*/  STL.64 [R1+0x218], R10 ;  /* 0x0002180a01007387 */ /* 0x000fe80000100a00 */
[----:B------:R-:W0:Y:S04]  /*781a0*/  LDS.128 R8, [R12+0x400] ;  /* 0x000400000c087984 */ /* 0x000e280000000c00 */
[----:B0-----:R-:W-:Y:S04]  /*781b0*/  STL.64 [R1+0x2d0], R8 ;  /* 0x0002d00801007387 */ /* 0x001fe80000100a00 */
[----:B------:R0:W-:Y:S04]  /*781c0*/  STL.64 [R1+0x2d8], R10 ;  /* 0x0002d80a01007387 */ /* 0x0001e80000100a00 */
[----:B0-----:R-:W2:Y:S04]  /*781d0*/  LDL.LU.64 R10, [R1+0x3d60] ;  /* 0x003d6000010a7983 */ /* 0x001ea80000300a00 */
[----:B------:R-:W2:Y:S04]  /*781e0*/  LDL.LU.64 R8, [R1+0x3d58] ;  /* 0x003d580001087983 */ /* 0x000ea80000300a00 */
[----:B------:R-:W2:Y:S04]  /*781f0*/  LDL.LU R3, [R1+0x2f8] ;  /* 0x0002f80001037983 */ /* 0x000ea80000300800 */
[----:B------:R-:W-:Y:S04]  /*78200*/  STL.64 [R1+0x3d38], R6 ;  /* 0x003d380601007387 */ /* 0x000fe80000100a00 */
[----:B------:R0:W-:Y:S04]  /*78210*/  STL.64 [R1+0x3d30], R4 ;  /* 0x003d300401007387 */ /* 0x0001e80000100a00 */
[----:B0-----:R-:W2:Y:S04]  /*78220*/  LDL.LU R4, [R1+0x2b0] ;  /* 0x0002b00001047983 */ /* 0x001ea80000300800 */
[----:B------:R-:W2:Y:S04]  /*78230*/  LDL.LU R5, [R1+0x2b4] ;  /* 0x0002b40001057983 */ /* 0x000ea80000300800 */
[----:B------:R-:W2:Y:S04]  /*78240*/  LDL.LU R6, [R1+0x2b8] ;  /* 0x0002b80001067983 */ /* 0x000ea80000300800 */
[----:B------:R-:W2:Y:S01]  /*78250*/  LDL.LU R7, [R1+0x2bc] ;  /* 0x0002bc0001077983 */ /* 0x000ea20000300800 */
[----:B------:R-:W-:Y:S06]  /*78260*/  BAR.SYNC.DEFER_BLOCKING 0x0 ;  /* 0x0000000000007b1d */ /* 0x000fec0000010000 */
[----:B--2---:R-:W-:Y:S04]  /*78270*/  STL.64 [R1+0x3d48], R6 ;  /* 0x003d480601007387 */ /* 0x004fe80000100a00 */
[----:B------:R0:W-:Y:S04]  /*78280*/  STL.64 [R1+0x3d40], R4 ;  /* 0x003d400401007387 */ /* 0x0001e80000100a00 */
[----:B0-----:R-:W2:Y:S01]  /*78290*/  LDL.LU R4, [R1+0x200] ;  /* 0x0002000001047983 */ /* 0x001ea20000300800 */
[----:B------:R-:W-:-:S03]  /*782a0*/  IMAD.MOV.U32 R5, RZ, RZ, R10 ;  /* 0x000000ffff057224 */ /* 0x000fc600078e000a */
[----:B------:R-:W2:Y:S04]  /*782b0*/  LDL.LU R10, [R1+0x3d50] ;  /* 0x003d5000010a7983 */ /* 0x000ea80000300800 */
[----:B------:R-:W2:Y:S04]  /*782c0*/  LDL.LU R6, [R1+0x208] ;  /* 0x0002080001067983 */ /* 0x000ea80000300800 */
[----:B------:R-:W2:Y:S04]  /*782d0*/  LDL.LU R7, [R1+0x20c] ;  /* 0x00020c0001077983 */ /* 0x000ea80000300800 */
[----:B--2---:R0:W-:Y:S04]  /*782e0*/  STSM.16.M88.4 [R10], R4 ;  /* 0x000000040a007844 */ /* 0x0041e80000000200 */
[----:B0-----:R-:W2:Y:S04]  /*782f0*/  LDL.LU.64 R6, [R1+0x3d48] ;  /* 0x003d480001067983 */ /* 0x001ea80000300a00 */
[----:B------:R-:W2:Y:S01]  /*78300*/  LDL.LU.64 R4, [R1+0x3d40] ;  /* 0x003d400001047983 */ /* 0x000ea20000300a00 */
[----:B------:R-:W-:-:S03]  /*78310*/  PRMT R26, R26, 0x5210, R27 ;  /* 0x000052101a1a7816 */ /* 0x000fc6000000001b */
[----:B--2---:R0:W-:Y:S04]  /*78320*/  STSM.16.M88.4 [R10+0x200], R4 ;  /* 0x000200040a007844 */ /* 0x0041e80000000200 */
[----:B0-----:R-:W2:Y:S04]  /*78330*/  LDL.LU.64 R6, [R1+0x3d38] ;  /* 0x003d380001067983 */ /* 0x001ea80000300a00 */
[----:B------:R-:W2:Y:S04]  /*78340*/  LDL.LU.64 R4, [R1+0x3d30] ;  /* 0x003d300001047983 */ /* 0x000ea80000300a00 */
[----:B------:R-:W2:Y:S04]  /*78350*/  LDL.LU R27, [R1+0x3d28] ;  /* 0x003d2800011b7983 */ /* 0x000ea80000300800 */
[----:B------:R0:W-:Y:S04]  /*78360*/  STL [R1+0x2b0], R26 ;  /* 0x0002b01a01007387 */ /* 0x0001e80000100800 */
[----:B0-----:R-:W2:Y:S01]  /*78370*/  LDL.LU R26, [R1+0x3d24] ;  /* 0x003d2400011a7983 */ /* 0x001ea20000300800 */
[----:B---3--:R-:W-:-:S02]  /*78380*/  PRMT R28, R28, 0x5210, R29 ;  /* 0x000052101c1c7816 */ /* 0x008fc4000000001d */
[----:B------:R-:W-:Y:S01]  /*78390*/  PRMT R0, R3, 0x5210, R0 ;  /* 0x0000521003007816 */ /* 0x000fe20000000000 */
[----:B------:R-:W-:Y:S01]  /*783a0*/  BAR.SYNC.DEFER_BLOCKING 0x0 ;  /* 0x0000000000007b1d */ /* 0x000fe20000010000 */
[----:B--2---:R-:W-:-:S05]  /*783b0*/  PRMT R26, R26, 0x5210, R27 ;  /* 0x000052101a1a7816 */ /* 0x004fca000000001b */
        /* <DEDUP_REMOVED lines=11> */
[----:B------:R-:W3:Y:S04]  /*78470*/  LDL.LU R25, [R1+0xc68] ;  /* 0x000c680001197983 */ /* 0x000ee80000300800 */
[----:B------:R-:W3:Y:S01]  /*78480*/  LDL.LU R24, [R1+0xc5c] ;  /* 0x000c5c0001187983 */ /* 0x000ee20000300800 */
[----:B0-----:R-:W-:-:S03]  /*78490*/  PRMT R28, R2, 0x5210, R23 ;  /* 0x00005210021c7816 */ /* 0x001fc60000000017 */
[----:B------:R-:W4:Y:S04]  /*784a0*/  LDL.LU R23, [R1+0xbf8] ;  /* 0x000bf80001177983 */ /* 0x000f280000300800 */
[----:B------:R-:W4:Y:S04]  /*784b0*/  LDL.LU R2, [R1+0xbec] ;  /* 0x000bec0001027983 */ /* 0x000f280000300800 */
[----:B------:R-:W-:Y:S04]  /*784c0*/  STL.64 [R1+0x3d08], R10 ;  /* 0x003d080a01007387 */ /* 0x000fe80000100a00 */
[----:B------:R-:W-:Y:S04]  /*784d0*/  STL.64 [R1+0x3d00], R8 ;  /* 0x003d000801007387 */ /* 0x000fe80000100a00 */
[----:B------:R-:W0:Y:S04]  /*784e0*/  LDS.128 R8, [R12] ;  /* 0x000000000c087984 */ /* 0x000e280000000c00 */
[----:B------:R-:W4:Y:S04]  /*784f0*/  LDL.LU R3, [R1+0xb78] ;  /* 0x000b780001037983 */ /* 0x000f280000300800 */
[----:B0-----:R-:W-:Y:S04]  /*78500*/  STL.64 [R1+0x2f0], R8 ;  /* 0x0002f00801007387 */ /* 0x001fe80000100a00 */
[----:B------:R-:W-:Y:S04]  /*78510*/  STL.64 [R1+0x2f8], R10 ;  /* 0x0002f80a01007387 */ /* 0x000fe80000100a00 */
[----:B------:R-:W0:Y:S01]  /*78520*/  LDS.128 R8, [R12+0x400] ;  /* 0x000400000c087984 */ /* 0x000e220000000c00 */
[----:B------:R-:W-:Y:S06]  /*78530*/  BAR.SYNC.DEFER_BLOCKING 0x0 ;  /* 0x0000000000007b1d */ /* 0x000fec0000010000 */
[----:B--2---:R-:W-:Y:S04]  /*78540*/  STL [R1+0x3ce8], R26 ;  /* 0x003ce81a01007387 */ /* 0x004fe80000100800 */
[----:B---3--:R2:W-:Y:S04]  /*78550*/  STL.64 [R1+0x3ce0], R24 ;  /* 0x003ce01801007387 */ /* 0x0085e80000100a00 */
[----:B--2---:R-:W2:Y:S04]  /*78560*/  LDL.LU R24, [R1+0x2b0] ;  /* 0x0002b00001187983 */ /* 0x004ea80000300800 */
[----:B------:R-:W2:Y:S04]  /*78570*/  LDL.LU R25, [R1+0x2b4] ;  /* 0x0002b40001197983 */ /* 0x000ea80000300800 */
[----:B------:R-:W3:Y:S04]  /*78580*/  LDL.LU R26, [R1+0x2b8] ;  /* 0x0002b800011a7983 */ /* 0x000ee80000300800 */
[----:B---3--:R-:W-:Y:S04]  /*78590*/  STL.64 [R1+0x3cf8], R26 ;  /* 0x003cf81a01007387 */ /* 0x008fe80000100a00 */
[----:B--2---:R2:W-:Y:S04]  /*785a0*/  STL.64 [R1+0x3cf0], R24 ;  /* 0x003cf01801007387 */ /* 0x0045e80000100a00 */
[----:B--2---:R-:W2:Y:S04]  /*785b0*/  LDL.LU R24, [R1+0x200] ;  /* 0x0002000001187983 */ /* 0x004ea80000300800 */
[----:B0-----:R-:W-:Y:S04]  /*785c0*/  STL.64 [R1+0x330], R8 ;  /* 0x0003300801007387 */ /* 0x001fe80000100a00 */
[----:B------:R0:W-:Y:S04]  /*785d0*/  STL.64 [R1+0x338], R10 ;  /* 0x0003380a01007387 */ /* 0x0001e80000100a00 */
[----:B0-----:R-:W2:Y:S01]  /*785e0*/  LDL.LU.64 R10, [R1+0x3d08] ;  /* 0x003d0800010a7983 */ /* 0x001ea20000300a00 */
[----:B------:R-:W-:-:S02]  /*785f0*/  IMAD.MOV.U32 R25, RZ, RZ, R29 ;  /* 0x000000ffff197224 */ /* 0x000fc400078e001d */
[----:B------:R-:W-:Y:S01]  /*78600*/  IMAD.MOV.U32 R26, RZ, RZ, R28 ;  /* 0x000000ffff1a7224 */ /* 0x000fe200078e001c */
[----:B------:R-:W3:Y:S01]  /*78610*/  LDL.LU.64 R8, [R1+0x3d00] ;  /* 0x003d000001087983 */ /* 0x000ee20000300a00 */
[----:B------:R-:W-:-:S03]  /*78620*/  IMAD.MOV.U32 R27, RZ, RZ, R0 ;  /* 0x000000ffff1b7224 */ /* 0x000fc600078e0000 */
[----:B------:R-:W-:Y:S04]  /*78630*/  STL [R1+0x3cd0], R12 ;  /* 0x003cd00c01007387 */ /* 0x000fe80000100800 */
[----:B--2---:R0:W-:Y:S04]  /*78640*/  STSM.16.M88.4 [R10], R24 ;  /* 0x000000180a007844 */ /* 0x0041e80000000200 */
[----:B0-----:R-:W2:Y:S04]  /*78650*/  LDL.LU.64 R26, [R1+0x3cf8] ;  /* 0x003cf800011a7983 */ /* 0x001ea80000300a00 */
[----:B------:R-:W2:Y:S04]  /*78660*/  LDL.LU.64 R24, [R1+0x3cf0] ;  /* 0x003cf00001187983 */ /* 0x000ea80000300a00 */
[----:B--2---:R0:W-:Y:S04]  /*78670*/  STSM.16.M88.4 [R10+0x200], R24 ;  /* 0x000200180a007844 */ /* 0x0041e80000000200 */
[----:B0-----:R-:W2:Y:S04]  /*78680*/  LDL.LU R26, [R1+0x3ce8] ;  /* 0x003ce800011a7983 */ /* 0x001ea80000300800 */
[----:B------:R-:W2:Y:S01]  /*78690*/  LDL.LU.64 R24, [R1+0x3ce0] ;  /* 0x003ce00001187983 */ /* 0x000ea20000300a00 */
[----:B----4-:R-:W-:Y:S01]  /*786a0*/  LOP3.LUT R29, R23, 0xffff, RZ, 0xc0, !PT ;  /* 0x0000ffff171d7812 */ /* 0x010fe200078ec0ff */
[----:B------:R-:W-:Y:S01]  /*786b0*/  BAR.SYNC.DEFER_BLOCKING 0x0 ;  /* 0x0000000000007b1d */ /* 0x000fe20000010000 */
[----:B--2---:R-:W-:-:S05]  /*786c0*/  LOP3.LUT R12, R25, 0xffff, RZ, 0xc0, !PT ;  /* 0x0000ffff190c7812 */ /* 0x004fca00078ec0ff */
[----:B------:R0:W-:Y:S04]  /*786d0*/  STL [R1+0x2c4], R12 ;  /* 0x0002c40c01007387 */ /* 0x0001e80000100800 */
[----:B0-----:R-:W2:Y:S01]  /*786e0*/  LDL.LU R12, [R1+0xb6c] ;  /* 0x000b6c00010c7983 */ /* 0x001ea20000300800 */
[----:B------:R-:W-:-:S03]  /*786f0*/  LOP3.LUT R25, R2, 0xffff, RZ, 0xc0, !PT ;  /* 0x0000ffff02197812 */ /* 0x000fc600078ec0ff */
[----:B------:R0:W-:Y:S01]  /*78700*/  STL [R1+0x3cd4], R29 ;  /* 0x003cd41d01007387 */ /* 0x0001e20000100800 */
[----:B------:R-:W-:-:S03]  /*78710*/  LOP3.LUT R0, R24, 0xffff, RZ, 0xc0, !PT ;  /* 0x0000ffff18007812 */ /* 0x000fc600078ec0ff */
[----:B------:R4:W-:Y:S04]  /*78720*/  STL [R1+0x3cd8], R25 ;  /* 0x003cd81901007387 */ /* 0x0009e80000100800 */
[----:B------:R-:W3:Y:S04]  /*78730*/  LDL.LU R2, [R1+0xb1c] ;  /* 0x000b1c0001027983 */ /* 0x000ee80000300800 */
[----:B0-----:R-:W3:Y:S01]  /*78740*/  LDL.LU R29, [R1+0xdb8] ;  /* 0x000db800011d7983 */ /* 0x001ee20000300800 */
[----:B----4-:R-:W-:-:S03]  /*78750*/  LOP3.LUT R25, R3, 0xffff, RZ, 0xc0, !PT ;  /* 0x0000ffff03197812 */ /* 0x010fc600078ec0ff */
[----:B------:R-:W4:Y:S04]  /*78760*/  LDL.LU R28, [R1+0xda8] ;  /* 0x000da800011c7983 */ /* 0x000f280000300800 */
[----:B------:R-:W3:Y:S04]  /*78770*/  LDL.LU R27, [R1+0xd98] ;  /* 0x000d9800011b7983 */ /* 0x000ee80000300800 */
[----:B------:R-:W-:Y:S04]  /*78780*/  STL [R1+0x38], R25 ;  /* 0x0000381901007387 */ /* 0x000fe80000100800 */
[----:B------:R-:W-:Y:S04]  /*78790*/  STL [R1+0x2c8], R0 ;  /* 0x0002c80001007387 */ /* 0x000fe80000100800 */
[----:B------:R-:W4:Y:S04]  /*787a0*/  LDL.LU R24, [R1+0xd8c] ;  /* 0x000d8c0001187983 */ /* 0x000f280000300800 */
[----:B------:R-:W4:Y:S04]  /*787b0*/  LDL.LU R23, [R1+0xd7c] ;  /* 0x000d7c0001177983 */ /* 0x000f280000300800 */
[----:B------:R-:W4:Y:S01]  /*787c0*/  LDL.LU R3, [R1+0x9f4] ;  /* 0x0009f40001037983 */ /* 0x000f220000300800 */
[----:B--2---:R-:W-:-:S05]  /*787d0*/  LOP3.LUT R12, R12, 0xffff, RZ, 0xc0, !PT ;  /* 0x0000ffff0c0c7812 */ /* 0x004fca00078ec0ff */
[----:B------:R-:W-:Y:S04]  /*787e0*/  STL [R1+0x3c], R12 ;  /* 0x00003c0c01007387 */ /* 0x000fe80000100800 */
[----:B------:R0:W-:Y:S04]  /*787f0*/  STL.64 [R1+0x3cc8], R10 ;  /* 0x003cc80a01007387 */ /* 0x0001e80000100a00 */
[----:B0-----:R-:W2:Y:S04]  /*78800*/  LDL.LU R10, [R1+0xd9c] ;  /* 0x000d9c00010a7983 */ /* 0x001ea80000300800 */
[----:B------:R-:W2:Y:S04]  /*78810*/  LDL R11, [R1+0x2c4] ;  /* 0x0002c400010b7983 */ /* 0x000ea80000100800 */
[----:B---3--:R0:W-:Y:S04]  /*78820*/  STL.64 [R1+0x3cc0], R8 ;  /* 0x003cc00801007387 */ /* 0x0081e80000100a00 */
[----:B0-----:R-:W3:Y:S04]  /*78830*/  LDL.LU R8, [R1+0xb24] ;  /* 0x000b240001087983 */ /* 0x001ee80000300800 */
[----:B------:R-:W2:Y:S01]  /*78840*/  LDL.LU R9, [R1+0xdac] ;  /* 0x000dac0001097983 */ /* 0x000ea20000300800 */
[----:B------:R-:W-:-:S02]  /*78850*/  PRMT R29, R29, 0x4210, R25 ;  /* 0x000042101d1d7816 */ /* 0x000fc40000000019 */
[----:B---3--:R-:W-:-:S05]  /*78860*/  LOP3.LUT R8, R8, 0xffff, RZ, 0xc0, !PT ;  /* 0x0000ffff08087812 */ /* 0x008fca00078ec0ff */
[----:B------:R-:W-:Y:S01]  /*78870*/  STL [R1+0x2c0], R8 ;  /* 0x0002c00801007387 */ /* 0x000fe20000100800 */
[----:B--2---:R-:W-:-:S03]  /*78880*/  PRMT R9, R9, 0x4210, R12 ;  /* 0x0000421009097816 */ /* 0x004fc6000000000c */
[----:B------:R-:W2:Y:S04]  /*78890*/  LDL.LU R25, [R1+0x3cd8] ;  /* 0x003cd80001197983 */ /* 0x000ea80000300800 */
[----:B------:R0:W-:Y:S04]  /*788a0*/  STL [R1+0x2b0], R29 ;  /* 0x0002b01d01007387 */ /* 0x0001e80000100800 */
[----:B0-----:R-:W3:Y:S04]  /*788b0*/  LDL.LU R29, [R1+0x3cd4] ;  /* 0x003cd400011d7983 */ /* 0x001ee80000300800 */
[----:B------:R-:W2:Y:S01]  /*788c0*/  LDL.LU R12, [R1+0x3cd0] ;  /* 0x003cd000010c7983 */ /* 0x000ea20000300800 */
[----:B------:R-:W-:-:S02]  /*788d0*/  PRMT R8, R10, 0x4210, R8 ;  /* 0x000042100a087816 */ /* 0x000fc40000000008 */
[----:B------:R-:W-:Y:S01]  /*788e0*/  PRMT R27, R27, 0x4210, R11 ;  /* 0x000042101b1b7816 */ /* 0x000fe2000000000b */
[----:B------:R-:W-:Y:S04]  /*788f0*/  STL [R1+0x2b4], R9 ;  /* 0x0002b40901007387 */ /* 0x000fe80000100800 */
[----:B------:R-:W-:Y:S01]  /*78900*/  STL [R1+0x2b8], R8 ;  /* 0x0002b80801007387 */ /* 0x000fe20000100800 */
[----:B----4-:R-:W-:-:S03]  /*78910*/  PRMT R24, R24, 0x4210, R0 ;  /* 0x0000421018187816 */ /* 0x010fc60000000000 */
[----:B--2---:R-:W0:Y:S04]  /*78920*/  LDS.128 R8, [R12] ;  /* 0x000000000c087984 */ /* 0x004e280000000c00 */
[----:B0-----:R-:W-:Y:S01]  /*78930*/  STL.64 [R1+0x310], R8 ;  /* 0x0003100801007387 */ /* 0x001fe20000100a00 */
[----:B------:R-:W-:-:S03]  /*78940*/  IMAD.MOV.U32 R0, RZ, RZ, R11 ;  /* 0x000000ffff007224 */ /* 0x000fc600078e000b */
[----:B------:R0:W-:Y:S04]  /*78950*/  STL [R1+0x318], R10 ;  /* 0x0003180a01007387 */ /* 0x0001e80000100800 */
[----:B0-----:R-:W2:Y:S04]  /*78960*/  LDL.LU.64 R10, [R1+0x3cc8] ;  /* 0x003cc800010a7983 */ /* 0x001ea80000300a00 */
[----:B------:R-:W4:Y:S04]  /*78970*/  LDL.LU.64 R8, [R1+0x3cc0] ;  /* 0x003cc00001087983 */ /* 0x000f280000300a00 */
[----:B--2---:R-:W-:Y:S04]  /*78980*/  STL.64 [R1+0x3cb8], R10 ;  /* 0x003cb80a01007387 */ /* 0x004fe80000100a00 */
[----:B----4-:R-:W-:Y:S04]  /*78990*/  STL.64 [R1+0x3cb0], R8 ;  /* 0x003cb00801007387 */ /* 0x010fe80000100a00 */
[----:B------:R0:W-:Y:S04]  /*789a0*/  STL [R1+0x3c88], R7 ;  /* 0x003c880701007387 */ /* 0x0001e80000100800 */
[----:B------:R-:W2:Y:S04]  /*789b0*/  LDS.128 R8, [R12+0x400] ;  /* 0x000400000c087984 */ /* 0x000ea80000000c00 */
[----:B0-----:R-:W4:Y:S01]  /*789c0*/  LDL.LU R7, [R1+0x34c] ;  /* 0x00034c0001077983 */ /* 0x001f220000300800 */
[----:B------:R-:W-:-:S04]  /*789d0*/  LOP3.LUT R2, R2, 0xffff, RZ, 0xc0, !PT ;  /* 0x0000ffff02027812 */ /* 0x000fc800078ec0ff */
[----:B------:R-:W-:Y:S02]  /*789e0*/  PRMT R28, R28, 0x4210, R2 ;  /* 0x000042101c1c7816 */ /* 0x000fe40000000002 */
[----:B---3--:R-:W-:Y:S02]  /*789f0*/  PRMT R23, R23, 0x4210, R29 ;  /* 0x0000421017177816 */ /* 0x008fe4000000001d */
[----:B------:R-:W-:Y:S01]  /*78a00*/  PRMT R3, R3, 0x4210, R25 ;  /* 0x0000421003037816 */ /* 0x000fe20000000019 */
[----:B------:R-:W-:Y:S06]  /*78a10*/  BAR.SYNC.DEFER_BLOCKING 0x0 ;  /* 0x0000000000007b1d */ /* 0x000fec0000010000 */
[----:B----4-:R-:W-:Y:S04]  /*78a20*/  STL.64 [R1+0x3c98], R6 ;  /* 0x003c980601007387 */ /* 0x010fe80000100a00 */
[----:B------:R0:W-:Y:S04]  /*78a30*/  STL.64 [R1+0x3c90], R4 ;  /* 0x003c900401007387 */ /* 0x0001e80000100a00 */
[----:B0-----:R-:W3:Y:S04]  /*78a40*/  LDL.LU R4, [R1+0x2b0] ;  /* 0x0002b00001047983 */ /* 0x001ee80000300800 */
[----:B------:R-:W3:Y:S04]  /*78a50*/  LDL.LU R5, [R1+0x2b4] ;  /* 0x0002b40001057983 */ /* 0x000ee80000300800 */
[----:B------:R-:W4:Y:S01]  /*78a60*/  LDL.LU R6, [R1+0x2b8] ;  /* 0x0002b80001067983 */ /* 0x000f220000300800 */
[----:B------:R-:W-:-:S05]  /*78a70*/  IMAD.MOV.U32 R7, RZ, RZ, R28 ;  /* 0x000000ffff077224 */ /* 0x000fca00078e001c */
[----:B----4-:R-:W-:Y:S04]  /*78a80*/  STL.64 [R1+0x3ca8], R6 ;  /* 0x003ca80601007387 */ /* 0x010fe80000100a00 */
[----:B---3--:R-:W-:Y:S04]  /*78a90*/  STL.64 [R1+0x3ca0], R4 ;  /* 0x003ca00401007387 */ /* 0x008fe80000100a00 */
[----:B------:R0:W-:Y:S04]  /*78aa0*/  STL [R1+0x3c8c], R15 ;  /* 0x003c8c0f01007387 */ /* 0x0001e80000100800 */
[----:B0-----:R-:W3:Y:S04]  /*78ab0*/  LDL.LU R15, [R1+0x38] ;  /* 0x00003800010f7983 */ /* 0x001ee80000300800 */
[----:B------:R-:W-:Y:S04]  /*78ac0*/  STL [R1+0x26ec], R0 ;  /* 0x0026ec0001007387 */ /* 0x000fe80000100800 */
[----:B--2---:R-:W-:Y:S04]  /*78ad0*/  STL.64 [R1+0x320], R8 ;  /* 0x0003200801007387 */ /* 0x004fe80000100a00 */
[----:B------:R0:W-:Y:S04]  /*78ae0*/  STL.64 [R1+0x328], R10 ;  /* 0x0003280a01007387 */ /* 0x0001e80000100a00 */
[----:B0-----:R-:W2:Y:S01]  /*78af0*/  LDL.LU.64 R10, [R1+0x3cb8] ;  /* 0x003cb800010a7983 */ /* 0x001ea20000300a00 */
[----:B------:R-:W-:-:S02]  /*78b00*/  IMAD.MOV.U32 R4, RZ, RZ, R27 ;  /* 0x000000ffff047224 */ /* 0x000fc400078e001b */
[----:B------:R-:W-:Y:S01]  /*78b10*/  IMAD.MOV.U32 R5, RZ, RZ, R24 ;  /* 0x000000ffff057224 */ /* 0x000fe200078e0018 */
[----:B------:R-:W4:Y:S01]  /*78b20*/  LDL.LU.64 R8, [R1+0x3cb0] ;  /* 0x003cb00001087983 */ /* 0x000f220000300a00 */
[----:B------:R-:W-:Y:S02]  /*78b30*/  IMAD.MOV.U32 R6, RZ, RZ, R23 ;  /* 0x000000ffff067224 */ /* 0x000fe400078e0017 */
[----:B------:R-:W-:Y:S01]  /*78b40*/  IMAD.MOV.U32 R7, RZ, RZ, R3 ;  /* 0x000000ffff077224 */ /* 0x000fe200078e0003 */
[----:B------:R-:W3:Y:S01]  /*78b50*/  LDL.LU R28, [R1+0x344] ;  /* 0x00034400011c7983 */ /* 0x000ee20000300800 */
[----:B------:R-:W-:-:S03]  /*78b60*/  IMAD.MOV.U32 R3, RZ, RZ, R20 ;  /* 0x000000ffff037224 */ /* 0x000fc600078e0014 */
[----:B------:R-:W3:Y:S04]  /*78b70*/  LDL.LU R0, [R1+0x2c8] ;  /* 0x0002c80001007983 */ /* 0x000ee80000300800 */
[----:B------:R-:W3:Y:S04]  /*78b80*/  LDL.LU R27, [R1+0x354] ;  /* 0x00035400011b7983 */ /* 0x000ee80000300800 */
[----:B------:R-:W3:Y:S04]  /*78b90*/  LDL.LU R23, [R1+0x340] ;  /* 0x0003400001177983 */ /* 0x000ee80000300800 */
[----:B------:R-:W3:Y:S04]  /*78ba0*/  LDL.LU R24, [R1+0x350] ;  /* 0x0003500001187983 */ /* 0x000ee80000300800 */
[----:B------:R-:W3:Y:S04]  /*78bb0*/  LDL.LU R20, [R1+0x308] ;  /* 0x0003080001147983 */ /* 0x000ee80000300800 */
[----:B--2---:R0:W-:Y:S04]  /*78bc0*/  STSM.16.M88.4 [R10], R4 ;  /* 0x000000040a007844 */ /* 0x0041e80000000200 */
[----:B0-----:R-:W2:Y:S04]  /*78bd0*/  LDL.LU.64 R6, [R1+0x3ca8] ;  /* 0x003ca80001067983 */ /* 0x001ea80000300a00 */
[----:B------:R-:W2:Y:S04]  /*78be0*/  LDL.LU.64 R4, [R1+0x3ca0] ;  /* 0x003ca00001047983 */ /* 0x000ea80000300a00 */
[----:B--2---:R0:W-:Y:S04]  /*78bf0*/  STSM.16.M88.4 [R10+0x200], R4 ;  /* 0x000200040a007844 */ /* 0x0041e80000000200 */
[----:B0-----:R-:W2:Y:S04]  /*78c00*/  LDL.LU.64 R6, [R1+0x3c98] ;  /* 0x003c980001067983 */ /* 0x001ea80000300a00 */
[----:B------:R-:W4:Y:S04]  /*78c10*/  LDL.LU.64 R4, [R1+0x3c90] ;  /* 0x003c900001047983 */ /* 0x000f280000300a00 */
[----:B------:R0:W-:Y:S04]  /*78c20*/  STL [R1+0x3c74], R10 ;  /* 0x003c740a01007387 */ /* 0x0001e80000100800 */
[----:B0-----:R-:W4:Y:S01]  /*78c30*/  LDL.LU R10, [R1+0x358] ;  /* 0x00035800010a7983 */ /* 0x001f220000300800 */
[----:B---3--:R-:W-:-:S02]  /*78c40*/  PRMT R23, R23, 0x5210, R29 ;  /* 0x0000521017177816 */ /* 0x008fc4000000001d */
[----:B------:R-:W-:Y:S01]  /*78c50*/  PRMT R27, R27, 0x5210, R0 ;  /* 0x000052101b1b7816 */ /* 0x000fe20000000000 */
[----:B------:R-:W-:Y:S01]  /*78c60*/  BAR.SYNC.DEFER_BLOCKING 0x0 ;  /* 0x0000000000007b1d */ /* 0x000fe20000010000 */
[----:B--2---:R-:W-:-:S05]  /*78c70*/  PRMT R7, R7, 0x5210, R15 ;  /* 0x0000521007077816 */ /* 0x004fca000000000f */
[----:B------:R-:W2:Y:S04]  /*78c80*/  LDL.LU R15, [R1+0x3c8c] ;  /* 0x003c8c00010f7983 */ /* 0x000ea80000300800 */
[----:B------:R0:W-:Y:S04]  /*78c90*/  STL [R1+0x2b0], R7 ;  /* 0x0002b00701007387 */ /* 0x0001e80000100800 */
[----:B0-----:R-:W3:Y:S04]  /*78ca0*/  LDL.LU R7, [R1+0x3c88] ;  /* 0x003c880001077983 */ /* 0x001ee80000300800 */
[----:B---3--:R0:W-:Y:S04]  /*78cb0*/  STL.64 [R1+0x3c80], R6 ;  /* 0x003c800601007387 */ /* 0x0081e80000100a00 */
[----:B0-----:R-:W3:Y:S04]  /*78cc0*/  LDL.LU R6, [R1+0x2c0] ;  /* 0x0002c00001067983 */ /* 0x001ee80000300800 */
[----:B------:R-:W2:Y:S04]  /*78cd0*/  LDL.LU R7, [R1+0x2c4] ;  /* 0x0002c40001077983 */ /* 0x000ea80000300800 */
[----:B----4-:R0:W-:Y:S04]  /*78ce0*/  STL.64 [R1+0x3c78], R4 ;  /* 0x003c780401007387 */ /* 0x0101e80000100a00 */
[----:B0-----:R-:W4:Y:S04]  /*78cf0*/  LDL.LU R4, [R1+0x3c] ;  /* 0x00003c0001047983 */ /* 0x001f280000300800 */
[----:B------:R-:W4:Y:S01]  /*78d00*/  LDL.LU R5, [R1+0x348] ;  /* 0x0003480001057983 */ /* 0x000f220000300800 */
[----:B------:R-:W-:Y:S01]  /*78d10*/  PRMT R29, R20, 0x5210, R2 ;  /* 0x00005210141d7816 */ /* 0x000fe20000000002 */
[----:B------:R-:W-:Y:S01]  /*78d20*/  IMAD.MOV.U32 R20, RZ, RZ, R22 ;  /* 0x000000ffff147224 */ /* 0x000fe200078e0016 */
[----:B----4-:R-:W-:-:S05]  /*78d30*/  PRMT R4, R5, 0x5210, R4 ;  /* 0x0000521005047816 */ /* 0x010fca0000000004 */
[----:B------:R-:W-:Y:S04]  /*78d40*/  STL [R1+0x2b4], R4 ;  /* 0x0002b40401007387 */ /* 0x000fe80000100800 */
[----:B------:R-:W4:Y:S01]  /*78d50*/  LDL.LU R22, [R1+0xc9c] ;  /* 0x000c9c0001167983 */ /* 0x000f220000300800 */
[----:B---3--:R-:W-:Y:S02]  /*78d60*/  PRMT R10, R10, 0x5210, R6 ;  /* 0x000052100a0a7816 */ /* 0x008fe40000000006 */
[----:B--2---:R-:W-:Y:S02]  /*78d70*/  PRMT R28, R28, 0x5210, R7 ;  /* 0x000052101c1c7816 */ /* 0x004fe40000000007 */
[----:B------:R-:W0:Y:S01]  /*78d80*/  LDS.128 R4, [R12] ;  /* 0x000000000c047984 */ /* 0x000e220000000c00 */
[----:B------:R-:W-:-:S03]  /*78d90*/  PRMT R0, R24, 0x5210, R25 ;  /* 0x0000521018007816 */ /* 0x000fc60000000019 */
[----:B------:R-:W2:Y:S04]  /*78da0*/  LDL.LU R25, [R1+0xc98] ;  /* 0x000c980001197983 */ /* 0x000ea80000300800 */
[----:B0-----:R-:W-:Y:S04]  /*78db0*/  STL.64 [R1+0x350], R4 ;  /* 0x0003500401007387 */ /* 0x001fe80000100a00 */
[----:B------:R0:W-:Y:S04]  /*78dc0*/  STL.64 [R1+0x358], R6 ;  /* 0x0003580601007387 */ /* 0x0001e80000100a00 */
[----:B0-----:R-:W3:Y:S04]  /*78dd0*/  LDL.LU.64 R6, [R1+0x3c80] ;  /* 0x003c800001067983 */ /* 0x001ee80000300a00 */
[----:B------:R-:W2:Y:S04]  /*78de0*/  LDL.LU.64 R4, [R1+0x3c78] ;  /* 0x003c780001047983 */ /* 0x000ea80000300a00 */
[----:B------:R-:W2:Y:S04]  /*78df0*/  LDL.LU R24, [R1+0xc3c] ;  /* 0x000c3c0001187983 */ /* 0x000ea80000300800 */
[----:B------:R-:W2:Y:S04]  /*78e00*/  LDL.LU R2, [R1+0xc38] ;  /* 0x000c380001027983 */ /* 0x000ea80000300800 */
[----:B----4-:R-:W-:Y:S04]  /*78e10*/  STL [R1+0x3c70], R22 ;  /* 0x003c701601007387 */ /* 0x010fe80000100800 */
[----:B------:R-:W-:Y:S04]  /*78e20*/  STL.64 [R1+0x3c68], R20 ;  /* 0x003c681401007387 */ /* 0x000fe80000100a00 */
[----:B------:R-:W-:Y:S04]  /*78e30*/  STL.64 [R1+0x3c50], R18 ;  /* 0x003c501201007387 */ /* 0x000fe80000100a00 */
[----:B------:R0:W-:Y:S04]  /*78e40*/  STL.64 [R1+0x3c48], R16 ;  /* 0x003c481001007387 */ /* 0x0001e80000100a00 */
[----:B0-----:R-:W4:Y:S04]  /*78e50*/  LDL.LU R16, [R1+0x2b0] ;  /* 0x0002b00001107983 */ /* 0x001f280000300800 */
[----:B------:R-:W4:Y:S01]  /*78e60*/  LDL.LU R17, [R1+0x2b4] ;  /* 0x0002b40001117983 */ /* 0x000f220000300800 */
[----:B------:R-:W-:-:S03]  /*78e70*/  IMAD.MOV.U32 R18, RZ, RZ, R10 ;  /* 0x000000ffff127224 */ /* 0x000fc600078e000a */
[----:B------:R-:W2:Y:S01]  /*78e80*/  LDL.LU R10, [R1+0x3c74] ;  /* 0x003c7400010a7983 */ /* 0x000ea20000300800 */
[----:B------:R-:W-:-:S05]  /*78e90*/  IMAD.MOV.U32 R19, RZ, RZ, R29 ;  /* 0x000000ffff137224 */ /* 0x000fca00078e001d */
[----:B------:R0:W-:Y:S02]  /*78ea0*/  STL.64 [R1+0x3c60], R18 ;  /* 0x003c601201007387 */ /* 0x0001e40000100a00 */
[----:B0-----:R-:W-:Y:S02]  /*78eb0*/  IMAD.MOV.U32 R18, RZ, RZ, R23 ;  /* 0x000000ffff127224 */ /* 0x001fe400078e0017 */
[----:B------:R-:W0:Y:S01]  /*78ec0*/  LDS.128 R20, [R12+0x400] ;  /* 0x000400000c147984 */ /* 0x000e220000000c00 */
[----:B------:R-:W-:Y:S01]  /*78ed0*/  IMAD.MOV.U32 R19, RZ, RZ, R0 ;  /* 0x000000ffff137224 */ /* 0x000fe200078e0000 */
[----:B------:R-:W-:Y:S06]  /*78ee0*/  BAR.SYNC.DEFER_BLOCKING 0x0 ;  /* 0x0000000000007b1d */ /* 0x000fec0000010000 */
[----:B----4-:R4:W-:Y:S04]  /*78ef0*/  STL.64 [R1+0x3c58], R16 ;  /* 0x003c581001007387 */ /* 0x0109e80000100a00 */
[----:B0-----:R-:W-:Y:S04]  /*78f00*/  STL [R1+0x374], R21 ;  /* 0x0003741501007387 */ /* 0x001fe80000100800 */
[----:B------:R0:W-:Y:S01]  /*78f10*/  STL.64 [R1+0x378], R22 ;  /* 0x0003781601007387 */ /* 0x0001e20000100a00 */
[----:B----4-:R-:W-:-:S02]  /*78f20*/  IMAD.MOV.U32 R16, RZ, RZ, R28 ;  /* 0x000000ffff107224 */ /* 0x010fc400078e001c */
[----:B------:R-:W-:Y:S02]  /*78f30*/  IMAD.MOV.U32 R17, RZ, RZ, R27 ;  /* 0x000000ffff117224 */ /* 0x000fe400078e001b */
[----:B0-----:R-:W-:Y:S01]  /*78f40*/  IMAD.MOV.U32 R23, RZ, RZ, R20 ;  /* 0x000000ffff177224 */ /* 0x001fe200078e0014 */
[----:B------:R-:W4:Y:S04]  /*78f50*/  LDL.LU R22, [R1+0x3c70] ;  /* 0x003c700001167983 */ /* 0x000f280000300800 */
[----:B------:R-:W3:Y:S04]  /*78f60*/  LDL.LU.64 R20, [R1+0x3c68] ;  /* 0x003c680001147983 */ /* 0x000ee80000300a00 */
[----:B------:R-:W-:Y:S04]  /*78f70*/  STL [R1+0x3c2c], R12 ;  /* 0x003c2c0c01007387 */ /* 0x000fe80000100800 */
[----:B------:R-:W-:Y:S04]  /*78f80*/  STL [R1+0x24c0], R23 ;  /* 0x0024c01701007387 */ /* 0x000fe80000100800 */
[----:B--2---:R0:W-:Y:S04]  /*78f90*/  STSM.16.M88.4 [R10], R16 ;  /* 0x000000100a007844 */ /* 0x0041e80000000200 */
[----:B0-----:R-:W2:Y:S04]  /*78fa0*/  LDL.LU.64 R18, [R1+0x3c60] ;  /* 0x003c600001127983 */ /* 0x001ea80000300a00 */
[----:B------:R-:W2:Y:S01]  /*78fb0*/  LDL.LU.64 R16, [R1+0x3c58] ;  /* 0x003c580001107983 */ /* 0x000ea20000300a00 */
[----:B------:R-:W-:-:S02]  /*78fc0*/  LOP3.LUT R29, R25, 0xffff, RZ, 0xc0, !PT ;  /* 0x0000ffff191d7812 */ /* 0x000fc400078ec0ff */
[----:B------:R-:W-:Y:S02]  /*78fd0*/  LOP3.LUT R27, R24, 0xffff, RZ, 0xc0, !PT ;  /* 0x0000ffff181b7812 */ /* 0x000fe400078ec0ff */
[----:B------:R-:W-:Y:S01]  /*78fe0*/  LOP3.LUT R0, R2, 0xffff, RZ, 0xc0, !PT ;  /* 0x0000ffff02007812 */ /* 0x000fe200078ec0ff */
[----:B--2---:R0:W-:Y:S04]  /*78ff0*/  STSM.16.M88.4 [R10+0x200], R16 ;  /* 0x000200100a007844 */ /* 0x0041e80000000200 */
[----:B0-----:R-:W2:Y:S04]  /*79000*/  LDL.LU.64 R18, [R1+0x3c50] ;  /* 0x003c500001127983 */ /* 0x001ea80000300a00 */
[----:B------:R-:W2:Y:S04]  /*79010*/  LDL.LU.64 R16, [R1+0x3c48] ;  /* 0x003c480001107983 */ /* 0x000ea80000300a00 */
[----:B------:R-:W-:Y:S04]  /*79020*/  STL [R1+0x3c10], R10 ;  /* 0x003c100a01007387 */ /* 0x000fe80000100800 */
[----:B------:R0:W-:Y:S04]  /*79030*/  STL [R1+0x3c30], R29 ;  /* 0x003c301d01007387 */ /* 0x0001e80000100800 */
[----:B------:R-:W-:Y:S04]  /*79040*/  STL [R1+0x3c34], R27 ;  /* 0x003c341b01007387 */ /* 0x000fe80000100800 */
[----:B0-----:R-:W2:Y:S04]  /*79050*/  LDL.LU R29, [R1+0xb4c] ;  /* 0x000b4c00011d7983 */ /* 0x001ea80000300800 */
[----:B------:R-:W2:Y:S04]  /*79060*/  LDL.LU R23, [R1+0xb48] ;  /* 0x000b480001177983 */ /* 0x000ea80000300800 */
[----:B------:R0:W-:Y:S04]  /*79070*/  STL [R1+0x3c38], R0 ;  /* 0x003c380001007387 */ /* 0x0001e80000100800 */
[----:B0-----:R-:W2:Y:S04]  /*79080*/  LDL.LU R0, [R1+0xbac] ;  /* 0x000bac0001007983 */ /* 0x001ea80000300800 */
[----:B------:R-:W2:Y:S01]  /*79090*/  LDL.LU R27, [R1+0xddc] ;  /* 0x000ddc00011b7983 */ /* 0x000ea20000300800 */
[----:B----4-:R-:W-:Y:S01]  /*790a0*/  LOP3.LUT R22, R22, 0xffff, RZ, 0xc0, !PT ;  /* 0x0000ffff16167812 */ /* 0x010fe200078ec0ff */
[----:B------:R-:W-:Y:S06]  /*790b0*/  BAR.SYNC.DEFER_BLOCKING 0x0 ;  /* 0x0000000000007b1d */ /* 0x000fec0000010000 */
[----:B--2---:R0:W-:Y:S04]  /*790c0*/  STL [R1+0x3c3c], R27 ;  /* 0x003c3c1b01007387 */ /* 0x0041e80000100800 */
[----:B0-----:R-:W2:Y:S04]  /*790d0*/  LDL.LU R27, [R1+0xde0] ;  /* 0x000de000011b7983 */ /* 0x001ea80000300800 */
[----:B------:R-:W4:Y:S04]  /*790e0*/  LDL.LU R12, [R1+0xdd8] ;  /* 0x000dd800010c7983 */ /* 0x000f280000300800 */
[----:B----4-:R0:W-:Y:S04]  /*790f0*/  STL [R1+0x3c40], R12 ;  /* 0x003c400c01007387 */ /* 0x0101e80000100800 */
[----:B0-----:R-:W4:Y:S01]  /*79100*/  LDL.LU R12, [R1+0xbb8] ;  /* 0x000bb800010c7983 */ /* 0x001f220000300800 */
[----:B------:R-:W-:-:S03]  /*79110*/  LOP3.LUT R0, R0, 0xffff, RZ, 0xc0, !PT ;  /* 0x0000ffff00007812 */ /* 0x000fc600078ec0ff */
[----:B------:R-:W-:Y:S04]  /*79120*/  STL [R1+0x2c8], R22 ;  /* 0x0002c81601007387 */ /* 0x000fe80000100800 */
[----:B------:R-:W3:Y:S04]  /*79130*/  LDL.LU R10, [R1+0xdd4] ;  /* 0x000dd400010a7983 */ /* 0x000ee80000300800 */
[----:B------:R-:W3:Y:S04]  /*79140*/  LDL.LU R28, [R1+0xdd0] ;  /* 0x000dd000011c7983 */ /* 0x000ee80000300800 */
[----:B------:R-:W3:Y:S04]  /*79150*/  LDL.LU R25, [R1+0xdcc] ;  /* 0x000dcc0001197983 */ /* 0x000ee80000300800 */
[----:B------:R-:W3:Y:S04]  /*79160*/  LDL.LU R2, [R1+0xdbc] ;  /* 0x000dbc0001027983 */ /* 0x000ee80000300800 */
[----:B------:R-:W3:Y:S01]  /*79170*/  LDL.LU R24, [R1+0xa00] ;  /* 0x000a000001187983 */ /* 0x000ee20000300800 */
[----:B----4-:R-:W-:-:S04]  /*79180*/  LOP3.LUT R12, R12, 0xffff, RZ, 0xc0, !PT ;  /* 0x0000ffff0c0c7812 */ /* 0x010fc800078ec0ff */
[----:B--2---:R-:W-:Y:S01]  /*79190*/  PRMT R27, R27, 0x4210, R12 ;  /* 0x000042101b1b7816 */ /* 0x004fe2000000000c */
[----:B------:R0:W-:Y:S04]  /*791a0*/  STL [R1+0x38], R12 ;  /* 0x0000380c01007387 */ /* 0x0001e80000100800 */
[----:B------:R-:W-:Y:S04]  /*791b0*/  STL [R1+0x3c], R0 ;  /* 0x00003c0001007387 */ /* 0x000fe80000100800 */
[----:B0-----:R-:W2:Y:S04]  /*791c0*/  LDL.LU R12, [R1+0x3c40] ;  /* 0x003c4000010c7983 */ /* 0x001ea80000300800 */
[----:B------:R0:W-:Y:S04]  /*791d0*/  STL [R1+0x2b0], R27 ;  /* 0x0002b01b01007387 */ /* 0x0001e80000100800 */
[----:B0-----:R-:W4:Y:S01]  /*791e0*/  LDL.LU R27, [R1+0x3c3c] ;  /* 0x003c3c00011b7983 */ /* 0x001f220000300800 */
[----:B------:R-:W-:-:S02]  /*791f0*/  LOP3.LUT R29, R29, 0xffff, RZ, 0xc0, !PT ;  /* 0x0000ffff1d1d7812 */ /* 0x000fc400078ec0ff */
[----:B------:R-:W-:Y:S02]  /*79200*/  LOP3.LUT R23, R23, 0xffff, RZ, 0xc0, !PT ;  /* 0x0000ffff17177812 */ /* 0x000fe400078ec0ff */
[----:B---3--:R-:W-:Y:S02]  /*79210*/  PRMT R10, R10, 0x4210, R22 ;  /* 0x000042100a0a7816 */ /* 0x008fe40000000016 */
[----:B--2---:R-:W-:Y:S02]  /*79220*/  PRMT R12, R12, 0x4210, R29 ;  /* 0x000042100c0c7816 */ /* 0x004fe4000000001d */
[----:B----4-:R-:W-:Y:S02]  /*79230*/  PRMT R27, R27, 0x4210, R0 ;  /* 0x000042101b1b7816 */ /* 0x010fe40000000000 */
[----:B------:R-:W2:Y:S04]  /*79240*/  LDL.LU R0, [R1+0x3c38] ;  /* 0x003c380001007983 */ /* 0x000ea80000300800 */
[----:B------:R0:W-:Y:S04]  /*79250*/  STL [R1+0x2b4], R27 ;  /* 0x0002b41b01007387 */ /* 0x0001e80000100800 */
[----:B0-----:R-:W3:Y:S04]  /*79260*/  LDL.LU R27, [R1+0x3c34] ;  /* 0x003c3400011b7983 */ /* 0x001ee80000300800 */
[----:B------:R0:W-:Y:S04]  /*79270*/  STL [R1+0x2c0], R29 ;  /* 0x0002c01d01007387 */ /* 0x0001e80000100800 */
[----:B0-----:R-:W4:Y:S04]  /*79280*/  LDL.LU R29, [R1+0x3c30] ;  /* 0x003c3000011d7983 */ /* 0x001f280000300800 */
[----:B------:R0:W-:Y:S04]  /*79290*/  STL [R1+0x2b8], R12 ;  /* 0x0002b80c01007387 */ /* 0x0001e80000100800 */
[----:B0-----:R-:W2:Y:S04]  /*792a0*/  LDL.LU R12, [R1+0x3c2c] ;  /* 0x003c2c00010c7983 */ /* 0x001ea80000300800 */
[----:B------:R-:W-:Y:S04]  /*792b0*/  STL [R1+0x2c4], R23 ;  /* 0x0002c41701007387 */ /* 0x000fe80000100800 */
[----:B------:R-:W2:Y:S01]  /*792c0*/  LDL.LU R22, [R1+0x3c28] ;  /* 0x003c280001167983 */ /* 0x000ea20000300800 */
[----:B---3--:R-:W-:-:S03]  /*792d0*/  PRMT R25, R25, 0x4210, R27 ;  /* 0x0000421019197816 */ /* 0x008fc6000000001b */
[----:B----4-:R0:W-:Y:S01]  /*792e0*/  STL [R1+0x3c14], R29 ;  /* 0x003c141d01007387 */ /* 0x0101e20000100800 */
[----:B------:R-:W-:-:S03]  /*792f0*/  PRMT R28, R28, 0x4210, R29 ;  /* 0x000042101c1c7816 */ /* 0x000fc6000000001d */
[----:B------:R-:W-:Y:S04]  /*79300*/  STL.64 [R1+0x3c20], R26 ;  /* 0x003c201a01007387 */ /* 0x000fe80000100a00 */
[----:B------:R-:W-:Y:S01]  /*79310*/  STL [R1+0x3c18], R25 ;  /* 0x003c181901007387 */ /* 0x000fe20000100800 */
[----:B0-----:R-:W-:-:S03]  /*79320*/  PRMT R29, R24, 0x4210, R23 ;  /* 0x00004210181d7816 */ /* 0x001fc60000000017 */
[----:B--2---:R-:W0:Y:S04]  /*79330*/  LDS.128 R24, [R12] ;  /* 0x000000000c187984 */ /* 0x004e280000000c00 */
[----:B0-----:R-:W-:Y:S01]  /*79340*/  STL.64 [R1+0x340], R24 ;  /* 0x0003401801007387 */ /* 0x001fe20000100a00 */
[----:B------:R-:W-:-:S03]  /*79350*/  IMAD.MOV.U32 R23, RZ, RZ, R26 ;  /* 0x000000ffff177224 */ /* 0x000fc600078e001a */
[----:B------:R-:W-:Y:S04]  /*79360*/  STL [R1+0x34c], R27 ;  /* 0x00034c1b01007387 */ /* 0x000fe80000100800 */
[----:B------:R-:W0:Y:S04]  /*79370*/  LDS.128 R24, [R12+0x400] ;  /* 0x000400000c187984 */ /* 0x000e280000000c00 */
[----:B------:R-:W-:Y:S04]  /*79380*/  STL.64 [R1+0x24e0], R22 ;  /* 0x0024e01601007387 */ /* 0x000fe80000100a00 */
[----:B0-----:R0:W-:Y:S04]  /*79390*/  STL.64 [R1+0x380], R24 ;  /* 0x0003801801007387 */ /* 0x0011e80000100a00 */
[----:B------:R2:W-:Y:S01]  /*793a0*/  STL [R1+0x38c], R27 ;  /* 0x00038c1b01007387 */ /* 0x0005e20000100800 */
[----:B0-----:R-:W-:-:S03]  /*793b0*/  IMAD.MOV.U32 R24, RZ, RZ, R26 ;  /* 0x000000ffff187224 */ /* 0x001fc600078e001a */
[----:B--2---:R-:W2:Y:S04]  /*793c0*/  LDL.LU.64 R26, [R1+0x3c20] ;  /* 0x003c2000011a7983 */ /* 0x004ea80000300a00 */
[----:B------:R-:W3:Y:S04]  /*793d0*/  LDL.LU R25, [R1+0x3c18] ;  /* 0x003c180001197983 */ /* 0x000ee80000300800 */
[----:B------:R-:W-:Y:S04]  /*793e0*/  STL [R1+0x3bd8], R12 ;  /* 0x003bd80c01007387 */ /* 0x000fe80000100800 */
[----:B------:R-:W-:Y:S04]  /*793f0*/  STL [R1+0x3be0], R20 ;  /* 0x003be01401007387 */ /* 0x000fe80000100800 */
[----:B------:R-:W-:Y:S04]  /*79400*/  STL [R1+0x3be4], R11 ;  /* 0x003be40b01007387 */ /* 0x000fe80000100800 */
[----:B------:R0:W-:Y:S04]  /*79410*/  STL [R1+0x3be8], R15 ;  /* 0x003be80f01007387 */ /* 0x0001e80000100800 */
[----:B0-----:R-:W4:Y:S04]  /*79420*/  LDL.LU R15, [R1+0x3a0] ;  /* 0x0003a000010f7983 */ /* 0x001f280000300800 */
[----:B------:R-:W2:Y:S01]  /*79430*/  LDL.LU R11, [R1+0x3c] ;  /* 0x00003c00010b7983 */ /* 0x000ea20000300800 */
[----:B------:R-:W-:Y:S01]  /*79440*/  PRMT R2, R2, 0x4210, R0 ;  /* 0x0000421002027816 */ /* 0x000fe20000000000 */
[----:B------:R-:W-:Y:S06]  /*79450*/  BAR.SYNC.DEFER_BLOCKING 0x0 ;  /* 0x0000000000007b1d */ /* 0x000fec0000010000 */
[----:B--2---:R0:W-:Y:S04]  /*79460*/  STL [R1+0x3bec], R11 ;  /* 0x003bec0b01007387 */ /* 0x0041e80000100800 */
[----:B0-----:R-:W4:Y:S04]  /*79470*/  LDL.LU R11, [R1+0x38] ;  /* 0x00003800010b7983 */ /* 0x001f280000300800 */
[----:B------:R-:W2:Y:S04]  /*79480*/  LDL.LU R20, [R1+0x39c] ;  /* 0x00039c0001147983 */ /* 0x000ea80000300800 */
[----:B------:R0:W-:Y:S04]  /*79490*/  STL [R1+0x3bdc], R13 ;  /* 0x003bdc0d01007387 */ /* 0x0001e80000100800 */
        /* <DEDUP_REMOVED lines=8> */
[----:B------:R-:W2:Y:S01]  /*79520*/  LDL.LU R22, [R1+0x2b8] ;  /* 0x0002b80001167983 */ /* 0x000ea20000300800 */
[----:B------:R-:W-:-:S03]  /*79530*/  IMAD.MOV.U32 R23, RZ, RZ, R29 ;  /* 0x000000ffff177224 */ /* 0x000fc600078e001d */
[----:B------:R-:W3:Y:S04]  /*79540*/  LDL.LU R29, [R1+0x3c14] ;  /* 0x003c1400011d7983 */ /* 0x000ee80000300800 */
[----:B--2---:R-:W-:Y:S04]  /*79550*/  STL.64 [R1+0x3c08], R22 ;  /* 0x003c081601007387 */ /* 0x004fe80000100a00 */
[----:B------:R0:W-:Y:S02]  /*79560*/  STL.64 [R1+0x3c00], R20 ;  /* 0x003c001401007387 */ /* 0x0001e40000100a00 */
[----:B0-----:R-:W-:-:S02]  /*79570*/  IMAD.MOV.U32 R20, RZ, RZ, R10 ;  /* 0x000000ffff147224 */ /* 0x001fc400078e000a */
[----:B------:R-:W2:Y:S01]  /*79580*/  LDL.LU R10, [R1+0x3c10] ;  /* 0x003c1000010a7983 */ /* 0x000ea20000300800 */
[----:B------:R-:W-:Y:S02]  /*79590*/  IMAD.MOV.U32 R21, RZ, RZ, R28 ;  /* 0x000000ffff157224 */ /* 0x000fe400078e001c */
[----:B---3--:R-:W-:Y:S01]  /*795a0*/  IMAD.MOV.U32 R22, RZ, RZ, R25 ;  /* 0x000000ffff167224 */ /* 0x008fe200078e0019 */
[----:B------:R-:W3:Y:S01]  /*795b0*/  LDL.LU R28, [R1+0x394] ;  /* 0x00039400011c7983 */ /* 0x000ee20000300800 */
[----:B------:R-:W-:-:S03]  /*795c0*/  IMAD.MOV.U32 R23, RZ, RZ, R2 ;  /* 0x000000ffff177224 */ /* 0x000fc600078e0002 */
[----:B------:R-:W3:Y:S04]  /*795d0*/  LDL.LU R25, [R1+0x390] ;  /* 0x0003900001197983 */ /* 0x000ee80000300800 */
[----:B------:R-:W3:Y:S04]  /*795e0*/  LDL.LU R2, [R1+0x30c] ;  /* 0x00030c0001027983 */ /* 0x000ee80000300800 */
[----:B------:R0:W-:Y:S04]  /*795f0*/  STL [R1+0x3b78], R24 ;  /* 0x003b781801007387 */ /* 0x0001e80000100800 */
[----:B0-----:R-:W3:Y:S04]  /*79600*/  LDL.LU R24, [R1+0x398] ;  /* 0x0003980001187983 */ /* 0x001ee80000300800 */
        /* <DEDUP_REMOVED lines=8> */
[----:B0-----:R-:W4:Y:S04]  /*79690*/  LDL.LU R10, [R1+0x2c8] ;  /* 0x0002c800010a7983 */ /* 0x001f280000300800 */
[----:B------:R-:W4:Y:S04]  /*796a0*/  LDL.LU R11, [R1+0x3bec] ;  /* 0x003bec00010b7983 */ /* 0x000f280000300800 */
[----:B------:R0:W-:Y:S04]  /*796b0*/  STL [R1+0x2b0], R15 ;  /* 0x0002b00f01007387 */ /* 0x0001e80000100800 */
[----:B0-----:R-:W4:Y:S01]  /*796c0*/  LDL.LU R15, [R1+0x3be8] ;  /* 0x003be800010f7983 */ /* 0x001f220000300800 */
[----:B---3--:R-:W-:Y:S01]  /*796d0*/  PRMT R2, R2, 0x5210, R0 ;  /* 0x0000521002027816 */ /* 0x008fe20000000000 */
[----:B------:R-:W-:Y:S01]  /*796e0*/  BAR.SYNC.DEFER_BLOCKING 0x0 ;  /* 0x0000000000007b1d */ /* 0x000fe20000010000 */
[----:B--2---:R-:W-:-:S02]  /*796f0*/  PRMT R22, R22, 0x5210, R13 ;  /* 0x0000521016167816 */ /* 0x004fc4000000000d */
[----:B------:R-:W-:Y:S02]  /*79700*/  PRMT R23, R23, 0x5210, R12 ;  /* 0x0000521017177816 */ /* 0x000fe4000000000c */
[----:B----4-:R-:W-:Y:S02]  /*79710*/  PRMT R20, R20, 0x5210, R11 ;  /* 0x0000521014147816 */ /* 0x010fe4000000000b */
[----:B------:R-:W2:Y:S04]  /*79720*/  LDL.LU R11, [R1+0x3be4] ;  /* 0x003be400010b7983 */ /* 0x000ea80000300800 */
[----:B------:R0:W-:Y:S04]  /*79730*/  STL [R1+0x2b4], R20 ;  /* 0x0002b41401007387 */ /* 0x0001e80000100800 */
[----:B0-----:R-:W3:Y:S04]  /*79740*/  LDL.LU R20, [R1+0x3be0] ;  /* 0x003be00001147983 */ /* 0x001ee80000300800 */
[----:B------:R-:W4:Y:S04]  /*79750*/  LDL.LU R13, [R1+0x3bdc] ;  /* 0x003bdc00010d7983 */ /* 0x000f280000300800 */
[----:B------:R-:W2:Y:S04]  /*79760*/  LDL.LU R12, [R1+0x3bd8] ;  /* 0x003bd800010c7983 */ /* 0x000ea80000300800 */
[----:B------:R-:W-:Y:S04]  /*79770*/  STL.64 [R1+0x3bd0], R22 ;  /* 0x003bd01601007387 */ /* 0x000fe80000100a00 */
[----:B---3--:R0:W-:Y:S02]  /*79780*/  STL.64 [R1+0x3bc8], R20 ;  /* 0x003bc81401007387 */ /* 0x0081e40000100a00 */
[----:B0-----:R-:W-:-:S05]  /*79790*/  PRMT R20, R24, 0x5210, R10 ;  /* 0x0000521018147816 */ /* 0x001fca000000000a */
[----:B------:R-:W-:Y:S04]  /*797a0*/  STL [R1+0x200], R20 ;  /* 0x0002001401007387 */ /* 0x000fe80000100800 */
[----:B--2---:R-:W0:Y:S01]  /*797b0*/  LDS.128 R20, [R12] ;  /* 0x000000000c147984 */ /* 0x004e220000000c00 */
[----:B------:R-:W-:-:S03]  /*797c0*/  PRMT R10, R28, 0x5210, R29 ;  /* 0x000052101c0a7816 */ /* 0x000fc6000000001d */
[----:B------:R-:W2:Y:S01]  /*797d0*/  LDL.LU R0, [R1+0xccc] ;  /* 0x000ccc0001007983 */ /* 0x000ea20000300800 */
[----:B------:R-:W-:-:S03]  /*797e0*/  PRMT R24, R25, 0x5210, R27 ;  /* 0x0000521019187816 */ /* 0x000fc6000000001b */
[----:B------:R-:W3:Y:S04]  /*797f0*/  LDL.LU R29, [R1+0xcc8] ;  /* 0x000cc800011d7983 */ /* 0x000ee80000300800 */
[----:B------:R-:W2:Y:S04]  /*79800*/  LDL.LU R28, [R1+0xc78] ;  /* 0x000c7800011c7983 */ /* 0x000ea80000300800 */
[----:B0-----:R-:W-:Y:S01]  /*79810*/  STL.64 [R1+0x3a0], R20 ;  /* 0x0003a01401007387 */ /* 0x001fe20000100a00 */
[----:B------:R-:W-:-:S03]  /*79820*/  IMAD.MOV.U32 R25, RZ, RZ, R23 ;  /* 0x000000ffff197224 */ /* 0x000fc600078e0017 */
[----:B------:R0:W-:Y:S04]  /*79830*/  STL [R1+0x3a8], R22 ;  /* 0x0003a81601007387 */ /* 0x0001e80000100800 */
[----:B0-----:R-:W2:Y:S04]  /*79840*/  LDL.LU.64 R22, [R1+0x3bd0] ;  /* 0x003bd00001167983 */ /* 0x001ea80000300a00 */
[----:B------:R-:W2:Y:S04]  /*79850*/  LDL.LU.64 R20, [R1+0x3bc8] ;  /* 0x003bc80001147983 */ /* 0x000ea80000300a00 */
[----:B------:R-:W3:Y:S04]  /*79860*/  LDL.LU R27, [R1+0xc6c] ;  /* 0x000c6c00011b7983 */ /* 0x000ee80000300800 */
[----:B--2---:R0:W-:Y:S04]  /*79870*/  STL.64 [R1+0x3b98], R20 ;  /* 0x003b981401007387 */ /* 0x0041e80000100a00 */
[----:B0-----:R-:W2:Y:S04]  /*79880*/  LDL.LU R20, [R1+0x2b0] ;  /* 0x0002b00001147983 */ /* 0x001ea80000300800 */
[----:B------:R-:W2:Y:S04]  /*79890*/  LDL.LU R21, [R1+0x2b4] ;  /* 0x0002b40001157983 */ /* 0x000ea80000300800 */
[----:B------:R-:W-:Y:S04]  /*798a0*/  STL.64 [R1+0x3ba8], R22 ;  /* 0x003ba81601007387 */ /* 0x000fe80000100a00 */
[----:B--2---:R0:W-:Y:S04]  /*798b0*/  STL.64 [R1+0x3ba0], R20 ;  /* 0x003ba01401007387 */ /* 0x0041e80000100a00 */
[----:B0-----:R-:W2:Y:S01]  /*798c0*/  LDL.LU R20, [R1+0x200] ;  /* 0x0002000001147983 */ /* 0x001ea20000300800 */
[----:B------:R-:W-:-:S02]  /*798d0*/  IMAD.MOV.U32 R22, RZ, RZ, R24 ;  /* 0x000000ffff167224 */ /* 0x000fc400078e0018 */
[----:B------:R-:W-:Y:S02]  /*798e0*/  IMAD.MOV.U32 R23, RZ, RZ, R2 ;  /* 0x000000ffff177224 */ /* 0x000fe400078e0002 */
[----:B------:R-:W-:Y:S02]  /*798f0*/  IMAD.MOV.U32 R21, RZ, RZ, R10 ;  /* 0x000000ffff157224 */ /* 0x000fe400078e000a */
[----:B------:R-:W3:Y:S04]  /*79900*/  LDL.LU R10, [R1+0x3bc0] ;  /* 0x003bc000010a7983 */ /* 0x000ee80000300800 */
[----:B------:R-:W-:Y:S04]  /*79910*/  STL.64 [R1+0x3bb8], R22 ;  /* 0x003bb81601007387 */ /* 0x000fe80000100a00 */
[----:B--2---:R-:W-:Y:S04]  /*79920*/  STL.64 [R1+0x3bb0], R20 ;  /* 0x003bb01401007387 */ /* 0x004fe80000100a00 */
[----:B------:R-:W0:Y:S04]  /*79930*/  LDS.128 R20, [R12+0x400] ;  /* 0x000400000c147984 */ /* 0x000e280000000c00 */
[----:B------:R-:W-:Y:S04]  /*79940*/  STL [R1+0x2490], R25 ;  /* 0x0024901901007387 */ /* 0x000fe80000100800 */
[----:B0-----:R-:W-:Y:S04]  /*79950*/  STL.64 [R1+0x3c0], R20 ;  /* 0x0003c01401007387 */ /* 0x001fe80000100a00 */
[----:B------:R0:W-:Y:S04]  /*79960*/  STL.64 [R1+0x3c8], R22 ;  /* 0x0003c81601007387 */ /* 0x0001e80000100a00 */
[----:B0-----:R-:W3:Y:S04]  /*79970*/  LDL.LU.64 R22, [R1+0x3bb8] ;  /* 0x003bb80001167983 */ /* 0x001ee80000300a00 */
[----:B------:R-:W3:Y:S01]  /*79980*/  LDL.LU.64 R20, [R1+0x3bb0] ;  /* 0x003bb00001147983 */ /* 0x000ee20000300a00 */
[----:B------:R-:W-:Y:S06]  /*79990*/  BAR.SYNC.DEFER_BLOCKING 0x0 ;  /* 0x0000000000007b1d */ /* 0x000fec0000010000 */
[----:B------:R-:W2:Y:S04]  /*799a0*/  LDL.LU R2, [R1+0xc0c] ;  /* 0x000c0c0001027983 */ /* 0x000ea80000300800 */
[----:B------:R-:W-:Y:S04]  /*799b0*/  STL [R1+0x3b7c], R12 ;  /* 0x003b7c0c01007387 */ /* 0x000fe80000100800 */
[----:B---3--:R0:W-:Y:S04]  /*799c0*/  STSM.16.M88.4 [R10], R20 ;  /* 0x000000140a007844 */ /* 0x0081e80000000200 */
[----:B0-----:R-:W3:Y:S04]  /*799d0*/  LDL.LU.64 R22, [R1+0x3ba8] ;  /* 0x003ba80001167983 */ /* 0x001ee80000300a00 */
[----:B------:R-:W3:Y:S01]  /*799e0*/  LDL.LU.64 R20, [R1+0x3ba0] ;  /* 0x003ba00001147983 */ /* 0x000ee20000300a00 */
[----:B------:R-:W-:-:S02]  /*799f0*/  LOP3.LUT R25, R0, 0xffff, RZ, 0xc0, !PT ;  /* 0x0000ffff00197812 */ /* 0x000fc400078ec0ff */
[----:B------:R-:W-:Y:S01]  /*79a00*/  LOP3.LUT R0, R27, 0xffff, RZ, 0xc0, !PT ;  /* 0x0000ffff1b007812 */ /* 0x000fe200078ec0ff */
[----:B---3--:R0:W-:Y:S02]  /*79a10*/  STSM.16.M88.4 [R10+0x200], R20 ;  /* 0x000200140a007844 */ /* 0x0081e40000000200 */
[----:B0-----:R-:W-:Y:S02]  /*79a20*/  LOP3.LUT R22, R28, 0xffff, RZ, 0xc0, !PT ;  /* 0x0000ffff1c167812 */ /* 0x001fe400078ec0ff */
[----:B------:R-:W3:Y:S04]  /*79a30*/  LDL.LU.64 R20, [R1+0x3b98] ;  /* 0x003b980001147983 */ /* 0x000ee80000300a00 */
[----:B------:R-:W-:Y:S04]  /*79a40*/  STL [R1+0x3b60], R10 ;  /* 0x003b600a01007387 */ /* 0x000fe80000100800 */
[----:B------:R-:W-:Y:S04]  /*79a50*/  STL [R1+0x3b80], R22 ;  /* 0x003b801601007387 */ /* 0x000fe80000100800 */
[----:B------:R2:W-:Y:S04]  /*79a60*/  STL [R1+0x3b84], R0 ;  /* 0x003b840001007387 */ /* 0x0005e80000100800 */
[----:B------:R-:W-:Y:S01]  /*79a70*/  STL [R1+0x2c8], R25 ;  /* 0x0002c81901007387 */ /* 0x000fe20000100800 */
[----:B--2---:R-:W-:-:S03]  /*79a80*/  LOP3.LUT R0, R2, 0xffff, RZ, 0xc0, !PT ;  /* 0x0000ffff02007812 */ /* 0x004fc600078ec0ff */
[----:B------:R0:W-:Y:S04]  /*79a90*/  STL [R1+0x3b88], R25 ;  /* 0x003b881901007387 */ /* 0x0001e80000100800 */
[----:B0-----:R-:W2:Y:S04]  /*79aa0*/  LDL.LU R25, [R1+0xbfc] ;  /* 0x000bfc0001197983 */ /* 0x001ea80000300800 */
[----:B------:R-:W-:Y:S04]  /*79ab0*/  STL [R1+0x38], R0 ;  /* 0x0000380001007387 */ /* 0x000fe80000100800 */
[----:B------:R-:W3:Y:S04]  /*79ac0*/  LDL.LU R22, [R1+0xb88] ;  /* 0x000b880001167983 */ /* 0x000ee80000300800 */
[----:B------:R-:W4:Y:S04]  /*79ad0*/  LDL.LU R24, [R1+0xb7c] ;  /* 0x000b7c0001187983 */ /* 0x000f280000300800 */
[----:B------:R0:W-:Y:S04]  /*79ae0*/  STL [R1+0x3b8c], R4 ;  /* 0x003b8c0401007387 */ /* 0x0001e80000100800 */
[----:B0-----:R-:W4:Y:S04]  /*79af0*/  LDL.LU R4, [R1+0xe5c] ;  /* 0x000e5c0001047983 */ /* 0x001f280000300800 */
[----:B------:R0:W-:Y:S04]  /*79b00*/  STL [R1+0x3b90], R26 ;  /* 0x003b901a01007387 */ /* 0x0001e80000100800 */
[----:B0-----:R-:W4:Y:S04]  /*79b10*/  LDL R26, [R1+0x38] ;  /* 0x00003800011a7983 */ /* 0x001f280000100800 */
[----:B------:R-:W4:Y:S04]  /*79b20*/  LDL.LU R0, [R1+0xe58] ;  /* 0x000e580001007983 */ /* 0x000f280000300800 */
[----:B------:R-:W4:Y:S04]  /*79b30*/  LDL.LU R12, [R1+0xe2c] ;  /* 0x000e2c00010c7983 */ /* 0x000f280000300800 */
[----:B------:R-:W4:Y:S01]  /*79b40*/  LDL.LU R10, [R1+0xe28] ;  /* 0x000e2800010a7983 */ /* 0x000f220000300800 */
[----:B------:R-:W-:-:S03]  /*79b50*/  LOP3.LUT R23, R29, 0xffff, RZ, 0xc0, !PT ;  /* 0x0000ffff1d177812 */ /* 0x000fc600078ec0ff */
[----:B------:R-:W4:Y:S04]  /*79b60*/  LDL.LU R29, [R1+0xdf0] ;  /* 0x000df000011d7983 */ /* 0x000f280000300800 */
[----:B------:R-:W-:Y:S04]  /*79b70*/  STL [R1+0x2cc], R23 ;  /* 0x0002cc1701007387 */ /* 0x000fe80000100800 */
[----:B------:R-:W4:Y:S04]  /*79b80*/  LDL.LU R28, [R1+0xde4] ;  /* 0x000de400011c7983 */ /* 0x000f280000300800 */
[----:B------:R-:W4:Y:S04]  /*79b90*/  LDL.LU R27, [R1+0xa30] ;  /* 0x000a3000011b7983 */ /* 0x000f280000300800 */
[----:B------:R-:W4:Y:S01]  /*79ba0*/  LDL.LU R2, [R1+0xa04] ;  /* 0x000a040001027983 */ /* 0x000f220000300800 */
[----:B------:R-:W-:Y:S01]  /*79bb0*/  BAR.SYNC.DEFER_BLOCKING 0x0 ;  /* 0x0000000000007b1d */ /* 0x000fe20000010000 */
[----:B--2---:R-:W-:-:S02]  /*79bc0*/  LOP3.LUT R25, R25, 0xffff, RZ, 0xc0, !PT ;  /* 0x0000ffff19197812 */ /* 0x004fc400078ec0ff */
[----:B---3--:R-:W-:Y:S02]  /*79bd0*/  LOP3.LUT R22, R22, 0xffff, RZ, 0xc0, !PT ;  /* 0x0000ffff16167812 */ /* 0x008fe400078ec0ff */
[----:B----4-:R-:W-:Y:S02]  /*79be0*/  LOP3.LUT R24, R24, 0xffff, RZ, 0xc0, !PT ;  /* 0x0000ffff18187812 */ /* 0x010fe400078ec0ff */
[----:B------:R-:W-:Y:S02]  /*79bf0*/  PRMT R4, R4, 0x4210, R26 ;  /* 0x0000421004047816 */ /* 0x000fe4000000001a */
[----:B------:R-:W2:Y:S01]  /*79c00*/  LDL.LU R26, [R1+0x3b90] ;  /* 0x003b9000011a7983 */ /* 0x000ea20000300800 */
[----:B------:R-:W-:-:S03]  /*79c10*/  PRMT R0, R0, 0x4210, R25 ;  /* 0x0000421000007816 */ /* 0x000fc60000000019 */
[----:B------:R0:W-:Y:S01]  /*79c20*/  STL [R1+0x2b0], R4 ;  /* 0x0002b00401007387 */ /* 0x0001e20000100800 */
[----:B------:R-:W-:-:S03]  /*79c30*/  PRMT R12, R12, 0x4210, R22 ;  /* 0x000042100c0c7816 */ /* 0x000fc60000000016 */
[----:B0-----:R-:W3:Y:S04]  /*79c40*/  LDL.LU R4, [R1+0x3b8c] ;  /* 0x003b8c0001047983 */ /* 0x001ee80000300800 */
[----:B------:R0:W-:Y:S04]  /*79c50*/  STL [R1+0x3c], R25 ;  /* 0x00003c1901007387 */ /* 0x0001e80000100800 */
[----:B------:R-:W-:Y:S04]  /*79c60*/  STL [R1+0x2c0], R22 ;  /* 0x0002c01601007387 */ /* 0x000fe80000100800 */
[----:B------:R-:W-:Y:S04]  /*79c70*/  STL [R1+0x2c4], R24 ;  /* 0x0002c41801007387 */ /* 0x000fe80000100800 */
[----:B0-----:R-:W4:Y:S04]  /*79c80*/  LDL.LU R25, [R1+0x3b88] ;  /* 0x003b880001197983 */ /* 0x001f280000300800 */
[----:B------:R0:W-:Y:S04]  /*79c90*/  STL [R1+0x2b4], R0 ;  /* 0x0002b40001007387 */ /* 0x0001e80000100800 */
[----:B0-----:R-:W2:Y:S04]  /*79ca0*/  LDL.LU R0, [R1+0x3b84] ;  /* 0x003b840001007983 */ /* 0x001ea80000300800 */
[----:B------:R-:W2:Y:S04]  /*79cb0*/  LDL.LU R22, [R1+0x3b80] ;  /* 0x003b800001167983 */ /* 0x000ea80000300800 */
[----:B------:R0:W-:Y:S04]  /*79cc0*/  STL [R1+0x2b8], R12 ;  /* 0x0002b80c01007387 */ /* 0x0001e80000100800 */
[----:B0-----:R-:W2:Y:S04]  /*79cd0*/  LDL.LU R12, [R1+0x3b7c] ;  /* 0x003b7c00010c7983 */ /* 0x001ea80000300800 */
[----:B------:R-:W-:Y:S04]  /*79ce0*/  STL.64 [R1+0x3b70], R18 ;  /* 0x003b701201007387 */ /* 0x000fe80000100a00 */
[----:B------:R0:W-:Y:S02]  /*79cf0*/  STL.64 [R1+0x3b68], R16 ;  /* 0x003b681001007387 */ /* 0x0001e40000100a00 */
[----:B0-----:R-:W-:-:S02]  /*79d00*/  PRMT R16, R10, 0x4210, R24 ;  /* 0x000042100a107816 */ /* 0x001fc40000000018 */
[----:B------:R-:W3:Y:S04]  /*79d10*/  LDL.LU R24, [R1+0x3b78] ;  /* 0x003b780001187983 */ /* 0x000ee80000300800 */
[----:B------:R-:W-:Y:S04]  /*79d20*/  STL [R1+0x2bc], R16 ;  /* 0x0002bc1001007387 */ /* 0x000fe80000100800 */
[----:B--2---:R-:W0:Y:S01]  /*79d30*/  LDS.128 R16, [R12] ;  /* 0x000000000c107984 */ /* 0x004e220000000c00 */
[----:B----4-:R-:W-:-:S03]  /*79d40*/  PRMT R10, R29, 0x4210, R25 ;  /* 0x000042101d0a7816 */ /* 0x010fc60000000019 */
[----:B0-----:R-:W-:Y:S01]  /*79d50*/  STL [R1+0x390], R16 ;  /* 0x0003901001007387 */ /* 0x001fe20000100800 */
[----:B------:R-:W-:-:S03]  /*79d60*/  IMAD.MOV.U32 R25, RZ, RZ, R17 ;  /* 0x000000ffff197224 */ /* 0x000fc600078e0011 */
[----:B------:R-:W-:Y:S04]  /*79d70*/  STL.64 [R1+0x398], R18 ;  /* 0x0003981201007387 */ /* 0x000fe80000100a00 */
[----:B------:R-:W0:Y:S04]  /*79d80*/  LDS.128 R16, [R12+0x400] ;  /* 0x000400000c107984 */ /* 0x000e280000000c00 */
[----:B------:R-:W-:Y:S04]  /*79d90*/  STL [R1+0x24a0], R25 ;  /* 0x0024a01901007387 */ /* 0x000fe80000100800 */
[----:B---3--:R-:W-:Y:S01]  /*79da0*/  STL [R1+0x24c4], R24 ;  /* 0x0024c41801007387 */ /* 0x008fe20000100800 */
[----:B------:R-:W-:-:S02]  /*79db0*/  PRMT R29, R28, 0x4210, R23 ;  /* 0x000042101c1d7816 */ /* 0x000fc40000000017 */
[----:B------:R-:W-:Y:S01]  /*79dc0*/  PRMT R23, R27, 0x4210, R22 ;  /* 0x000042101b177816 */ /* 0x000fe20000000016 */
[----:B0-----:R-:W-:Y:S04]  /*79dd0*/  STL.64 [R1+0x3b0], R16 ;  /* 0x0003b01001007387 */ /* 0x001fe80000100a00 */
[----:B------:R0:W-:Y:S04]  /*79de0*/  STL.64 [R1+0x3b8], R18 ;  /* 0x0003b81201007387 */ /* 0x0001e80000100a00 */
[----:B0-----:R-:W2:Y:S04]  /*79df0*/  LDL.LU.64 R18, [R1+0x3b70] ;  /* 0x003b700001127983 */ /* 0x001ea80000300a00 */
[----:B------:R-:W3:Y:S04]  /*79e00*/  LDL.LU.64 R16, [R1+0x3b68] ;  /* 0x003b680001107983 */ /* 0x000ee80000300a00 */
[----:B------:R-:W-:Y:S04]  /*79e10*/  STL [R1+0x3b38], R12 ;  /* 0x003b380c01007387 */ /* 0x000fe80000100800 */
[----:B------:R0:W-:Y:S04]  /*79e20*/  STL [R1+0x3b3c], R26 ;  /* 0x003b3c1a01007387 */ /* 0x0001e80000100800 */
[----:B0-----:R-:W4:Y:S04]  /*79e30*/  LDL.LU R26, [R1+0x38] ;  /* 0x00003800011a7983 */ /* 0x001f280000300800 */
[----:B------:R-:W2:Y:S04]  /*79e40*/  LDL.LU R12, [R1+0x3d4] ;  /* 0x0003d400010c7983 */ /* 0x000ea80000300800 */
[----:B------:R-:W2:Y:S04]  /*79e50*/  LDL.LU R28, [R1+0x3d8] ;  /* 0x0003d800011c7983 */ /* 0x000ea80000300800 */
[----:B------:R-:W2:Y:S04]  /*79e60*/  LDL.LU R24, [R1+0x2c8] ;  /* 0x0002c80001187983 */ /* 0x000ea80000300800 */
[----:B------:R-:W4:Y:S04]  /*79e70*/  LDL.LU R27, [R1+0x3d0] ;  /* 0x0003d000011b7983 */ /* 0x000f280000300800 */
[----:B------:R-:W2:Y:S01]  /*79e80*/  LDL.LU R25, [R1+0x2cc] ;  /* 0x0002cc0001197983 */ /* 0x000ea20000300800 */
[----:B------:R-:W-:Y:S01]  /*79e90*/  PRMT R2, R2, 0x4210, R0 ;  /* 0x0000421002027816 */ /* 0x000fe20000000000 */
[----:B------:R-:W-:Y:S06]  /*79ea0*/  BAR.SYNC.DEFER_BLOCKING 0x0 ;  /* 0x0000000000007b1d */ /* 0x000fec0000010000 */
[----:B----4-:R-:W-:Y:S04]  /*79eb0*/  STL.64 [R1+0x3b48], R26 ;  /* 0x003b481a01007387 */ /* 0x010fe80000100a00 */
[----:B--2---:R0:W-:Y:S04]  /*79ec0*/  STL.64 [R1+0x3b40], R24 ;  /* 0x003b401801007387 */ /* 0x0041e80000100a00 */
[----:B0-----:R-:W2:Y:S04]  /*79ed0*/  LDL.LU R24, [R1+0x2b0] ;  /* 0x0002b00001187983 */ /* 0x001ea80000300800 */
[----:B------:R-:W2:Y:S04]  /*79ee0*/  LDL.LU R25, [R1+0x2b4] ;  /* 0x0002b40001197983 */ /* 0x000ea80000300800 */
[----:B------:R-:W4:Y:S04]  /*79ef0*/  LDL.LU R26, [R1+0x2b8] ;  /* 0x0002b800011a7983 */ /* 0x000f280000300800 */
[----:B------:R-:W4:Y:S04]  /*79f00*/  LDL.LU R27, [R1+0x2bc] ;  /* 0x0002bc00011b7983 */ /* 0x000f280000300800 */
[----:B----4-:R-:W-:Y:S04]  /*79f10*/  STL.64 [R1+0x3b58], R26 ;  /* 0x003b581a01007387 */ /* 0x010fe80000100a00 */
[----:B--2---:R0:W-:Y:S02]  /*79f20*/  STL.64 [R1+0x3b50], R24 ;  /* 0x003b501801007387 */ /* 0x0041e40000100a00 */
[----:B0-----:R-:W-:-:S02]  /*79f30*/  IMAD.MOV.U32 R24, RZ, RZ, R10 ;  /* 0x000000ffff187224 */ /* 0x001fc400078e000a */
[----:B------:R-:W2:Y:S01]  /*79f40*/  LDL.LU R10, [R1+0x3b60] ;  /* 0x003b6000010a7983 */ /* 0x000ea20000300800 */
[----:B------:R-:W-:Y:S02]  /*79f50*/  IMAD.MOV.U32 R26, RZ, RZ, R23 ;  /* 0x000000ffff1a7224 */ /* 0x000fe400078e0017 */
[----:B------:R-:W-:Y:S01]  /*79f60*/  IMAD.MOV.U32 R25, RZ, RZ, R29 ;  /* 0x000000ffff197224 */ /* 0x000fe200078e001d */
[----:B------:R-:W4:Y:S01]  /*79f70*/  LDL.LU R23, [R1+0x3e4] ;  /* 0x0003e40001177983 */ /* 0x000f220000300800 */
[----:B------:R-:W-:-:S03]  /*79f80*/  IMAD.MOV.U32 R27, RZ, RZ, R2 ;  /* 0x000000ffff1b7224 */ /* 0x000fc600078e0002 */
[----:B------:R-:W4:Y:S04]  /*79f90*/  LDL.LU R29, [R1+0x364] ;  /* 0x00036400011d7983 */ /* 0x000f280000300800 */
[----:B------:R-:W4:Y:S04]  /*79fa0*/  LDL.LU R2, [R1+0x360] ;  /* 0x0003600001027983 */ /* 0x000f280000300800 */
[----:B------:R0:W-:Y:S04]  /*79fb0*/  STL.64 [R1+0x3b30], R18 ;  /* 0x003b301201007387 */ /* 0x0001e80000100a00 */
[----:B0-----:R-:W4:Y:S04]  /*79fc0*/  LDL.LU R18, [R1+0x3dc] ;  /* 0x0003dc0001127983 */ /* 0x001f280000300800 */
[----:B------:R-:W4:Y:S04]  /*79fd0*/  LDL.LU R19, [R1+0x2c4] ;  /* 0x0002c40001137983 */ /* 0x000f280000300800 */
[----:B---3--:R0:W-:Y:S04]  /*79fe0*/  STL.64 [R1+0x3b28], R16 ;  /* 0x003b281001007387 */ /* 0x0081e80000100a00 */
[----:B0-----:R-:W3:Y:S04]  /*79ff0*/  LDL.LU R16, [R1+0x3e0] ;  /* 0x0003e00001107983 */ /* 0x001ee80000300800 */
[----:B------:R-:W3:Y:S04]  /*7a000*/  LDL.LU R17, [R1+0x2c0] ;  /* 0x0002c00001117983 */ /* 0x000ee80000300800 */
[----:B--2---:R0:W-:Y:S04]  /*7a010*/  STSM.16.M88.4 [R10], R24 ;  /* 0x000000180a007844 */ /* 0x0041e80000000200 */
[----:B0-----:R-:W2:Y:S04]  /*7a020*/  LDL.LU.64 R26, [R1+0x3b58] ;  /* 0x003b5800011a7983 */ /* 0x001ea80000300a00 */
[----:B------:R-:W2:Y:S04]  /*7a030*/  LDL.LU.64 R24, [R1+0x3b50] ;  /* 0x003b500001187983 */ /* 0x000ea80000300a00 */
[----:B--2---:R0:W-:Y:S04]  /*7a040*/  STSM.16.M88.4 [R10+0x200], R24 ;  /* 0x000200180a007844 */ /* 0x0041e80000000200 */
[----:B0-----:R-:W2:Y:S04]  /*7a050*/  LDL.LU.64 R26, [R1+0x3b48] ;  /* 0x003b4800011a7983 */ /* 0x001ea80000300a00 */
[----:B------:R-:W3:Y:S04]  /*7a060*/  LDL.LU.64 R24, [R1+0x3b40] ;  /* 0x003b400001187983 */ /* 0x000ee80000300a00 */
[----:B------:R0:W-:Y:S04]  /*7a070*/  STL [R1+0x3b20], R10 ;  /* 0x003b200a01007387 */ /* 0x0001e80000100800 */
[----:B0-----:R-:W3:Y:S01]  /*7a080*/  LDL.LU R10, [R1+0x3c] ;  /* 0x00003c00010a7983 */ /* 0x001ee20000300800 */
[----:B----4-:R-:W-:Y:S01]  /*7a090*/  PRMT R28, R28, 0x5210, R19 ;  /* 0x000052101c1c7816 */ /* 0x010fe20000000013 */
[----:B------:R-:W-:Y:S01]  /*7a0a0*/  BAR.SYNC.DEFER_BLOCKING 0x0 ;  /* 0x0000000000007b1d */ /* 0x000fe20000010000 */
[----:B--2---:R-:W-:-:S05]  /*7a0b0*/  PRMT R12, R12, 0x5210, R26 ;  /* 0x000052100c0c7816 */ /* 0x004fca000000001a */
[----:B------:R-:W2:Y:S04]  /*7a0c0*/  LDL.LU R26, [R1+0x3b3c] ;  /* 0x003b3c00011a7983 */ /* 0x000ea80000300800 */
[----:B------:R0:W-:Y:S04]  /*7a0d0*/  STL [R1+0x2b0], R12 ;  /* 0x0002b00c01007387 */ /* 0x0001e80000100800 */
[----:B0-----:R-:W4:Y:S01]  /*7a0e0*/  LDL.LU R12, [R1+0x3b38] ;  /* 0x003b3800010c7983 */ /* 0x001f220000300800 */
[----:B---3--:R-:W-:Y:S02]  /*7a0f0*/  PRMT R16, R16, 0x5210, R10 ;  /* 0x0000521010107816 */ /* 0x008fe4000000000a */
[----:B------:R-:W-:-:S03]  /*7a100*/  PRMT R10, R18, 0x5210, R17 ;  /* 0x00005210120a7816 */ /* 0x000fc60000000011 */
[----:B------:R-:W-:Y:S01]  /*7a110*/  STL [R1+0x2b4], R16 ;  /* 0x0002b41001007387 */ /* 0x000fe20000100800 */
[----:B------:R-:W-:Y:S02]  /*7a120*/  PRMT R27, R27, 0x5210, R24 ;  /* 0x000052101b1b7816 */ /* 0x000fe40000000018 */
[----:B------:R-:W-:Y:S01]  /*7a130*/  PRMT R24, R29, 0x5210, R22 ;  /* 0x000052101d187816 */ /* 0x000fe20000000016 */
[----:B------:R-:W-:Y:S02]  /*7a140*/  IMAD.MOV.U32 R29, RZ, RZ, R3 ;  /* 0x000000ffff1d7224 */ /* 0x000fe400078e0003 */
[----:B------:R-:W-:Y:S01]  /*7a150*/  IMAD.MOV.U32 R3, RZ, RZ, R5 ;  /* 0x000000ffff037224 */ /* 0x000fe200078e0005 */
[----:B------:R-:W-:Y:S01]  /*7a160*/  PRMT R25, R23, 0x5210, R25 ;  /* 0x0000521017197816 */ /* 0x000fe20000000019 */
[----:B----4-:R-:W0:Y:S01]  /*7a170*/  LDS.128 R16, [R12] ;  /* 0x000000000c107984 */ /* 0x010e220000000c00 */
[----:B--2---:R-:W-:-:S03]  /*7a180*/  IMAD.MOV.U32 R5, RZ, RZ, R26 ;  /* 0x000000ffff057224 */ /* 0x004fc600078e001a */
[----:B0-----:R-:W-:Y:S04]  /*7a190*/  STL.64 [R1+0x3f0], R16 ;  /* 0x0003f01001007387 */ /* 0x001fe80000100a00 */
[----:B------:R0:W-:Y:S04]  /*7a1a0*/  STL.64 [R1+0x3f8], R18 ;  /* 0x0003f81201007387 */ /* 0x0001e80000100a00 */
[----:B0-----:R-:W2:Y:S04]  /*7a1b0*/  LDL.LU.64 R18, [R1+0x3b30] ;  /* 0x003b300001127983 */ /* 0x001ea80000300a00 */
[----:B------:R-:W3:Y:S04]  /*7a1c0*/  LDL.LU.64 R16, [R1+0x3b28] ;  /* 0x003b280001107983 */ /* 0x000ee80000300a00 */
[----:B------:R-:W-:Y:S04]  /*7a1d0*/  STL.64 [R1+0x3b18], R6 ;  /* 0x003b180601007387 */ /* 0x000fe80000100a00 */
[----:B------:R-:W-:Y:S04]  /*7a1e0*/  STL.64 [R1+0x3b10], R4 ;  /* 0x003b100401007387 */ /* 0x000fe80000100a00 */
[----:B------:R-:W4:Y:S04]  /*7a1f0*/  LDL.LU R26, [R1+0xcf8] ;  /* 0x000cf800011a7983 */ /* 0x000f280000300800 */
[----:B------:R-:W2:Y:S04]  /*7a200*/  LDL.LU R22, [R1+0xcec] ;  /* 0x000cec0001167983 */ /* 0x000ea80000300800 */
[----:B------:R-:W2:Y:S01]  /*7a210*/  LDL.LU R23, [R1+0xcb8] ;  /* 0x000cb80001177983 */ /* 0x000ea20000300800 */
[----:B------:R-:W-:-:S03]  /*7a220*/  PRMT R0, R2, 0x5210, R0 ;  /* 0x0000521002007816 */ /* 0x000fc60000000000 */
[----:B------:R-:W3:Y:S04]  /*7a230*/  LDL.LU R2, [R1+0xcac] ;  /* 0x000cac0001027983 */ /* 0x000ee80000300800 */
[----:B------:R-:W0:Y:S01]  /*7a240*/  LDS.128 R4, [R12+0x400] ;  /* 0x000400000c047984 */ /* 0x000e220000000c00 */
[----:B------:R-:W-:Y:S06]  /*7a250*/  BAR.SYNC.DEFER_BLOCKING 0x0 ;  /* 0x0000000000007b1d */ /* 0x000fec0000010000 */
[----:B--2---:R-:W-:Y:S04]  /*7a260*/  STL.64 [R1+0x3af8], R22 ;  /* 0x003af81601007387 */ /* 0x004fe80000100a00 */
[----:B------:R2:W-:Y:S04]  /*7a270*/  STL.64 [R1+0x3af0], R20 ;  /* 0x003af01401007387 */ /* 0x0005e80000100a00 */
[----:B--2---:R-:W2:Y:S04]  /*7a280*/  LDL.LU R20, [R1+0x2b0] ;  /* 0x0002b00001147983 */ /* 0x004ea80000300800 */
[----:B------:R-:W2:Y:S01]  /*7a290*/  LDL.LU R21, [R1+0x2b4] ;  /* 0x0002b40001157983 */ /* 0x000ea20000300800 */
[----:B------:R-:W-:-:S03]  /*7a2a0*/  IMAD.MOV.U32 R22, RZ, RZ, R10 ;  /* 0x000000ffff167224 */ /* 0x000fc600078e000a */
[----:B------:R-:W3:Y:S01]  /*7a2b0*/  LDL.LU R10, [R1+0x3b20] ;  /* 0x003b2000010a7983 */ /* 0x000ee20000300800 */
[----:B------:R-:W-:Y:S02]  /*7a2c0*/  IMAD.MOV.U32 R23, RZ, RZ, R28 ;  /* 0x000000ffff177224 */ /* 0x000fe400078e001c */
[----:B0-----:R-:W-:-:S03]  /*7a2d0*/  IMAD.MOV.U32 R28, RZ, RZ, R7 ;  /* 0x000000ffff1c7224 */ /* 0x001fc600078e0007 */
[----:B------:R0:W-:Y:S02]  /*7a2e0*/  STL.64 [R1+0x3b08], R22 ;  /* 0x003b081601007387 */ /* 0x0001e40000100a00 */
[----:B0-----:R-:W-:Y:S02]  /*7a2f0*/  IMAD.MOV.U32 R22, RZ, RZ, R24 ;  /* 0x000000ffff167224 */ /* 0x001fe400078e0018 */
[----:B------:R-:W-:Y:S01]  /*7a300*/  IMAD.MOV.U32 R23, RZ, RZ, R0 ;  /* 0x000000ffff177224 */ /* 0x000fe200078e0000 */
[----:B--2---:R0:W-:Y:S04]  /*7a310*/  STL.64 [R1+0x3b00], R20 ;  /* 0x003b001401007387 */ /* 0x0041e80000100a00 */
[----:B------:R-:W-:Y:S04]  /*7a320*/  STL [R1+0x414], R5 ;  /* 0x0004140501007387 */ /* 0x000fe80000100800 */
[----:B------:R2:W-:Y:S01]  /*7a330*/  STL [R1+0x418], R6 ;  /* 0x0004180601007387 */ /* 0x0005e20000100800 */
[----:B0-----:R-:W-:-:S02]  /*7a340*/  IMAD.MOV.U32 R20, RZ, RZ, R27 ;  /* 0x000000ffff147224 */ /* 0x001fc400078e001b */
[----:B------:R-:W-:Y:S02]  /*7a350*/  IMAD.MOV.U32 R21, RZ, RZ, R25 ;  /* 0x000000ffff157224 */ /* 0x000fe400078e0019 */
[----:B------:R-:W-:Y:S01]  /*7a360*/  IMAD.MOV.U32 R27, RZ, RZ, R4 ;  /* 0x000000ffff1b7224 */ /* 0x000fe200078e0004 */
[----:B--2---:R-:W2:Y:S04]  /*7a370*/  LDL.LU.64 R6, [R1+0x3b18] ;  /* 0x003b180001067983 */ /* 0x004ea80000300a00 */
[----:B------:R-:W2:Y:S04]  /*7a380*/  LDL.LU.64 R4, [R1+0x3b10] ;  /* 0x003b100001047983 */ /* 0x000ea80000300a00 */
[----:B------:R-:W-:Y:S04]  /*7a390*/  STL [R1+0x3adc], R12 ;  /* 0x003adc0c01007387 */ /* 0x000fe80000100800 */
[----:B------:R-:W-:Y:S04]  /*7a3a0*/  STL [R1+0x39f4], R28 ;  /* 0x0039f41c01007387 */ /* 0x000fe80000100800 */
[----:B------:R-:W-:Y:S04]  /*7a3b0*/  STL [R1+0x2438], R27 ;  /* 0x0024381b01007387 */ /* 0x000fe80000100800 */
[----:B---3--:R0:W-:Y:S04]  /*7a3c0*/  STSM.16.M88.4 [R10], R20 ;  /* 0x000000140a007844 */ /* 0x0081e80000000200 */
[----:B0-----:R-:W3:Y:S04]  /*7a3d0*/  LDL.LU.64 R22, [R1+0x3b08] ;  /* 0x003b080001167983 */ /* 0x001ee80000300a00 */
[----:B------:R-:W3:Y:S01]  /*7a3e0*/  LDL.LU.64 R20, [R1+0x3b00] ;  /* 0x003b000001147983 */ /* 0x000ee20000300a00 */
[----:B------:R-:W-:-:S03]  /*7a3f0*/  LOP3.LUT R25, R2, 0xffff, RZ, 0xc0, !PT ;  /* 0x0000ffff02197812 */ /* 0x000fc600078ec0ff */
[----:B---3--:R0:W-:Y:S04]  /*7a400*/  STSM.16.M88.4 [R10+0x200], R20 ;  /* 0x000200140a007844 */ /* 0x0081e80000000200 */
[----:B0-----:R-:W3:Y:S04]  /*7a410*/  LDL.LU.64 R22, [R1+0x3af8] ;  /* 0x003af80001167983 */ /* 0x001ee80000300a00 */
[----:B------:R-:W3:Y:S04]  /*7a420*/  LDL.LU.64 R20, [R1+0x3af0] ;  /* 0x003af00001147983 */ /* 0x000ee80000300a00 */
[----:B------:R-:W3:Y:S04]  /*7a430*/  LDL.LU R0, [R1+0xc58] ;  /* 0x000c580001007983 */ /* 0x000ee80000300800 */
[----:B------:R0:W-:Y:S04]  /*7a440*/  STL [R1+0x3ae0], R10 ;  /* 0x003ae00a01007387 */ /* 0x0001e80000100800 */
[----:B0-----:R-:W3:Y:S04]  /*7a450*/  LDL.LU R10, [R1+0xc4c] ;  /* 0x000c4c00010a7983 */ /* 0x001ee80000300800 */
[----:B------:R-:W3:Y:S04]  /*7a460*/  LDL.LU R12, [R1+0xbcc] ;  /* 0x000bcc00010c7983 */ /* 0x000ee80000300800 */
[----:B------:R-:W3:Y:S04]  /*7a470*/  LDL.LU R2, [R1+0xbbc] ;  /* 0x000bbc0001027983 */ /* 0x000ee80000300800 */
[----:B------:R0:W-:Y:S04]  /*7a480*/  STL [R1+0x3ae4], R25 ;  /* 0x003ae41901007387 */ /* 0x0001e80000100800 */
[----:B0-----:R-:W3:Y:S01]  /*7a490*/  LDL.LU R25, [R1+0xe9c] ;  /* 0x000e9c0001197983 */ /* 0x001ee20000300800 */
[----:B----4-:R-:W-:-:S03]  /*7a4a0*/  LOP3.LUT R26, R26, 0xffff, RZ, 0xc0, !PT ;  /* 0x0000ffff1a1a7812 */ /* 0x010fc600078ec0ff */
[----:B--2---:R0:W-:Y:S04]  /*7a4b0*/  STL [R1+0x3ae8], R6 ;  /* 0x003ae80601007387 */ /* 0x0041e80000100800 */
[----:B------:R-:W-:Y:S04]  /*7a4c0*/  STL [R1+0x2c4], R26 ;  /* 0x0002c41a01007387 */ /* 0x000fe80000100800 */
[----:B------:R-:W2:Y:S01]  /*7a4d0*/  LDL.LU R24, [R1+0xe7c] ;  /* 0x000e7c0001187983 */ /* 0x000ea20000300800 */
[----:B------:R-:W-:Y:S01]  /*7a4e0*/  BAR.SYNC.DEFER_BLOCKING 0x0 ;  /* 0x0000000000007b1d */ /* 0x000fe20000010000 */
[----:B---3--:R-:W-:-:S02]  /*7a4f0*/  LOP3.LUT R28, R22, 0xffff, RZ, 0xc0, !PT ;  /* 0x0000ffff161c7812 */ /* 0x008fc400078ec0ff */
[----:B------:R-:W-:-:S03]  /*7a500*/  LOP3.LUT R27, R23, 0xffff, RZ, 0xc0, !PT ;  /* 0x0000ffff171b7812 */ /* 0x000fc600078ec0ff */
[----:B------:R-:W-:Y:S01]  /*7a510*/  STL [R1+0x2c8], R28 ;  /* 0x0002c81c01007387 */ /* 0x000fe20000100800 */
[----:B0-----:R-:W-:-:S03]  /*7a520*/  LOP3.LUT R6, R0, 0xffff, RZ, 0xc0, !PT ;  /* 0x0000ffff00067812 */ /* 0x001fc600078ec0ff */
[----:B------:R-:W3:Y:S04]  /*7a530*/  LDL.LU R23, [R1+0xe78] ;  /* 0x000e780001177983 */ /* 0x000ee80000300800 */
[----:B------:R0:W-:Y:S04]  /*7a540*/  STL [R1+0x38], R6 ;  /* 0x0000380601007387 */ /* 0x0001e80000100800 */
[----:B------:R-:W4:Y:S01]  /*7a550*/  LDL.LU R22, [R1+0xe6c] ;  /* 0x000e6c0001167983 */ /* 0x000f220000300800 */
[----:B------:R-:W-:-:S03]  /*7a560*/  LOP3.LUT R10, R10, 0xffff, RZ, 0xc0, !PT ;  /* 0x0000ffff0a0a7812 */ /* 0x000fc600078ec0ff */
[----:B------:R-:W-:Y:S04]  /*7a570*/  STL [R1+0x2cc], R27 ;  /* 0x0002cc1b01007387 */ /* 0x000fe80000100800 */
[----:B------:R-:W2:Y:S04]  /*7a580*/  LDL.LU R0, [R1+0xa60] ;  /* 0x000a600001007983 */ /* 0x000ea80000300800 */
[----:B------:R-:W-:Y:S01]  /*7a590*/  STL [R1+0x3c], R10 ;  /* 0x00003c0a01007387 */ /* 0x000fe20000100800 */
[----:B------:R-:W-:-:S03]  /*7a5a0*/  PRMT R25, R25, 0x4210, R6 ;  /* 0x0000421019197816 */ /* 0x000fc60000000006 */
[----:B0-----:R-:W2:Y:S01]  /*7a5b0*/  LDL.LU R6, [R1+0x3ae8] ;  /* 0x003ae80001067983 */ /* 0x001ea20000300800 */
[----:B------:R-:W-:-:S03]  /*7a5c0*/  LOP3.LUT R12, R12, 0xffff, RZ, 0xc0, !PT ;  /* 0x0000ffff0c0c7812 */ /* 0x000fc600078ec0ff */
[----:B------:R0:W-:Y:S04]  /*7a5d0*/  STL [R1+0x2b0], R25 ;  /* 0x0002b01901007387 */ /* 0x0001e80000100800 */
[----:B0-----:R-:W3:Y:S04]  /*7a5e0*/  LDL.LU R25, [R1+0x3ae4] ;  /* 0x003ae40001197983 */ /* 0x001ee80000300800 */
[----:B------:R-:W-:Y:S04]  /*7a5f0*/  STL [R1+0x2c0], R12 ;  /* 0x0002c00c01007387 */ /* 0x000fe80000100800 */
[----:B--2---:R0:W-:Y:S04]  /*7a600*/  STL.64 [R1+0x3ad0], R6 ;  /* 0x003ad00601007387 */ /* 0x0041e80000100a00 */
[----:B0-----:R-:W2:Y:S04]  /*7a610*/  LDL.LU R6, [R1+0xe8c] ;  /* 0x000e8c0001067983 */ /* 0x001ea80000300800 */
[----:B------:R-:W2:Y:S04]  /*7a620*/  LDL.LU R7, [R1+0xe88] ;  /* 0x000e880001077983 */ /* 0x000ea80000300800 */
[----:B------:R0:W-:Y:S04]  /*7a630*/  STL.64 [R1+0x3ac8], R4 ;  /* 0x003ac80401007387 */ /* 0x0001e80000100a00 */
[----:B0-----:R-:W2:Y:S01]  /*7a640*/  LDL.LU R5, [R1+0xe98] ;  /* 0x000e980001057983 */ /* 0x001ea20000300800 */
[----:B------:R-:W-:-:S02]  /*7a650*/  PRMT R24, R24, 0x4210, R26 ;  /* 0x0000421018187816 */ /* 0x000fc4000000001a */
[----:B------:R-:W-:Y:S02]  /*7a660*/  LOP3.LUT R2, R2, 0xffff, RZ, 0xc0, !PT ;  /* 0x0000ffff02027812 */ /* 0x000fe400078ec0ff */
[----:B--2---:R-:W-:Y:S02]  /*7a670*/  PRMT R4, R5, 0x4210, R10 ;  /* 0x0000421005047816 */ /* 0x004fe4000000000a */
[----:B------:R-:W2:Y:S01]  /*7a680*/  LDL.LU R10, [R1+0x3ae0] ;  /* 0x003ae000010a7983 */ /* 0x000ea20000300800 */
[----:B------:R-:W-:-:S03]  /*7a690*/  PRMT R5, R6, 0x4210, R12 ;  /* 0x0000421006057816 */ /* 0x000fc6000000000c */
[----:B------:R-:W2:Y:S04]  /*7a6a0*/  LDL.LU R12, [R1+0x3adc] ;  /* 0x003adc00010c7983 */ /* 0x000ea80000300800 */
[----:B------:R0:W-:Y:S04]  /*7a6b0*/  STL [R1+0x2b4], R4 ;  /* 0x0002b40401007387 */ /* 0x0001e80000100800 */
[----:B------:R-:W-:Y:S04]  /*7a6c0*/  STL [R1+0x2b8], R5 ;  /* 0x0002b80501007387 */ /* 0x000fe80000100800 */
[----:B------:R-:W3:Y:S01]  /*7a6d0*/  LDL.LU R26, [R1+0x3ad8] ;  /* 0x003ad800011a7983 */ /* 0x000ee20000300800 */
[----:B0-----:R-:W-:-:S05]  /*7a6e0*/  PRMT R4, R7, 0x4210, R2 ;  /* 0x0000421007047816 */ /* 0x001fca0000000002 */
[----:B------:R-:W-:Y:S01]  /*7a6f0*/  STL [R1+0x2bc], R4 ;  /* 0x0002bc0401007387 */ /* 0x000fe20000100800 */
[----:B----4-:R-:W-:-:S03]  /*7a700*/  PRMT R22, R22, 0x4210, R27 ;  /* 0x0000421016167816 */ /* 0x010fc6000000001b */
[----:B--2---:R-:W0:Y:S04]  /*7a710*/  LDS.128 R4, [R12] ;  /* 0x000000000c047984 */ /* 0x004e280000000c00 */
[----:B0-----:R-:W-:Y:S01]  /*7a720*/  STL.64 [R1+0x3e0], R4 ;  /* 0x0003e00401007387 */ /* 0x001fe20000100a00 */
[----:B------:R-:W-:-:S03]  /*7a730*/  IMAD.MOV.U32 R27, RZ, RZ, R6 ;  /* 0x000000ffff1b7224 */ /* 0x000fc600078e0006 */
[----:B------:R-:W-:Y:S04]  /*7a740*/  STL [R1+0x3ec], R7 ;  /* 0x0003ec0701007387 */ /* 0x000fe80000100800 */
[----:B------:R-:W0:Y:S04]  /*7a750*/  LDS.128 R4, [R12+0x400] ;  /* 0x000400000c047984 */ /* 0x000e280000000c00 */
[----:B---3--:R-:W-:Y:S04]  /*7a760*/  STL.64 [R1+0x2450], R26 ;  /* 0x0024501a01007387 */ /* 0x008fe80000100a00 */
[----:B0-----:R-:W-:Y:S04]  /*7a770*/  STL.64 [R1+0x400], R4 ;  /* 0x0004000401007387 */ /* 0x001fe80000100a00 */
[----:B------:R0:W-:Y:S04]  /*7a780*/  STL.64 [R1+0x408], R6 ;  /* 0x0004080601007387 */ /* 0x0001e80000100a00 */
[----:B0-----:R-:W2:Y:S04]  /*7a790*/  LDL.LU.64 R6, [R1+0x3ad0] ;  /* 0x003ad00001067983 */ /* 0x001ea80000300a00 */
[----:B------:R-:W3:Y:S04]  /*7a7a0*/  LDL.LU.64 R4, [R1+0x3ac8] ;  /* 0x003ac80001047983 */ /* 0x000ee80000300a00 */
[----:B------:R0:W-:Y:S01]  /*7a7b0*/  STL [R1+0x3aa0], R21 ;  /* 0x003aa01501007387 */ /* 0x0001e20000100800 */
[----:B------:R-:W-:-:S02]  /*7a7c0*/  PRMT R23, R23, 0x4210, R28 ;  /* 0x0000421017177816 */ /* 0x000fc4000000001c */
[----:B------:R-:W-:Y:S01]  /*7a7d0*/  PRMT R0, R0, 0x4210, R25 ;  /* 0x0000421000007816 */ /* 0x000fe20000000019 */
[----:B------:R-:W-:Y:S06]  /*7a7e0*/  BAR.SYNC.DEFER_BLOCKING 0x0 ;  /* 0x0000000000007b1d */ /* 0x000fec0000010000 */
[----:B--2---:R-:W-:Y:S04]  /*7a7f0*/  STL.64 [R1+0x3ac0], R6 ;  /* 0x003ac00601007387 */ /* 0x004fe80000100a00 */
[----:B---3--:R2:W-:Y:S04]  /*7a800*/  STL.64 [R1+0x3ab8], R4 ;  /* 0x003ab80401007387 */ /* 0x0085e80000100a00 */
[----:B0-----:R-:W3:Y:S01]  /*7a810*/  LDL.LU R21, [R1+0x38] ;  /* 0x0000380001157983 */ /* 0x001ee20000300800 */
[----:B--2---:R-:W-:-:S03]  /*7a820*/  IMAD.MOV.U32 R4, RZ, RZ, R24 ;  /* 0x000000ffff047224 */ /* 0x004fc600078e0018 */
[----:B------:R-:W2:Y:S04]  /*7a830*/  LDL.LU R24, [R1+0x420] ;  /* 0x0004200001187983 */ /* 0x000ea80000300800 */
[----:B------:R0:W-:Y:S04]  /*7a840*/  STL [R1+0x3a98], R12 ;  /* 0x003a980c01007387 */ /* 0x0001e80000100800 */
[----:B0-----:R-:W4:Y:S04]  /*7a850*/  LDL.LU R12, [R1+0x424] ;  /* 0x00042400010c7983 */ /* 0x001f280000300800 */
[----:B------:R-:W2:Y:S01]  /*7a860*/  LDL.LU R26, [R1+0x428] ;  /* 0x00042800011a7983 */ /* 0x000ea20000300800 */
[----:B------:R-:W-:-:S02]  /*7a870*/  IMAD.MOV.U32 R5, RZ, RZ, R23 ;  /* 0x000000ffff057224 */ /* 0x000fc400078e0017 */
[----:B------:R-:W-:Y:S02]  /*7a880*/  IMAD.MOV.U32 R6, RZ, RZ, R22 ;  /* 0x000000ffff067224 */ /* 0x000fe400078e0016 */
[----:B------:R-:W-:Y:S02]  /*7a890*/  IMAD.MOV.U32 R7, RZ, RZ, R0 ;  /* 0x000000ffff077224 */ /* 0x000fe400078e0000 */
[----:B------:R-:W-:Y:S01]  /*7a8a0*/  IMAD.MOV.U32 R0, RZ, RZ, R20 ;  /* 0x000000ffff007224 */ /* 0x000fe200078e0014 */
[----:B--2---:R0:W-:Y:S04]  /*7a8b0*/  STL [R1+0x3a9c], R26 ;  /* 0x003a9c1a01007387 */ /* 0x0041e80000100800 */
[----:B0-----:R-:W4:Y:S04]  /*7a8c0*/  LDL.LU R26, [R1+0x3c] ;  /* 0x00003c00011a7983 */ /* 0x001f280000300800 */
[----:B------:R-:W2:Y:S04]  /*7a8d0*/  LDL.LU R28, [R1+0x438] ;  /* 0x00043800011c7983 */ /* 0x000ea80000300800 */
[----:B------:R-:W2:Y:S04]  /*7a8e0*/  LDL.LU R27, [R1+0x2cc] ;  /* 0x0002cc00011b7983 */ /* 0x000ea80000300800 */
[----:B------:R-:W2:Y:S04]  /*7a8f0*/  LDL.LU R23, [R1+0x434] ;  /* 0x0004340001177983 */ /* 0x000ea80000300800 */
[----:B------:R-:W2:Y:S04]  /*7a900*/  LDL.LU R22, [R1+0x430] ;  /* 0x0004300001167983 */ /* 0x000ea80000300800 */
[----:B------:R-:W3:Y:S04]  /*7a910*/  LDL.LU R20, [R1+0x368] ;  /* 0x0003680001147983 */ /* 0x000ee80000300800 */
[----:B--2---:R-:W-:Y:S04]  /*7a920*/  STL.64 [R1+0x3ab0], R22 ;  /* 0x003ab01601007387 */ /* 0x004fe80000100a00 */
[----:B---3--:R0:W-:Y:S04]  /*7a930*/  STL.64 [R1+0x3aa8], R20 ;  /* 0x003aa81401007387 */ /* 0x0081e80000100a00 */
[----:B0-----:R-:W2:Y:S04]  /*7a940*/  LDL.LU R20, [R1+0x2b0] ;  /* 0x0002b00001147983 */ /* 0x001ea80000300800 */
[----:B------:R-:W2:Y:S04]  /*7a950*/  LDL.LU R21, [R1+0x2b4] ;  /* 0x0002b40001157983 */ /* 0x000ea80000300800 */
[----:B------:R-:W2:Y:S04]  /*7a960*/  LDL.LU R22, [R1+0x2b8] ;  /* 0x0002b80001167983 */ /* 0x000ea80000300800 */
[----:B------:R-:W2:Y:S04]  /*7a970*/  LDL.LU R23, [R1+0x2bc] ;  /* 0x0002bc0001177983 */ /* 0x000ea80000300800 */
[----:B------:R0:W-:Y:S04]  /*7a980*/  STSM.16.M88.4 [R10], R4 ;  /* 0x000000040a007844 */ /* 0x0001e80000000200 */
[----:B0-----:R-:W3:Y:S04]  /*7a990*/  LDL.LU.64 R6, [R1+0x3ac0] ;  /* 0x003ac00001067983 */ /* 0x001ee80000300a00 */
[----:B------:R-:W3:Y:S04]  /*7a9a0*/  LDL.LU.64 R4, [R1+0x3ab8] ;  /* 0x003ab80001047983 */ /* 0x000ee80000300a00 */
[----:B--2---:R0:W-:Y:S04]  /*7a9b0*/  STSM.16.M88.4 [R10+0x200], R20 ;  /* 0x000200140a007844 */ /* 0x0041e80000000200 */
[----:B0-----:R-:W2:Y:S04]  /*7a9c0*/  LDL.LU.64 R22, [R1+0x3ab0] ;  /* 0x003ab00001167983 */ /* 0x001ea80000300a00 */
[----:B------:R-:W2:Y:S04]  /*7a9d0*/  LDL.LU.64 R20, [R1+0x3aa8] ;  /* 0x003aa80001147983 */ /* 0x000ea80000300a00 */
[----:B------:R0:W-:Y:S01]  /*7a9e0*/  STL.64 [R1+0x3a90], R10 ;  /* 0x003a900a01007387 */ /* 0x0001e20000100a00 */
[----:B----4-:R-:W-:-:S03]  /*7a9f0*/  PRMT R12, R12, 0x5210, R26 ;  /* 0x000052100c0c7816 */ /* 0x010fc6000000001a */
[----:B0-----:R-:W4:Y:S04]  /*7aa00*/  LDL.LU R10, [R1+0x42c] ;  /* 0x00042c00010a7983 */ /* 0x001f280000300800 */
[----:B------:R-:W3:Y:S04]  /*7aa10*/  LDL.LU R11, [R1+0x2c8] ;  /* 0x0002c800010b7983 */ /* 0x000ee80000300800 */
[----:B------:R0:W-:Y:S04]  /*7aa20*/  STL.64 [R1+0x3a88], R8 ;  /* 0x003a880801007387 */ /* 0x0001e80000100a00 */
[----:B0-----:R-:W4:Y:S04]  /*7aa30*/  LDL.LU R8, [R1+0x2c0] ;  /* 0x0002c00001087983 */ /* 0x001f280000300800 */
[----:B------:R-:W4:Y:S01]  /*7aa40*/  LDL.LU R9, [R1+0x2c4] ;  /* 0x0002c40001097983 */ /* 0x000f220000300800 */
[----:B------:R-:W-:Y:S01]  /*7aa50*/  BAR.SYNC.DEFER_BLOCKING 0x0 ;  /* 0x0000000000007b1d */ /* 0x000fe20000010000 */
[----:B--2---:R-:W-:-:S05]  /*7aa60*/  PRMT R24, R24, 0x5210, R21 ;  /* 0x0000521018187816 */ /* 0x004fca0000000015 */
[----:B------:R-:W2:Y:S04]  /*7aa70*/  LDL.LU R21, [R1+0x3aa0] ;  /* 0x003aa00001157983 */ /* 0x000ea80000300800 */
[----:B------:R-:W4:Y:S04]  /*7aa80*/  LDL.LU R26, [R1+0x3a9c] ;  /* 0x003a9c00011a7983 */ /* 0x000f280000300800 */
[----:B------:R0:W-:Y:S04]  /*7aa90*/  STL [R1+0x2b4], R12 ;  /* 0x0002b40c01007387 */ /* 0x0001e80000100800 */
[----:B0-----:R-:W2:Y:S01]  /*7aaa0*/  LDL.LU R12, [R1+0x3a98] ;  /* 0x003a9800010c7983 */ /* 0x001ea20000300800 */
[----:B---3--:R-:W-:-:S02]  /*7aab0*/  PRMT R28, R28, 0x5210, R11 ;  /* 0x000052101c1c7816 */ /* 0x008fc4000000000b */
[----:B------:R-:W-:Y:S02]  /*7aac0*/  PRMT R23, R23, 0x5210, R27 ;  /* 0x0000521017177816 */ /* 0x000fe4000000001b */
[----:B------:R-:W-:Y:S02]  /*7aad0*/  PRMT R27, R20, 0x5210, R2 ;  /* 0x00005210141b7816 */ /* 0x000fe40000000002 */
[----:B----4-:R-:W-:Y:S02]  /*7aae0*/  PRMT R26, R26, 0x5210, R8 ;  /* 0x000052101a1a7816 */ /* 0x010fe40000000008 */
[----:B------:R-:W-:-:S05]  /*7aaf0*/  PRMT R8, R10, 0x5210, R9 ;  /* 0x000052100a087816 */ /* 0x000fca0000000009 */
[----:B------:R-:W-:Y:S04]  /*7ab00*/  STL [R1+0x200], R8 ;  /* 0x0002000801007387 */ /* 0x000fe80000100800 */
[----:B------:R-:W3:Y:S04]  /*7ab10*/  LDL.LU R2, [R1+0xd0c] ;  /* 0x000d0c0001027983 */ /* 0x000ee80000300800 */
[----:B--2---:R-:W0:Y:S04]  /*7ab20*/  LDS.128 R8, [R12] ;  /* 0x000000000c087984 */ /* 0x004e280000000c00 */
[----:B------:R-:W2:Y:S04]  /*7ab30*/  LDL.LU R20, [R1+0xcfc] ;  /* 0x000cfc0001147983 */ /* 0x000ea80000300800 */
[----:B0-----:R-:W-:Y:S04]  /*7ab40*/  STL.64 [R1+0x420], R8 ;  /* 0x0004200801007387 */ /* 0x001fe80000100a00 */
[----:B------:R0:W-:Y:S04]  /*7ab50*/  STL.64 [R1+0x428], R10 ;  /* 0x0004280a01007387 */ /* 0x0001e80000100a00 */
[----:B0-----:R-:W4:Y:S04]  /*7ab60*/  LDL.LU.64 R10, [R1+0x3a90] ;  /* 0x003a9000010a7983 */ /* 0x001f280000300a00 */
[----:B------:R-:W2:Y:S01]  /*7ab70*/  LDL.LU.64 R8, [R1+0x3a88] ;  /* 0x003a880001087983 */ /* 0x000ea20000300a00 */
[----:B------:R-:W-:-:S03]  /*7ab80*/  PRMT R22, R22, 0x5210, R25 ;  /* 0x0000521016167816 */ /* 0x000fc60000000019 */
[----:B----4-:R-:W-:Y:S04]  /*7ab90*/  STL.64 [R1+0x3a80], R10 ;  /* 0x003a800a01007387 */ /* 0x010fe80000100a00 */
[----:B--2---:R-:W-:Y:S04]  /*7aba0*/  STL.64 [R1+0x3a78], R8 ;  /* 0x003a780801007387 */ /* 0x004fe80000100a00 */
[----:B------:R-:W2:Y:S04]  /*7abb0*/  LDL.LU R25, [R1+0xcdc] ;  /* 0x000cdc0001197983 */ /* 0x000ea80000300800 */
[----:B------:R-:W0:Y:S01]  /*7abc0*/  LDS.128 R8, [R12+0x400] ;  /* 0x000400000c087984 */ /* 0x000e220000000c00 */
[----:B------:R-:W-:Y:S06]  /*7abd0*/  BAR.SYNC.DEFER_BLOCKING 0x0 ;  /* 0x0000000000007b1d */ /* 0x000fec0000010000 */
[----:B--2---:R2:W-:Y:S04]  /*7abe0*/  STL [R1+0x3a64], R25 ;  /* 0x003a641901007387 */ /* 0x0045e80000100800 */
[----:B--2---:R-:W2:Y:S04]  /*7abf0*/  LDL.LU R25, [R1+0x2b4] ;  /* 0x0002b40001197983 */ /* 0x004ea80000300800 */
[----:B------:R4:W-:Y:S02]  /*7ac00*/  STL.64 [R1+0x3a70], R26 ;  /* 0x003a701a01007387 */ /* 0x0009e40000100a00 */
[----:B----4-:R-:W-:-:S02]  /*7ac10*/  IMAD.MOV.U32 R27, RZ, RZ, R22 ;  /* 0x000000ffff1b7224 */ /* 0x010fc400078e0016 */
[----:B--2---:R2:W-:Y:S04]  /*7ac20*/  STL.64 [R1+0x3a68], R24 ;  /* 0x003a681801007387 */ /* 0x0045e80000100a00 */
[----:B--2---:R-:W2:Y:S04]  /*7ac30*/  LDL.LU R24, [R1+0x200] ;  /* 0x0002000001187983 */ /* 0x004ea80000300800 */
[----:B------:R-:W4:Y:S04]  /*7ac40*/  LDL.LU R22, [R1+0xcd8] ;  /* 0x000cd80001167983 */ /* 0x000f280000300800 */
[----:B0-----:R-:W-:Y:S04]  /*7ac50*/  STL.64 [R1+0x3d0], R8 ;  /* 0x0003d00801007387 */ /* 0x001fe80000100a00 */
[----:B------:R0:W-:Y:S04]  /*7ac60*/  STL.64 [R1+0x3d8], R10 ;  /* 0x0003d80a01007387 */ /* 0x0001e80000100a00 */
[----:B0-----:R-:W2:Y:S01]  /*7ac70*/  LDL.LU.64 R10, [R1+0x3a80] ;  /* 0x003a8000010a7983 */ /* 0x001ea20000300a00 */
[----:B------:R-:W-:-:S02]  /*7ac80*/  IMAD.MOV.U32 R25, RZ, RZ, R28 ;  /* 0x000000ffff197224 */ /* 0x000fc400078e001c */
[----:B------:R-:W-:Y:S01]  /*7ac90*/  IMAD.MOV.U32 R26, RZ, RZ, R23 ;  /* 0x000000ffff1a7224 */ /* 0x000fe200078e0017 */
[----:B------:R-:W3:Y:S04]  /*7aca0*/  LDL.LU.64 R8, [R1+0x3a78] ;  /* 0x003a780001087983 */ /* 0x000ee80000300a00 */
[----:B------:R-:W3:Y:S04]  /*7acb0*/  LDL.LU R23, [R1+0xc88] ;  /* 0x000c880001177983 */ /* 0x000ee80000300800 */
[----:B------:R-:W-:Y:S04]  /*7acc0*/  STL [R1+0x3a48], R12 ;  /* 0x003a480c01007387 */ /* 0x000fe80000100800 */
[----:B--2---:R0:W-:Y:S04]  /*7acd0*/  STSM.16.M88.4 [R10], R24 ;  /* 0x000000180a007844 */ /* 0x0041e80000000200 */
[----:B0-----:R-:W2:Y:S04]  /*7ace0*/  LDL.LU.64 R26, [R1+0x3a70] ;  /* 0x003a7000011a7983 */ /* 0x001ea80000300a00 */
[----:B------:R-:W2:Y:S01]  /*7acf0*/  LDL.LU.64 R24, [R1+0x3a68] ;  /* 0x003a680001187983 */ /* 0x000ea20000300a00 */
[----:B---3--:R-:W-:-:S03]  /*7ad00*/  LOP3.LUT R2, R2, 0xffff, RZ, 0xc0, !PT ;  /* 0x0000ffff02027812 */ /* 0x008fc600078ec0ff */
[----:B--2---:R0:W-:Y:S04]  /*7ad10*/  STSM.16.M88.4 [R10+0x200], R24 ;  /* 0x000200180a007844 */ /* 0x0041e80000000200 */
[----:B0-----:R-:W2:Y:S01]  /*7ad20*/  LDL.LU R25, [R1+0x3a64] ;  /* 0x003a640001197983 */ /* 0x001ea20000300800 */
[----:B------:R-:W-:Y:S02]  /*7ad30*/  LOP3.LUT R20, R20, 0xffff, RZ, 0xc0, !PT ;  /* 0x0000ffff14147812 */ /* 0x000fe400078ec0ff */
[----:B----4-:R-:W-:Y:S01]  /*7ad40*/  LOP3.LUT R28, R22, 0xffff, RZ, 0xc0, !PT ;  /* 0x0000ffff161c7812 */ /* 0x010fe200078ec0ff */
[----:B------:R-:W-:Y:S04]  /*7ad50*/  STL [R1+0x3a4c], R10 ;  /* 0x003a4c0a01007387 */ /* 0x000fe80000100800 */
[----:B------:R2:W-:Y:S04]  /*7ad60*/  STL [R1+0x3a54], R2 ;  /* 0x003a540201007387 */ /* 0x0005e80000100800 */
[----:B------:R-:W-:Y:S04]  /*7ad70*/  STL [R1+0x3a58], R20 ;  /* 0x003a581401007387 */ /* 0x000fe80000100800 */
[----:B------:R-:W-:Y:S01]  /*7ad80*/  STL [R1+0x3a50], R28 ;  /* 0x003a501c01007387 */ /* 0x000fe20000100800 */
[----:B------:R-:W-:-:S02]  /*7ad90*/  IMAD.MOV.U32 R24, RZ, RZ, R0 ;  /* 0x000000ffff187224 */ /* 0x000fc400078e0000 */
[----:B------:R-:W-:Y:S01]  /*7ada0*/  IMAD.MOV.U32 R27, RZ, RZ, R5 ;  /* 0x000000ffff1b7224 */ /* 0x000fe200078e0005 */
[----:B------:R-:W-:Y:S01]  /*7adb0*/  BAR.SYNC.DEFER_BLOCKING 0x0 ;  /* 0x0000000000007b1d */ /* 0x000fe20000010000 */
[----:B--2---:R-:W-:-:S05]  /*7adc0*/  LOP3.LUT R2, R25, 0xffff, RZ, 0xc0, !PT ;  /* 0x0000ffff19027812 */ /* 0x004fca00078ec0ff */
[----:B------:R0:W-:Y:S02]  /*7add0*/  STL [R1+0x438], R2 ;  /* 0x0004380201007387 */ /* 0x0001e40000100800 */
[----:B0-----:R-:W-:-:S05]  /*7ade0*/  LOP3.LUT R2, R23, 0xffff, RZ, 0xc0, !PT ;  /* 0x0000ffff17027812 */ /* 0x001fca00078ec0ff */
[----:B------:R0:W-:Y:S04]  /*7adf0*/  STL [R1+0x38], R2 ;  /* 0x0000380201007387 */ /* 0x0001e80000100800 */
[----:B------:R-:W2:Y:S04]  /*7ae00*/  LDL.LU R20, [R1+0xc1c] ;  /* 0x000c1c0001147983 */ /* 0x000ea80000300800 */
[----:B0-----:R-:W3:Y:S04]  /*7ae10*/  LDL.LU R2, [R1+0xc18] ;  /* 0x000c180001027983 */ /* 0x001ee80000300800 */
[----:B------:R-:W4:Y:S04]  /*7ae20*/  LDL.LU R0, [R1+0xedc] ;  /* 0x000edc0001007983 */ /* 0x000f280000300800 */
[----:B------:R-:W2:Y:S01]  /*7ae30*/  LDL.LU R5, [R1+0xed8] ;  /* 0x000ed80001057983 */ /* 0x000ea20000300800 */
[----:B------:R-:W-:-:S03]  /*7ae40*/  IMAD.MOV.U32 R25, RZ, RZ, R3 ;  /* 0x000000ffff197224 */ /* 0x000fc600078e0003 */
[----:B--2---:R0:W-:Y:S04]  /*7ae50*/  STL [R1+0x3a60], R5 ;  /* 0x003a600501007387 */ /* 0x0041e80000100800 */
[----:B0-----:R-:W4:Y:S04]  /*7ae60*/  LDL R5, [R1+0x38] ;  /* 0x0000380001057983 */ /* 0x001f280000100800 */
[----:B------:R-:W2:Y:S01]  /*7ae70*/  LDL.LU R3, [R1+0xecc] ;  /* 0x000ecc0001037983 */ /* 0x000ea20000300800 */
[----:B------:R-:W-:Y:S02]  /*7ae80*/  IMAD.MOV.U32 R23, RZ, RZ, R29 ;  /* 0x000000ffff177224 */ /* 0x000fe400078e001d */
[----:B------:R-:W-:-:S02]  /*7ae90*/  IMAD.MOV.U32 R26, RZ, RZ, R27 ;  /* 0x000000ffff1a7224 */ /* 0x000fc400078e001b */
[----:B------:R-:W-:Y:S02]  /*7aea0*/  IMAD.MOV.U32 R27, RZ, RZ, R4 ;  /* 0x000000ffff1b7224 */ /* 0x000fe400078e0004 */
[----:B------:R-:W-:Y:S02]  /*7aeb0*/  IMAD.MOV.U32 R4, RZ, RZ, R6 ;  /* 0x000000ffff047224 */ /* 0x000fe400078e0006 */
[----:B------:R-:W-:Y:S01]  /*7aec0*/  IMAD.MOV.U32 R6, RZ, RZ, R13 ;  /* 0x000000ffff067224 */ /* 0x000fe200078e000d */
[----:B--2---:R0:W-:Y:S04]  /*7aed0*/  STL [R1+0x3a5c], R3 ;  /* 0x003a5c0301007387 */ /* 0x0041e80000100800 */
[----:B0-----:R-:W2:Y:S04]  /*7aee0*/  LDL.LU R3, [R1+0xc7c] ;  /* 0x000c7c0001037983 */ /* 0x001ea80000300800 */
[----:B------:R-:W2:Y:S04]  /*7aef0*/  LDL.LU R29, [R1+0xec0] ;  /* 0x000ec000011d7983 */ /* 0x000ea80000300800 */
[----:B------:R-:W2:Y:S04]  /*7af00*/  LDL.LU R10, [R1+0xebc] ;  /* 0x000ebc00010a7983 */ /* 0x000ea80000300800 */
[----:B------:R-:W2:Y:S04]  /*7af10*/  LDL.LU R12, [R1+0xeb8] ;  /* 0x000eb800010c7983 */ /* 0x000ea80000300800 */
[----:B------:R-:W2:Y:S04]  /*7af20*/  LDL R28, [R1+0x438] ;  /* 0x00043800011c7983 */ /* 0x000ea80000100800 */
[----:B------:R-:W2:Y:S04]  /*7af30*/  LDL.LU R22, [R1+0xeac] ;  /* 0x000eac0001167983 */ /* 0x000ea80000300800 */
[----:B------:R-:W2:Y:S01]  /*7af40*/  LDL.LU R13, [R1+0x80] ;  /* 0x00008000010d7983 */ /* 0x000ea20000300800 */
[----:B----4-:R-:W-:-:S03]  /*7af50*/  PRMT R0, R0, 0x4210, R5 ;  /* 0x0000421000007816 */ /* 0x010fc60000000005 */
[----:B--2---:R0:W-:Y:S04]  /*7af60*/  STL [R1+0x39f8], R13 ;  /* 0x0039f80d01007387 */ /* 0x0041e80000100800 */
[----:B0-----:R-:W2:Y:S04]  /*7af70*/  LDL.LU R13, [R1+0xea8] ;  /* 0x000ea800010d7983 */ /* 0x001ea80000300800 */
[----:B------:R-:W4:Y:S01]  /*7af80*/  LDL.LU R5, [R1+0x3a60] ;  /* 0x003a600001057983 */ /* 0x000f220000300800 */
[----:B------:R-:W-:-:S05]  /*7af90*/  LOP3.LUT R3, R3, 0xffff, RZ, 0xc0, !PT ;  /* 0x0000ffff03037812 */ /* 0x000fca00078ec0ff */
[----:B------:R0:W-:Y:S01]  /*7afa0*/  STL [R1+0x3c], R3 ;  /* 0x00003c0301007387 */ /* 0x0001e20000100800 */
[----:B----4-:R-:W-:-:S03]  /*7afb0*/  PRMT R5, R5, 0x4210, R3 ;  /* 0x0000421005057816 */ /* 0x010fc60000000003 */
[----:B0-----:R-:W4:Y:S01]  /*7afc0*/  LDL.LU R3, [R1+0x3a5c] ;  /* 0x003a5c0001037983 */ /* 0x001f220000300800 */
[----:B------:R-:W-:Y:S02]  /*7afd0*/  LOP3.LUT R20, R20, 0xffff, RZ, 0xc0, !PT ;  /* 0x0000ffff14147812 */ /* 0x000fe400078ec0ff */
[----:B---3--:R-:W-:-:S03]  /*7afe0*/  LOP3.LUT R2, R2, 0xffff, RZ, 0xc0, !PT ;  /* 0x0000ffff02027812 */ /* 0x008fc600078ec0ff */
[----:B------:R0:W-:Y:S01]  /*7aff0*/  STL [R1+0x2c8], R20 ;  /* 0x0002c81401007387 */ /* 0x0001e20000100800 */
[----:B------:R-:W-:Y:S02]  /*7b000*/  PRMT R29, R29, 0x4210, R2 ;  /* 0x000042101d1d7816 */ /* 0x000fe40000000002 */
[----:B------:R-:W-:Y:S02]  /*7b010*/  PRMT R22, R22, 0x4210, R28 ;  /* 0x0000421016167816 */ /* 0x000fe4000000001c */
[----:B----4-:R-:W-:Y:S02]  /*7b020*/  PRMT R3, R3, 0x4210, R20 ;  /* 0x0000421003037816 */ /* 0x010fe40000000014 */
[----:B0-----:R-:W3:Y:S04]  /*7b030*/  LDL.LU R20, [R1+0x3a58] ;  /* 0x003a580001147983 */ /* 0x001ee80000300800 */
[----:B------:R0:W-:Y:S04]  /*7b040*/  STL [R1+0x2cc], R2 ;  /* 0x0002cc0201007387 */ /* 0x0001e80000100800 */
[----:B0-----:R-:W4:Y:S04]  /*7b050*/  LDL.LU R2, [R1+0x3a54] ;  /* 0x003a540001027983 */ /* 0x001f280000300800 */
[----:B------:R-:W2:Y:S04]  /*7b060*/  LDL.LU R28, [R1+0x3a50] ;  /* 0x003a5000011c7983 */ /* 0x000ea80000300800 */
[----:B------:R-:W-:Y:S04]  /*7b070*/  STL [R1+0x3a04], R17 ;  /* 0x003a041101007387 */ /* 0x000fe80000100800 */
[----:B------:R0:W-:Y:S04]  /*7b080*/  STL.64 [R1+0x3a30], R26 ;  /* 0x003a301a01007387 */ /* 0x0001e80000100a00 */
[----:B------:R1:W-:Y:S01]  /*7b090*/  STL.64 [R1+0x3a28], R24 ;  /* 0x003a281801007387 */ /* 0x0003e20000100a00 */
[----:B0-----:R-:W-:Y:S01]  /*7b0a0*/  IMAD.MOV.U32 R26, RZ, RZ, R22 ;  /* 0x000000ffff1a7224 */ /* 0x001fe200078e0016 */
[----:B---3--:R-:W-:-:S05]  /*7b0b0*/  PRMT R12, R12, 0x4210, R20 ;  /* 0x000042100c0c7816 */ /* 0x008fca0000000014 */
[----:B-1----:R-:W-:Y:S01]  /*7b0c0*/  IMAD.MOV.U32 R25, RZ, RZ, R12 ;  /* 0x000000ffff197224 */ /* 0x002fe200078e000c */
[----:B----4-:R-:W-:Y:S02]  /*7b0d0*/  PRMT R10, R10, 0x4210, R2 ;  /* 0x000042100a0a7816 */ /* 0x010fe40000000002 */
[----:B--2---:R-:W-:-:S03]  /*7b0e0*/  PRMT R13, R13, 0x4210, R28 ;  /* 0x000042100d0d7816 */ /* 0x004fc6000000001c */
[----:B------:R-:W-:Y:S02]  /*7b0f0*/  IMAD.MOV.U32 R24, RZ, RZ, R10 ;  /* 0x000000ffff187224 */ /* 0x000fe400078e000a */
[----:B------:R-:W2:Y:S01]  /*7b100*/  LDL.LU R10, [R1+0x3a4c] ;  /* 0x003a4c00010a7983 */ /* 0x000ea20000300800 */
[----:B------:R-:W-:-:S03]  /*7b110*/  IMAD.MOV.U32 R27, RZ, RZ, R13 ;  /* 0x000000ffff1b7224 */ /* 0x000fc600078e000d */
[----:B------:R-:W3:Y:S04]  /*7b120*/  LDL.LU R12, [R1+0x3a48] ;  /* 0x003a4800010c7983 */ /* 0x000ee80000300800 */
[----:B------:R-:W-:Y:S04]  /*7b130*/  STL.64 [R1+0x3a40], R26 ;  /* 0x003a401a01007387 */ /* 0x000fe80000100a00 */
[----:B------:R-:W-:Y:S04]  /*7b140*/  STL.64 [R1+0x3a38], R24 ;  /* 0x003a381801007387 */ /* 0x000fe80000100a00 */
[----:B------:R-:W4:Y:S04]  /*7b150*/  LDL.LU R13, [R1+0x664] ;  /* 0x00066400010d7983 */ /* 0x000f280000300800 */
[----:B----4-:R0:W-:Y:S04]  /*7b160*/  STL [R1+0x3a10], R13 ;  /* 0x003a100d01007387 */ /* 0x0101e80000100800 */
[----:B0-----:R-:W4:Y:S04]  /*7b170*/  LDL.LU R13, [R1+0x660] ;  /* 0x00066000010d7983 */ /* 0x001f280000300800 */
[----:B------:R0:W-:Y:S04]  /*7b180*/  STL [R1+0x3a08], R16 ;  /* 0x003a081001007387 */ /* 0x0001e80000100800 */
[----:B0-----:R-:W2:Y:S04]  /*7b190*/  LDL.LU R16, [R1+0x2c8] ;  /* 0x0002c80001107983 */ /* 0x001ea80000300800 */
[----:B--2---:R0:W-:Y:S04]  /*7b1a0*/  STL [R1+0x3a0c], R16 ;  /* 0x003a0c1001007387 */ /* 0x0041e80000100800 */
[----:B0-----:R-:W2:Y:S01]  /*7b1b0*/  LDL.LU R16, [R1+0x3c] ;  /* 0x00003c0001107983 */ /* 0x001ea20000300800 */
[----:B------:R-:W-:-:S02]  /*7b1c0*/  IMAD.MOV.U32 R26, RZ, RZ, R5 ;  /* 0x000000ffff1a7224 */ /* 0x000fc400078e0005 */
[----:B------:R-:W-:Y:S02]  /*7b1d0*/  IMAD.MOV.U32 R5, RZ, RZ, R4 ;  /* 0x000000ffff057224 */ /* 0x000fe400078e0004 */
[----:B------:R-:W-:Y:S02]  /*7b1e0*/  IMAD.MOV.U32 R27, RZ, RZ, R3 ;  /* 0x000000ffff1b7224 */ /* 0x000fe400078e0003 */
[----:B------:R-:W-:Y:S02]  /*7b1f0*/  IMAD.MOV.U32 R4, RZ, RZ, R6 ;  /* 0x000000ffff047224 */ /* 0x000fe400078e0006 */
[----:B------:R-:W-:Y:S02]  /*7b200*/  IMAD.MOV.U32 R3, RZ, RZ, R11 ;  /* 0x000000ffff037224 */ /* 0x000fe400078e000b */
[----:B------:R-:W-:Y:S02]  /*7b210*/  IMAD.MOV.U32 R6, RZ, RZ, R8 ;  /* 0x000000ffff067224 */ /* 0x000fe400078e0008 */
[----:B------:R-:W-:-:S02]  /*7b220*/  IMAD.MOV.U32 R25, RZ, RZ, R0 ;  /* 0x000000ffff197224 */ /* 0x000fc400078e0000 */
[----:B------:R-:W-:Y:S02]  /*7b230*/  IMAD.MOV.U32 R11, RZ, RZ, R15 ;  /* 0x000000ffff0b7224 */ /* 0x000fe400078e000f */
[----:B------:R-:W-:Y:S02]  /*7b240*/  IMAD.MOV.U32 R8, RZ, RZ, R9 ;  /* 0x000000ffff087224 */ /* 0x000fe400078e0009 */
        /* <DEDUP_REMOVED lines=8> */
[----:B------:R-:W2:Y:S04]  /*7b2d0*/  LDL.LU R18, [R1+0x680] ;  /* 0x0006800001127983 */ /* 0x000ea80000300800 */
[----:B------:R-:W2:Y:S04]  /*7b2e0*/  LDL.LU R19, [R1+0x684] ;  /* 0x0006840001137983 */ /* 0x000ea80000300800 */
[----:B--2---:R0:W-:Y:S04]  /*7b2f0*/  STL.64 [R1+0x3a20], R18 ;  /* 0x003a201201007387 */ /* 0x0041e80000100a00 */
[----:B------:R1:W-:Y:S01]  /*7b300*/  STL.64 [R1+0x3a18], R16 ;  /* 0x003a181001007387 */ /* 0x0003e20000100a00 */
[----:B0-----:R-:W-:-:S02]  /*7b310*/  IMAD.MOV.U32 R18, RZ, RZ, R27 ;  /* 0x000000ffff127224 */ /* 0x001fc400078e001b */
[----:B-1----:R-:W-:Y:S02]  /*7b320*/  IMAD.MOV.U32 R16, RZ, RZ, R25 ;  /* 0x000000ffff107224 */ /* 0x002fe400078e0019 */
[----:B------:R-:W-:Y:S02]  /*7b330*/  IMAD.MOV.U32 R17, RZ, RZ, R26 ;  /* 0x000000ffff117224 */ /* 0x000fe400078e001a */
[----:B---3--:R-:W0:Y:S01]  /*7b340*/  LDS.128 R24, [R12] ;  /* 0x000000000c187984 */ /* 0x008e220000000c00 */
[----:B------:R-:W-:-:S03]  /*7b350*/  IMAD.MOV.U32 R19, RZ, RZ, R29 ;  /* 0x000000ffff137224 */ /* 0x000fc600078e001d */
[----:B0-----:R-:W-:Y:S01]  /*7b360*/  STL.64 [R1+0x360], R24 ;  /* 0x0003601801007387 */ /* 0x001fe20000100a00 */
[----:B------:R-:W-:-:S03]  /*7b370*/  IMAD.MOV.U32 R29, RZ, RZ, R27 ;  /* 0x000000ffff1d7224 */ /* 0x000fc600078e001b */
[----:B------:R-:W-:Y:S04]  /*7b380*/  STL [R1+0x368], R26 ;  /* 0x0003681a01007387 */ /* 0x000fe80000100800 */
[----:B------:R-:W0:Y:S04]  /*7b390*/  LDS.128 R24, [R12+0x400] ;  /* 0x000400000c187984 */ /* 0x000e280000000c00 */
[----:B------:R-:W-:Y:S04]  /*7b3a0*/  STL [R1+0x2408], R29 ;  /* 0x0024081d01007387 */ /* 0x000fe80000100800 */
[----:B0-----:R-:W-:Y:S04]  /*7b3b0*/  STL.64 [R1+0x300], R24 ;  /* 0x0003001801007387 */ /* 0x001fe80000100a00 */
[----:B------:R0:W-:Y:S04]  /*7b3c0*/  STL.64 [R1+0x308], R26 ;  /* 0x0003081a01007387 */ /* 0x0001e80000100a00 */
[----:B0-----:R-:W2:Y:S04]  /*7b3d0*/  LDL.LU.64 R26, [R1+0x3a40] ;  /* 0x003a4000011a7983 */ /* 0x001ea80000300a00 */
[----:B------:R-:W2:Y:S01]  /*7b3e0*/  LDL.LU.64 R24, [R1+0x3a38] ;  /* 0x003a380001187983 */ /* 0x000ea20000300a00 */
[----:B------:R-:W-:Y:S06]  /*7b3f0*/  BAR.SYNC.DEFER_BLOCKING 0x0 ;  /* 0x0000000000007b1d */ /* 0x000fec0000010000 */
[----:B------:R-:W3:Y:S04]  /*7b400*/  LDL.LU R29, [R1+0x624] ;  /* 0x00062400011d7983 */ /* 0x000ee80000300800 */
[----:B--2---:R0:W-:Y:S04]  /*7b410*/  STSM.16.M88.4 [R10], R24 ;  /* 0x000000180a007844 */ /* 0x0041e80000000200 */
[----:B------:R1:W-:Y:S04]  /*7b420*/  STSM.16.M88.4 [R10+0x200], R16 ;  /* 0x000200100a007844 */ /* 0x0003e80000000200 */
[----:B0-----:R-:W2:Y:S04]  /*7b430*/  LDL.LU.64 R26, [R1+0x3a30] ;  /* 0x003a3000011a7983 */ /* 0x001ea80000300a00 */
[----:B------:R-:W2:Y:S04]  /*7b440*/  LDL.LU.64 R24, [R1+0x3a28] ;  /* 0x003a280001187983 */ /* 0x000ea80000300a00 */
[----:B-1----:R-:W2:Y:S04]  /*7b450*/  LDL.LU.64 R18, [R1+0x3a20] ;  /* 0x003a200001127983 */ /* 0x002ea80000300a00 */
[----:B------:R-:W4:Y:S01]  /*7b460*/  LDL.LU.64 R16, [R1+0x3a18] ;  /* 0x003a180001107983 */ /* 0x000f220000300a00 */
[----:B------:R-:W-:Y:S01]  /*7b470*/  BAR.SYNC.DEFER_BLOCKING 0x0 ;  /* 0x0000000000007b1d */ /* 0x000fe20000010000 */
[----:B----4-:R-:W-:-:S05]  /*7b480*/  PRMT R13, R13, 0x5210, R16 ;  /* 0x000052100d0d7816 */ /* 0x010fca0000000010 */
[----:B------:R-:W4:Y:S04]  /*7b490*/  LDL.LU R16, [R1+0x3a14] ;  /* 0x003a140001107983 */ /* 0x000f280000300800 */
[----:B------:R0:W-:Y:S04]  /*7b4a0*/  STL [R1+0x2c0], R13 ;  /* 0x0002c00d01007387 */ /* 0x0001e80000100800 */
[----:B0-----:R-:W4:Y:S01]  /*7b4b0*/  LDL.LU R13, [R1+0x3a10] ;  /* 0x003a1000010d7983 */ /* 0x001f220000300800 */
[----:B--2---:R-:W-:Y:S02]  /*7b4c0*/  PRMT R18, R18, 0x5210, R2 ;  /* 0x0000521012127816 */ /* 0x004fe40000000002 */
[----:B----4-:R-:W-:-:S02]  /*7b4d0*/  PRMT R13, R13, 0x5210, R16 ;  /* 0x000052100d0d7816 */ /* 0x010fc40000000010 */
[----:B------:R-:W2:Y:S01]  /*7b4e0*/  LDL.LU R16, [R1+0x3a0c] ;  /* 0x003a0c0001107983 */ /* 0x000ea20000300800 */
[----:B------:R-:W-:Y:S01]  /*7b4f0*/  IMAD.MOV.U32 R2, RZ, RZ, R5 ;  /* 0x000000ffff027224 */ /* 0x000fe200078e0005 */
[----:B------:R-:W-:Y:S01]  /*7b500*/  PRMT R0, R0, 0x5210, R17 ;  /* 0x0000521000007816 */ /* 0x000fe20000000011 */
[----:B------:R-:W-:Y:S02]  /*7b510*/  IMAD.MOV.U32 R5, RZ, RZ, R4 ;  /* 0x000000ffff057224 */ /* 0x000fe400078e0004 */
[----:B------:R-:W-:Y:S01]  /*7b520*/  IMAD.MOV.U32 R4, RZ, RZ, R6 ;  /* 0x000000ffff047224 */ /* 0x000fe200078e0006 */
[----:B------:R-:W-:Y:S01]  /*7b530*/  PRMT R19, R19, 0x5210, R20 ;  /* 0x0000521013137816 */ /* 0x000fe20000000014 */
[----:B------:R-:W-:Y:S01]  /*7b540*/  IMAD.MOV.U32 R6, RZ, RZ, R21 ;  /* 0x000000ffff067224 */ /* 0x000fe200078e0015 */
[----:B--2---:R-:W-:Y:S02]  /*7b550*/  PRMT R22, R22, 0x5210, R16 ;  /* 0x0000521016167816 */ /* 0x004fe40000000010 */
[----:B------:R-:W2:Y:S04]  /*7b560*/  LDL.LU R16, [R1+0x3a08] ;  /* 0x003a080001107983 */ /* 0x000ea80000300800 */
[----:B------:R-:W4:Y:S04]  /*7b570*/  LDL.LU R17, [R1+0x3a04] ;  /* 0x003a040001117983 */ /* 0x000f280000300800 */
[----:B------:R-:W2:Y:S04]  /*7b580*/  LDL.LU R21, [R1+0x628] ;  /* 0x0006280001157983 */ /* 0x000ea80000300800 */
[----:B------:R-:W2:Y:S04]  /*7b590*/  LDL.LU R20, [R1+0x658] ;  /* 0x0006580001147983 */ /* 0x000ea80000300800 */
[----:B--2---:R0:W-:Y:S04]  /*7b5a0*/  STL.64 [R1+0x3998], R20 ;  /* 0x0039981401007387 */ /* 0x0041e80000100a00 */
[----:B0-----:R-:W3:Y:S04]  /*7b5b0*/  LDL.LU R20, [R1+0x438] ;  /* 0x0004380001147983 */ /* 0x001ee80000300800 */
[----:B------:R-:W2:Y:S01]  /*7b5c0*/  LDL.LU R21, [R1+0x688] ;  /* 0x0006880001157983 */ /* 0x000ea20000300800 */
[----:B---3--:R-:W-:Y:S01]  /*7b5d0*/  PRMT R29, R29, 0x5210, R20 ;  /* 0x000052101d1d7816 */ /* 0x008fe20000000014 */
[----:B------:R-:W-:-:S02]  /*7b5e0*/  IMAD.MOV.U32 R20, RZ, RZ, R3 ;  /* 0x000000ffff147224 */ /* 0x000fc400078e0003 */
[----:B------:R-:W3:Y:S04]  /*7b5f0*/  LDL.LU R3, [R1+0x620] ;  /* 0x0006200001037983 */ /* 0x000ee80000300800 */
[----:B------:R0:W-:Y:S02]  /*7b600*/  STL.64 [R1+0x39e8], R26 ;  /* 0x0039e81a01007387 */ /* 0x0001e40000100a00 */
[----:B0-----:R-:W-:Y:S02]  /*7b610*/  IMAD.MOV.U32 R26, RZ, RZ, R18 ;  /* 0x000000ffff1a7224 */ /* 0x001fe400078e0012 */
[----:B------:R-:W2:Y:S01]  /*7b620*/  LDL.LU R18, [R1+0x3a00] ;  /* 0x003a000001127983 */ /* 0x000ea20000300800 */
[----:B------:R-:W-:-:S03]  /*7b630*/  IMAD.MOV.U32 R27, RZ, RZ, R19 ;  /* 0x000000ffff1b7224 */ /* 0x000fc600078e0013 */
[----:B------:R-:W2:Y:S04]  /*7b640*/  LDL.LU R19, [R1+0x39fc] ;  /* 0x0039fc0001137983 */ /* 0x000ea80000300800 */
[----:B------:R0:W-:Y:S02]  /*7b650*/  STL.64 [R1+0x39e0], R24 ;  /* 0x0039e01801007387 */ /* 0x0001e40000100a00 */
[----:B0-----:R-:W-:Y:S02]  /*7b660*/  IMAD.MOV.U32 R24, RZ, RZ, R22 ;  /* 0x000000ffff187224 */ /* 0x001fe400078e0016 */
[----:B------:R-:W-:Y:S02]  /*7b670*/  IMAD.MOV.U32 R25, RZ, RZ, R0 ;  /* 0x000000ffff197224 */ /* 0x000fe400078e0000 */
[----:B------:R-:W-:-:S02]  /*7b680*/  IMAD.MOV.U32 R22, RZ, RZ, R2 ;  /* 0x000000ffff167224 */ /* 0x000fc400078e0002 */
[----:B------:R-:W-:Y:S02]  /*7b690*/  IMAD.MOV.U32 R0, RZ, RZ, R5 ;  /* 0x000000ffff007224 */ /* 0x000fe400078e0005 */
[----:B------:R-:W-:Y:S02]  /*7b6a0*/  IMAD.MOV.U32 R2, RZ, RZ, R6 ;  /* 0x000000ffff027224 */ /* 0x000fe400078e0006 */
[----:B------:R-:W-:Y:S02]  /*7b6b0*/  IMAD.MOV.U32 R5, RZ, RZ, R16 ;  /* 0x000000ffff057224 */ /* 0x000fe400078e0010 */
[----:B----4-:R-:W-:Y:S02]  /*7b6c0*/  IMAD.MOV.U32 R6, RZ, RZ, R17 ;  /* 0x000000ffff067224 */ /* 0x010fe400078e0011 */
[----:B------:R-:W4:Y:S04]  /*7b6d0*/  LDL.LU.64 R16, [R1+0x630] ;  /* 0x0006300001107983 */ /* 0x000f280000300a00 */
[----:B--2---:R-:W-:Y:S04]  /*7b6e0*/  STL.64 [R1+0x39c8], R18 ;  /* 0x0039c81201007387 */ /* 0x004fe80000100a00 */
[----:B----4-:R0:W-:Y:S04]  /*7b6f0*/  STL.64 [R1+0x39c0], R16 ;  /* 0x0039c01001007387 */ /* 0x0101e80000100a00 */
[----:B0-----:R-:W2:Y:S01]  /*7b700*/  LDL.LU R16, [R1+0x2c0] ;  /* 0x0002c00001107983 */ /* 0x001ea20000300800 */
[----:B------:R-:W-:-:S02]  /*7b710*/  IMAD.MOV.U32 R18, RZ, RZ, R24 ;  /* 0x000000ffff127224 */ /* 0x000fc400078e0018 */
[----:B------:R-:W-:Y:S02]  /*7b720*/  IMAD.MOV.U32 R19, RZ, RZ, R25 ;  /* 0x000000ffff137224 */ /* 0x000fe400078e0019 */
[----:B------:R-:W-:Y:S02]  /*7b730*/  IMAD.MOV.U32 R17, RZ, RZ, R13 ;  /* 0x000000ffff117224 */ /* 0x000fe400078e000d */
[----:B------:R-:W4:Y:S04]  /*7b740*/  LDL.LU R13, [R1+0x39f8] ;  /* 0x0039f800010d7983 */ /* 0x000f280000300800 */
[----:B------:R3:W-:Y:S02]  /*7b750*/  STL.64 [R1+0x39d8], R18 ;  /* 0x0039d81201007387 */ /* 0x0007e40000100a00 */
[----:B---3--:R-:W-:-:S02]  /*7b760*/  PRMT R19, R3, 0x5210, R28 ;  /* 0x0000521003137816 */ /* 0x008fc4000000001c */
[----:B--2---:R0:W-:Y:S04]  /*7b770*/  STL.64 [R1+0x39d0], R16 ;  /* 0x0039d01001007387 */ /* 0x0041e80000100a00 */
[----:B------:R-:W2:Y:S01]  /*7b780*/  LDL.LU R28, [R1+0x39f4] ;  /* 0x0039f400011c7983 */ /* 0x000ea20000300800 */
[----:B0-----:R-:W-:Y:S02]  /*7b790*/  IMAD.MOV.U32 R16, RZ, RZ, R26 ;  /* 0x000000ffff107224 */ /* 0x001fe400078e001a */
[----:B------:R-:W-:Y:S02]  /*7b7a0*/  IMAD.MOV.U32 R17, RZ, RZ, R27 ;  /* 0x000000ffff117224 */ /* 0x000fe400078e001b */
[----:B------:R-:W0:Y:S04]  /*7b7b0*/  LDS.128 R24, [R12] ;  /* 0x000000000c187984 */ /* 0x000e280000000c00 */
[----:B0-----:R-:W-:Y:S04]  /*7b7c0*/  STL.64 [R1+0x200], R24 ;  /* 0x0002001801007387 */ /* 0x001fe80000100a00 */
[----:B------:R-:W-:Y:S04]  /*7b7d0*/  STL.64 [R1+0x208], R26 ;  /* 0x0002081a01007387 */ /* 0x000fe80000100a00 */
[----:B------:R0:W1:Y:S01]  /*7b7e0*/  LDS.128 R24, [R12+0x400] ;  /* 0x000400000c187984 */ /* 0x0000620000000c00 */
[----:B------:R-:W-:Y:S01]  /*7b7f0*/  IMAD.MOV.U32 R18, RZ, RZ, R29 ;  /* 0x000000ffff127224 */ /* 0x000fe200078e001d */
[----:B------:R-:W-:Y:S06]  /*7b800*/  BAR.SYNC.DEFER_BLOCKING 0x0 ;  /* 0x0000000000007b1d */ /* 0x000fec0000010000 */
[----:B0-----:R-:W3:Y:S04]  /*7b810*/  LDL.LU R12, [R1+0x39f0] ;  /* 0x0039f000010c7983 */ /* 0x001ee80000300800 */
[----:B------:R-:W-:Y:S01]  /*7b820*/  STSM.16.M88.4 [R10], R16 ;  /* 0x000000100a007844 */ /* 0x000fe20000000200 */
[----:B-1----:R-:W-:-:S03]  /*7b830*/  IMAD.MOV.U32 R29, RZ, RZ, R26 ;  /* 0x000000ffff1d7224 */ /* 0x002fc600078e001a */
[----:B------:R-:W-:Y:S04]  /*7b840*/  STL.64 [R1+0x430], R24 ;  /* 0x0004301801007387 */ /* 0x000fe80000100a00 */
[----:B------:R0:W-:Y:S04]  /*7b850*/  STL [R1+0x43c], R27 ;  /* 0x00043c1b01007387 */ /* 0x0001e80000100800 */
[----:B0-----:R-:W3:Y:S04]  /*7b860*/  LDL.LU.64 R26, [R1+0x39e8] ;  /* 0x0039e800011a7983 */ /* 0x001ee80000300a00 */
[----:B------:R-:W3:Y:S04]  /*7b870*/  LDL.LU.64 R24, [R1+0x39e0] ;  /* 0x0039e00001187983 */ /* 0x000ee80000300a00 */
[----:B--2---:R0:W-:Y:S04]  /*7b880*/  STL.64 [R1+0x2410], R28 ;  /* 0x0024101c01007387 */ /* 0x0041e80000100a00 */
[----:B0-----:R-:W2:Y:S04]  /*7b890*/  LDL.LU R29, [R1+0x1734] ;  /* 0x00173400011d7983 */ /* 0x001ea80000300800 */
[----:B------:R-:W2:Y:S04]  /*7b8a0*/  LDL.LU.64 R18, [R1+0x39d8] ;  /* 0x0039d80001127983 */ /* 0x000ea80000300a00 */
[----:B------:R-:W2:Y:S01]  /*7b8b0*/  LDL.LU.64 R16, [R1+0x39d0] ;  /* 0x0039d00001107983 */ /* 0x000ea20000300a00 */
[----:B----4-:R-:W-:-:S03]  /*7b8c0*/  PRMT R3, R13, 0x7770, RZ ;  /* 0x000077700d037816 */ /* 0x010fc600000000ff */
[----:B--2---:R0:W-:Y:S04]  /*7b8d0*/  STSM.16.M88.4 [R10+0x200], R16 ;  /* 0x000200100a007844 */ /* 0x0041e80000000200 */
[----:B0-----:R-:W2:Y:S04]  /*7b8e0*/  LDL.LU.64 R18, [R1+0x39c8] ;  /* 0x0039c80001127983 */ /* 0x001ea80000300a00 */
[----:B------:R-:W4:Y:S01]  /*7b8f0*/  LDL.LU.64 R16, [R1+0x39c0] ;  /* 0x0039c00001107983 */ /* 0x000f220000300a00 */
[----:B------:R-:W-:Y:S01]  /*7b900*/  BAR.SYNC.DEFER_BLOCKING 0x0 ;  /* 0x0000000000007b1d */ /* 0x000fe20000010000 */
[----:B------:R-:W-:-:S05]  /*7b910*/  IMAD.MOV.U32 R10, RZ, RZ, R14 ;  /* 0x000000ffff0a7224 */ /* 0x000fca00078e000e */
[----:B----4-:R0:W-:Y:S01]  /*7b920*/  @P6 STG.E.U8 desc[UR44][R16.64], R3 ;  /* 0x0000000310006986 */ /* 0x0101e2000c10112c */
[----:B--2---:R-:W-:-:S03]  /*7b930*/  IADD3 R14, P6, PT, R21, R19, RZ ;  /* 0x00000013150e7210 */ /* 0x004fc60007fde0ff */
[----:B0-----:R-:W2:Y:S04]  /*7b940*/  LDL.LU.64 R16, [R1+0x39b8] ;  /* 0x0039b80001107983 */ /* 0x001ea80000300a00 */
[----:B------:R0:W-:Y:S04]  /*7b950*/  STL [R1+0x39a4], R19 ;  /* 0x0039a41301007387 */ /* 0x0001e80000100800 */
[----:B0-----:R-:W4:Y:S01]  /*7b960*/  LDL.LU R19, [R1+0x690] ;  /* 0x0006900001137983 */ /* 0x001f220000300800 */
[----:B------:R-:W-:Y:S01]  /*7b970*/  IMAD.MOV.U32 R3, RZ, RZ, R15 ;  /* 0x000000ffff037224 */ /* 0x000fe200078e000f */
[----:B------:R-:W-:Y:S01]  /*7b980*/  PRMT R28, R13, 0x7771, RZ ;  /* 0x000077710d1c7816 */ /* 0x000fe200000000ff */
[----:B----4-:R-:W-:-:S05]  /*7b990*/  IMAD.X R15, R19, 0x1, R18, P6 ;  /* 0x00000001130f7824 */ /* 0x010fca00030e0612 */
[----:B------:R0:W-:Y:S04]  /*7b9a0*/  @P4 STG.E.U8 desc[UR44][R14.64], R28 ;  /* 0x0000001c0e004986 */ /* 0x0001e8000c10112c */
[----:B0-----:R-:W4:Y:S04]  /*7b9b0*/  LDL.LU.64 R14, [R1+0x39b0] ;  /* 0x0039b000010e7983 */ /* 0x001f280000300a00 */
[----:B------:R2:W-:Y:S01]  /*7b9c0*/  STL.64 [R1+0x39a8], R22 ;  /* 0x0039a81601007387 */ /* 0x0005e20000100a00 */
[----:B------:R-:W-:Y:S02]  /*7b9d0*/  IMAD.MOV.U32 R28, RZ, RZ, R29 ;  /* 0x000000ffff1c7224 */ /* 0x000fe400078e001d */
[----:B------:R-:W-:Y:S01]  /*7b9e0*/  IMAD.MOV.U32 R29, RZ, RZ, R20 ;  /* 0x000000ffff1d7224 */ /* 0x000fe200078e0014 */
[----:B------:R-:W-:-:S02]  /*7b9f0*/  PRMT R20, R13, 0x7772, RZ ;  /* 0x000077720d147816 */ /* 0x000fc400000000ff */
[----:B--2---:R-:W-:-:S05]  /*7ba00*/  IADD3 R22, P6, PT, R21, R17, RZ ;  /* 0x0000001115167210 */ /* 0x004fca0007fde0ff */
[----:B------:R-:W-:Y:S01]  /*7ba10*/  IMAD.X R23, R19, 0x1, R16, P6 ;  /* 0x0000000113177824 */ /* 0x000fe200030e0610 */
[----:B------:R-:W-:Y:S04]  /*7ba20*/  STL.64 [R1+0x3980], R16 ;  /* 0x0039801001007387 */ /* 0x000fe80000100a00 */
[----:B------:R0:W-:Y:S04]  /*7ba30*/  @P3 STG.E.U8 desc[UR44][R22.64], R20 ;  /* 0x0000001416003986 */ /* 0x0001e8000c10112c */
[----:B0-----:R-:W2:Y:S01]  /*7ba40*/  LDL.LU.64 R22, [R1+0x39a8] ;  /* 0x0039a80001167983 */ /* 0x001ea20000300a00 */
[----:B------:R-:W-:-:S02]  /*7ba50*/  PRMT R16, R13, 0x7773, RZ ;  /* 0x000077730d107816 */ /* 0x000fc400000000ff */
[----:B----4-:R-:W-:-:S05]  /*7ba60*/  IADD3 R20, P6, PT, R21, R15, RZ ;  /* 0x0000000f15147210 */ /* 0x010fca0007fde0ff */
[----:B------:R-:W-:Y:S02]  /*7ba70*/  IMAD.X R21, R19, 0x1, R14, P6 ;  /* 0x0000000113157824 */ /* 0x000fe400030e060e */
[----:B------:R-:W4:Y:S04]  /*7ba80*/  LDL.LU R19, [R1+0x39a4] ;  /* 0x0039a40001137983 */ /* 0x000f280000300800 */
[----:B------:R0:W-:Y:S04]  /*7ba90*/  STL.64 [R1+0x3978], R14 ;  /* 0x0039780e01007387 */ /* 0x0001e80000100a00 */
[----:B------:R1:W-:Y:S04]  /*7baa0*/  @P2 STG.E.U8 desc[UR44][R20.64], R16 ;  /* 0x0000001014002986 */ /* 0x0003e8000c10112c */
[----:B0-----:R-:W3:Y:S04]  /*7bab0*/  LDL R15, [R1+0x60] ;  /* 0x00006000010f7983 */ /* 0x001ee80000100800 */
[----:B------:R-:W3:Y:S04]  /*7bac0*/  LDL.LU R13, [R1+0x39a0] ;  /* 0x0039a000010d7983 */ /* 0x000ee80000300800 */
[----:B-1----:R-:W4:Y:S04]  /*7bad0*/  LDL.LU.64 R20, [R1+0x3998] ;  /* 0x0039980001147983 */ /* 0x002f280000300a00 */
[----:B--2---:R0:W-:Y:S04]  /*7bae0*/  STL.64 [R1+0x3988], R22 ;  /* 0x0039881601007387 */ /* 0x0041e80000100a00 */
[----:B0-----:R-:W2:Y:S01]  /*7baf0*/  LDL R23, [R1+0x604] ;  /* 0x0006040001177983 */ /* 0x001ea20000100800 */
[----:B------:R-:W-:-:S02]  /*7bb00*/  IMAD.MOV.U32 R14, RZ, RZ, R28 ;  /* 0x000000ffff0e7224 */ /* 0x000fc400078e001c */
[----:B------:R-:W-:Y:S01]  /*7bb10*/  IMAD.MOV.U32 R28, RZ, RZ, R2 ;  /* 0x000000ffff1c7224 */ /* 0x000fe200078e0002 */
[----:B--2---:R0:W-:Y:S04]  /*7bb20*/  STL [R1+0x3990], R23 ;  /* 0x0039901701007387 */ /* 0x0041e80000100800 */
[----:B0-----:R-:W2:Y:S01]  /*7bb30*/  LDL.LU.64 R22, [R1+0x638] ;  /* 0x0006380001167983 */ /* 0x001ea20000300a00 */
[----:B---3--:R-:W-:Y:S02]  /*7bb40*/  PRMT R2, R15, 0x7770, RZ ;  /* 0x000077700f027816 */ /* 0x008fe400000000ff */
[----:B----4-:R-:W-:-:S03]  /*7bb50*/  IADD3 R16, P6, PT, R21, R19, RZ ;  /* 0x0000001315107210 */ /* 0x010fc60007fde0ff */
[----:B--2---:R0:W-:Y:S02]  /*7bb60*/  @P5 STG.E.U8 desc[UR44][R22.64], R2 ;  /* 0x0000000216005986 */ /* 0x0041e4000c10112c */
[----:B0-----:R-:W-:Y:S02]  /*7bb70*/  IMAD.MOV.U32 R2, RZ, RZ, R3 ;  /* 0x000000ffff027224 */ /* 0x001fe400078e0003 */
[----:B------:R-:W2:Y:S01]  /*7bb80*/  LDL.LU R23, [R1+0x3990] ;  /* 0x0039900001177983 */ /* 0x000ea20000300800 */
[----:B------:R-:W-:-:S03]  /*7bb90*/  IMAD.MOV.U32 R3, RZ, RZ, R10 ;  /* 0x000000ffff037224 */ /* 0x000fc600078e000a */
[----:B------:R-:W3:Y:S01]  /*7bba0*/  LDL.LU R10, [R1+0x64] ;  /* 0x00006400010a7983 */ /* 0x000ee20000300800 */
[--C-:B------:R-:W-:Y:S01]  /*7bbb0*/  IMAD.X R17, R20, 0x1, R18.reuse, P6 ;  /* 0x0000000114117824 */ /* 0x100fe200030e0612 */
[----:B--2---:R-:W-:Y:S02]  /*7bbc0*/  IADD3 R22, P6, PT, R23, R19, RZ ;  /* 0x0000001317167210 */ /* 0x004fe40007fde0ff */
[----:B---3--:R0:W-:Y:S04]  /*7bbd0*/  STL [R1+0x3944], R10 ;  /* 0x0039440a01007387 */ /* 0x0081e80000100800 */
[----:B------:R-:W2:Y:S04]  /*7bbe0*/  LDL R23, [R1+0x614] ;  /* 0x0006140001177983 */ /* 0x000ea80000100800 */
[----:B0-----:R-:W3:Y:S01]  /*7bbf0*/  LDL R10, [R1+0x5fc] ;  /* 0x0005fc00010a7983 */ /* 0x001ee20000100800 */
[----:B--2---:R-:W-:Y:S01]  /*7bc00*/  IMAD.X R23, R23, 0x1, R18, P6 ;  /* 0x0000000117177824 */ /* 0x004fe200030e0612 */
[----:B------:R-:W-:-:S04]  /*7bc10*/  LOP3.LUT P6, RZ, R12, 0x10, RZ, 0xc0, !PT ;  /* 0x000000100cff7812 */ /* 0x000fc800078cc0ff */
[----:B------:R0:W-:Y:S04]  /*7bc20*/  STL.64 [R1+0x2b8], R22 ;  /* 0x0002b81601007387 */ /* 0x0001e80000100a00 */
[----:B0-----:R-:W2:Y:S04]  /*7bc30*/  LDL.LU.64 R22, [R1+0x3988] ;  /* 0x0039880001167983 */ /* 0x001ea80000300a00 */
[----:B------:R0:W-:Y:S02]  /*7bc40*/  STL.64 [R1+0x3960], R18 ;  /* 0x0039601201007387 */ /* 0x0001e40000100a00 */
[----:B0-----:R-:W-:Y:S01]  /*7bc50*/  IMAD.MOV.U32 R19, RZ, RZ, R14 ;  /* 0x000000ffff137224 */ /* 0x001fe200078e000e */
[----:B------:R-:W-:Y:S01]  /*7bc60*/  PRMT R14, R15, 0x7771, RZ ;  /* 0x000077710f0e7816 */ /* 0x000fe200000000ff */
[----:B------:R-:W4:Y:S04]  /*7bc70*/  LDL.LU R18, [R1+0x16e0] ;  /* 0x0016e00001127983 */ /* 0x000f280000300800 */
[----:B------:R0:W-:Y:S04]  /*7bc80*/  @P6 STG.E.U8 desc[UR44][R16.64], R14 ;  /* 0x0000000e10006986 */ /* 0x0001e8000c10112c */
[----:B0-----:R-:W2:Y:S01]  /*7bc90*/  LDL.LU.64 R16, [R1+0x3980] ;  /* 0x0039800001107983 */ /* 0x001ea20000300a00 */
[----:B------:R-:W-:-:S02]  /*7bca0*/  LOP3.LUT P1, RZ, R12, 0x100, RZ, 0xc0, !PT ;  /* 0x000001000cff7812 */ /* 0x000fc4000782c0ff */
[C---:B------:R-:W-:Y:S02]  /*7bcb0*/  LOP3.LUT P4, RZ, R12.reuse, 0x200, RZ, 0xc0, !PT ;  /* 0x000002000cff7812 */ /* 0x040fe4000788c0ff */
[C---:B------:R-:W-:Y:S02]  /*7bcc0*/  LOP3.LUT P3, RZ, R12.reuse, 0x400, RZ, 0xc0, !PT ;  /* 0x000004000cff7812 */ /* 0x040fe4000786c0ff */
[C---:B------:R-:W-:Y:S02]  /*7bcd0*/  LOP3.LUT P2, RZ, R12.reuse, 0x800, RZ, 0xc0, !PT ;  /* 0x000008000cff7812 */ /* 0x040fe4000784c0ff */
[----:B------:R-:W-:Y:S02]  /*7bce0*/  LOP3.LUT P5, RZ, R12, 0x80, RZ, 0xc0, !PT ;  /* 0x000000800cff7812 */ /* 0x000fe400078ac0ff */
[----:B--2---:R-:W-:Y:S01]  /*7bcf0*/  IADD3 R14, P6, PT, R21, R17, RZ ;  /* 0x00000011150e7210 */ /* 0x004fe20007fde0ff */
[----:B------:R-:W-:Y:S04]  /*7bd00*/  STL [R1+0x3958], R17 ;  /* 0x0039581101007387 */ /* 0x000fe80000100800 */
[----:B------:R-:W-:Y:S01]  /*7bd10*/  IMAD.X R15, R20, 0x1, R16, P6 ;  /* 0x00000001140f7824 */ /* 0x000fe200030e0610 */
[----:B------:R-:W-:Y:S01]  /*7bd20*/  LOP3.LUT P6, RZ, R12, 0x20, RZ, 0xc0, !PT ;  /* 0x000000200cff7812 */ /* 0x000fe200078cc0ff */
[----:B------:R0:W-:Y:S04]  /*7bd30*/  STL.64 [R1+0x26f8], R12 ;  /* 0x0026f80c01007387 */ /* 0x0001e80000100a00 */
[----:B0-----:R-:W2:Y:S01]  /*7bd40*/  LDL.LU R12, [R1+0x60] ;  /* 0x00006000010c7983 */ /* 0x001ea20000300800 */
[----:B----4-:R-:W-:Y:S01]  /*7bd50*/  IMAD.MOV.U32 R17, RZ, RZ, R18 ;  /* 0x000000ffff117224 */ /* 0x010fe200078e0012 */
[----:B--2---:R-:W-:-:S06]  /*7bd60*/  PRMT R18, R12, 0x7772, RZ ;  /* 0x000077720c127816 */ /* 0x004fcc00000000ff */
[----:B------:R0:W-:Y:S04]  /*7bd70*/  @P6 STG.E.U8 desc[UR44][R14.64], R18 ;  /* 0x000000120e006986 */ /* 0x0001e8000c10112c */
[----:B0-----:R-:W2:Y:S04]  /*7bd80*/  LDL.LU.64 R14, [R1+0x3978] ;  /* 0x00397800010e7983 */ /* 0x001ea80000300a00 */
[----:B------:R2:W-:Y:S01]  /*7bd90*/  STL.64 [R1+0x3968], R22 ;  /* 0x0039681601007387 */ /* 0x0005e20000100a00 */
[----:B------:R-:W-:Y:S01]  /*7bda0*/  IMAD.MOV.U32 R13, RZ, RZ, R19 ;  /* 0x000000ffff0d7224 */ /* 0x000fe200078e0013 */
[----:B------:R-:W-:-:S02]  /*7bdb0*/  PRMT R12, R12, 0x7773, RZ ;  /* 0x000077730c0c7816 */ /* 0x000fc400000000ff */
[----:B--2---:R-:W-:Y:S02]  /*7bdc0*/  IADD3 R22, P6, PT, R21, R15, RZ ;  /* 0x0000000f15167210 */ /* 0x004fe40007fde0ff */
[----:B------:R-:W2:Y:S03]  /*7bdd0*/  LDL.LU R21, [R1+0x3974] ;  /* 0x0039740001157983 */ /* 0x000ea60000300800 */
[----:B------:R-:W-:Y:S02]  /*7bde0*/  IMAD.X R23, R20, 0x1, R14, P6 ;  /* 0x0000000114177824 */ /* 0x000fe400030e060e */
[----:B------:R-:W4:Y:S04]  /*7bdf0*/  LDL.LU R20, [R1+0x3970] ;  /* 0x0039700001147983 */ /* 0x000f280000300800 */
[----:B------:R-:W4:Y:S04]  /*7be00*/  LDL.LU.64 R18, [R1+0x648] ;  /* 0x0006480001127983 */ /* 0x000f280000300a00 */
[----:B------:R0:W-:Y:S04]  /*7be10*/  STL.64 [R1+0x3950], R14 ;  /* 0x0039500e01007387 */ /* 0x0001e80000100a00 */
[----:B0-----:R-:W4:Y:S04]  /*7be20*/  LDL R15, [R1+0x84] ;  /* 0x00008400010f7983 */ /* 0x001f280000100800 */
[----:B------:R0:W-:Y:S02]  /*7be30*/  @P0 STG.E.U8 desc[UR44][R22.64], R12 ;  /* 0x0000000c16000986 */ /* 0x0001e4000c10112c */
[----:B0-----:R-:W-:Y:S01]  /*7be40*/  IMAD.MOV.U32 R12, RZ, RZ, R17 ;  /* 0x000000ffff0c7224 */ /* 0x001fe200078e0011 */
[----:B---3--:R-:W-:-:S05]  /*7be50*/  SHF.R.S32.HI R17, RZ, 0x1f, R10 ;  /* 0x0000001fff117819 */ /* 0x008fca000001140a */
[----:B------:R-:W-:Y:S01]  /*7be60*/  STL [R1+0x60], R17 ;  /* 0x0000601101007387 */ /* 0x000fe20000100800 */
[----:B--2---:R-:W-:-:S05]  /*7be70*/  IADD3 R22, P6, PT, R10, R21, RZ ;  /* 0x000000150a167210 */ /* 0x004fca0007fde0ff */
[----:B----4-:R-:W-:-:S05]  /*7be80*/  IMAD.X R23, R17, 0x1, R20, P6 ;  /* 0x0000000111177824 */ /* 0x010fca00030e0614 */
[----:B------:R0:W-:Y:S04]  /*7be90*/  STL.64 [R1+0x2b0], R22 ;  /* 0x0002b01601007387 */ /* 0x0001e80000100a00 */
[----:B0-----:R-:W2:Y:S01]  /*7bea0*/  LDL.LU.64 R22, [R1+0x3968] ;  /* 0x0039680001167983 */ /* 0x001ea20000300a00 */
[----:B------:R-:W-:-:S03]  /*7beb0*/  PRMT R14, R15, 0x7770, RZ ;  /* 0x000077700f0e7816 */ /* 0x000fc600000000ff */
[----:B------:R0:W-:Y:S04]  /*7bec0*/  STL.64 [R1+0x3938], R20 ;  /* 0x0039381401007387 */ /* 0x0001e80000100a00 */
[----:B------:R1:W-:Y:S04]  /*7bed0*/  @P1 STG.E.U8 desc[UR44][R18.64], R14 ;  /* 0x0000000e12001986 */ /* 0x0003e8000c10112c */
[----:B0-----:R-:W3:Y:S04]  /*7bee0*/  LDL.LU.64 R20, [R1+0x2b8] ;  /* 0x0002b80001147983 */ /* 0x001ee80000300a00 */
[----:B-1----:R-:W4:Y:S02]  /*7bef0*/  LDL.LU.64 R18, [R1+0x3960] ;  /* 0x0039600001127983 */ /* 0x002f240000300a00 */
[----:B----4-:R-:W-:-:S05]  /*7bf00*/  IADD3 R14, P6, PT, R10, R19, RZ ;  /* 0x000000130a0e7210 */ /* 0x010fca0007fde0ff */
[----:B------:R-:W-:Y:S02]  /*7bf10*/  IMAD.X R15, R17, 0x1, R18, P6 ;  /* 0x00000001110f7824 */ /* 0x000fe400030e0612 */
[----:B------:R-:W4:Y:S04]  /*7bf20*/  LDL.LU R17, [R1+0x3958] ;  /* 0x0039580001117983 */ /* 0x000f280000300800 */
[----:B------:R0:W-:Y:S04]  /*7bf30*/  STL.64 [R1+0x3928], R18 ;  /* 0x0039281201007387 */ /* 0x0001e80000100a00 */
[----:B0-----:R-:W2:Y:S01]  /*7bf40*/  LDL.LU R18, [R1+0x84] ;  /* 0x0000840001127983 */ /* 0x001ea20000300800 */
[----:B------:R-:W-:-:S03]  /*7bf50*/  IMAD.MOV.U32 R19, RZ, RZ, R12 ;  /* 0x000000ffff137224 */ /* 0x000fc600078e000c */
[----:B------:R-:W-:Y:S04]  /*7bf60*/  STL.64 [R1+0x2340], R14 ;  /* 0x0023400e01007387 */ /* 0x000fe80000100a00 */
[----:B------:R0:W-:Y:S04]  /*7bf70*/  STL.64 [R1+0x3948], R2 ;  /* 0x0039480201007387 */ /* 0x0001e80000100a00 */
[----:B0-----:R-:W4:Y:S04]  /*7bf80*/  LDL.LU R3, [R1+0x604] ;  /* 0x0006040001037983 */ /* 0x001f280000300800 */
[----:B------:R0:W-:Y:S04]  /*7bf90*/  STL [R1+0x3940], R19 ;  /* 0x0039401301007387 */ /* 0x0001e80000100800 */
[----:B0-----:R-:W4:Y:S01]  /*7bfa0*/  LDL.LU R19, [R1+0x614] ;  /* 0x0006140001137983 */ /* 0x001f220000300800 */
[----:B--2---:R-:W-:-:S05]  /*7bfb0*/  PRMT R14, R18, 0x7771, RZ ;  /* 0x00007771120e7816 */ /* 0x004fca00000000ff */
[----:B---3--:R0:W-:Y:S01]  /*7bfc0*/  @P4 STG.E.U8 desc[UR44][R20.64], R14 ;  /* 0x0000000e14004986 */ /* 0x0081e2000c10112c */
[----:B------:R-:W-:-:S03]  /*7bfd0*/  PRMT R2, R18, 0x7772, RZ ;  /* 0x0000777212027816 */ /* 0x000fc600000000ff */
[----:B0-----:R-:W2:Y:S01]  /*7bfe0*/  LDL.LU.64 R20, [R1+0x2b0] ;  /* 0x0002b00001147983 */ /* 0x001ea20000300a00 */
[----:B----4-:R-:W-:-:S03]  /*7bff0*/  IADD3 R14, P6, PT, R3, R17, RZ ;  /* 0x00000011030e7210 */ /* 0x010fc60007fde0ff */
[----:B------:R-:W3:Y:S02]  /*7c000*/  LDL R12, [R1+0x5d8] ;  /* 0x0005d800010c7983 */ /* 0x000ee40000100800 */
[----:B------:R-:W-:-:S05]  /*7c010*/  IMAD.X R15, R19, 0x1, R16, P6 ;  /* 0x00000001130f7824 */ /* 0x000fca00030e0610 */
[----:B------:R0:W-:Y:S04]  /*7c020*/  @P3 STG.E.U8 desc[UR44][R14.64], R2 ;  /* 0x000000020e003986 */ /* 0x0001e8000c10112c */
[----:B0-----:R-:W4:Y:S01]  /*7c030*/  LDL.LU.64 R14, [R1+0x3950] ;  /* 0x00395000010e7983 */ /* 0x001f220000300a00 */
[----:B------:R-:W-:Y:S02]  /*7c040*/  PRMT R18, R18, 0x7773, RZ ;  /* 0x0000777312127816 */ /* 0x000fe400000000ff */
[----:B----4-:R-:W-:-:S05]  /*7c050*/  IADD3 R2, P6, PT, R3, R15, RZ ;  /* 0x0000000f03027210 */ /* 0x010fca0007fde0ff */
[----:B------:R-:W-:-:S05]  /*7c060*/  IMAD.X R3, R19, 0x1, R14, P6 ;  /* 0x0000000113037824 */ /* 0x000fca00030e060e */
[----:B------:R0:W-:Y:S04]  /*7c070*/  @P2 STG.E.U8 desc[UR44][R2.64], R18 ;  /* 0x0000001202002986 */ /* 0x0001e8000c10112c */
[----:B0-----:R-:W4:Y:S01]  /*7c080*/  LDL.LU.64 R2, [R1+0x3948] ;  /* 0x0039480001027983 */ /* 0x001f220000300a00 */
[----:B------:R-:W-:-:S03]  /*7c090*/  IADD3 R18, P6, PT, R10, R17, RZ ;  /* 0x000000110a127210 */ /* 0x000fc60007fde0ff */
[----:B------:R-:W2:Y:S04]  /*7c0a0*/  LDL.LU R10, [R1+0x3944] ;  /* 0x00394400010a7983 */ /* 0x000ea80000300800 */
[----:B------:R-:W2:Y:S02]  /*7c0b0*/  LDL R19, [R1+0x60] ;  /* 0x0000600001137983 */ /* 0x000ea40000100800 */
[----:B--2---:R-:W-:-:S05]  /*7c0c0*/  IMAD.X R19, R19, 0x1, R16, P6 ;  /* 0x0000000113137824 */ /* 0x004fca00030e0610 */
[----:B------:R0:W-:Y:S04]  /*7c0d0*/  STL.64 [R1+0x22e0], R18 ;  /* 0x0022e01201007387 */ /* 0x0001e80000100a00 */
[----:B0-----:R-:W2:Y:S02]  /*7c0e0*/  LDL.LU R19, [R1+0x3940] ;  /* 0x0039400001137983 */ /* 0x001ea40000300800 */
[----:B--2---:R-:W-:Y:S02]  /*7c0f0*/  IMAD.MOV.U32 R18, RZ, RZ, R19 ;  /* 0x000000ffff127224 */ /* 0x004fe400078e0013 */
[----:B------:R-:W-:Y:S01]  /*7c100*/  IMAD.MOV.U32 R19, RZ, RZ, R11 ;  /* 0x000000ffff137224 */ /* 0x000fe200078e000b */
[----:B------:R-:W-:-:S05]  /*7c110*/  PRMT R11, R10, 0x7770, RZ ;  /* 0x000077700a0b7816 */ /* 0x000fca00000000ff */
[----:B------:R0:W-:Y:S04]  /*7c120*/  @P5 STG.E.U8 desc[UR44][R20.64], R11 ;  /* 0x0000000b14005986 */ /* 0x0001e8000c10112c */
[----:B0-----:R-:W2:Y:S04]  /*7c130*/  LDL.LU.64 R20, [R1+0x3938] ;  /* 0x0039380001147983 */ /* 0x001ea80000300a00 */
[----:B------:R-:W2:Y:S04]  /*7c140*/  LDL.LU R11, [R1+0x3930] ;  /* 0x00393000010b7983 */ /* 0x000ea80000300800 */
[----:B--2---:R3:W-:Y:S02]  /*7c150*/  STL.64 [R1+0x2810], R10 ;  /* 0x0028100a01007387 */ /* 0x0047e40000100a00 */
[----:B---3--:R-:W-:-:S05]  /*7c160*/  SHF.R.S32.HI R10, RZ, 0x1f, R12 ;  /* 0x0000001fff0a7819 */ /* 0x008fca000001140c */
[----:B------:R-:W-:Y:S04]  /*7c170*/  STL [R1+0x30], R10 ;  /* 0x0000300a01007387 */ /* 0x000fe80000100800 */
[----:B------:R0:W-:Y:S02]  /*7c180*/  STL.64 [R1+0x3920], R22 ;  /* 0x0039201601007387 */ /* 0x0001e40000100a00 */
[----:B0-----:R-:W-:Y:S02]  /*7c190*/  IMAD.MOV.U32 R22, RZ, RZ, R18 ;  /* 0x000000ffff167224 */ /* 0x001fe400078e0012 */
[----:B------:R-:W2:Y:S01]  /*7c1a0*/  LDL.LU R23, [R1+0x5fc] ;  /* 0x0005fc0001177983 */ /* 0x000ea20000300800 */
[----:B------:R-:W-:-:S03]  /*7c1b0*/  IADD3 R18, P6, PT, R12, R21, RZ ;  /* 0x000000150c127210 */ /* 0x000fc60007fde0ff */
[----:B------:R0:W-:Y:S04]  /*7c1c0*/  STL [R1+0x3918], R21 ;  /* 0x0039181501007387 */ /* 0x0001e80000100800 */
[----:B0-----:R-:W3:Y:S01]  /*7c1d0*/  LDL.LU R21, [R1+0x30] ;  /* 0x0000300001157983 */ /* 0x001ee20000300800 */
[----:B------:R-:W-:Y:S02]  /*7c1e0*/  IMAD.MOV.U32 R10, RZ, RZ, R19 ;  /* 0x000000ffff0a7224 */ /* 0x000fe400078e0013 */
[----:B---3--:R-:W-:-:S05]  /*7c1f0*/  IMAD.X R19, R21, 0x1, R20, P6 ;  /* 0x0000000115137824 */ /* 0x008fca00030e0614 */
[----:B------:R0:W-:Y:S04]  /*7c200*/  STL.64 [R1+0x22c0], R18 ;  /* 0x0022c01201007387 */ /* 0x0001e80000100a00 */
[----:B0-----:R-:W3:Y:S04]  /*7c210*/  LDL.LU.64 R18, [R1+0x3928] ;  /* 0x0039280001127983 */ /* 0x001ee80000300a00 */
[----:B------:R0:W-:Y:S04]  /*7c220*/  STL [R1+0x391c], R20 ;  /* 0x00391c1401007387 */ /* 0x0001e80000100800 */
[----:B0-----:R-:W3:Y:S01]  /*7c230*/  LDL.LU R20, [R1+0x5d8] ;  /* 0x0005d80001147983 */ /* 0x001ee20000300800 */
[----:B------:R-:W-:-:S02]  /*7c240*/  LOP3.LUT P0, RZ, R11, 0x4000, RZ, 0xc0, !PT ;  /* 0x000040000bff7812 */ /* 0x000fc4000780c0ff */
[C---:B------:R-:W-:Y:S02]  /*7c250*/  LOP3.LUT P1, RZ, R11.reuse, 0x8000, RZ, 0xc0, !PT ;  /* 0x000080000bff7812 */ /* 0x040fe4000782c0ff */
[C---:B------:R-:W-:Y:S02]  /*7c260*/  LOP3.LUT P4, RZ, R11.reuse, 0x10000, RZ, 0xc0, !PT ;  /* 0x000100000bff7812 */ /* 0x040fe4000788c0ff */
[C---:B------:R-:W-:Y:S02]  /*7c270*/  LOP3.LUT P3, RZ, R11.reuse, 0x20000, RZ, 0xc0, !PT ;  /* 0x000200000bff7812 */ /* 0x040fe4000786c0ff */
[C---:B------:R-:W-:Y:S02]  /*7c280*/  LOP3.LUT P2, RZ, R11.reuse, 0x40000, RZ, 0xc0, !PT ;  /* 0x000400000bff7812 */ /* 0x040fe4000784c0ff */
[----:B------:R-:W-:Y:S01]  /*7c290*/  LOP3.LUT P5, RZ, R11, 0x80000, RZ, 0xc0, !PT ;  /* 0x000800000bff7812 */ /* 0x000fe200078ac0ff */
[----:B----4-:R-:W-:Y:S02]  /*7c2a0*/  IMAD.MOV.U32 R11, RZ, RZ, R2 ;  /* 0x000000ffff0b7224 */ /* 0x010fe400078e0002 */
[----:B------:R-:W-:-:S02]  /*7c2b0*/  IMAD.MOV.U32 R2, RZ, RZ, R8 ;  /* 0x000000ffff027224 */ /* 0x000fc400078e0008 */
[----:B------:R-:W-:Y:S02]  /*7c2c0*/  IMAD.MOV.U32 R12, RZ, RZ, R25 ;  /* 0x000000ffff0c7224 */ /* 0x000fe400078e0019 */
[----:B------:R-:W-:Y:S02]  /*7c2d0*/  IMAD.MOV.U32 R25, RZ, RZ, R0 ;  /* 0x000000ffff197224 */ /* 0x000fe400078e0000 */
[----:B------:R-:W-:Y:S01]  /*7c2e0*/  IMAD.MOV.U32 R0, RZ, RZ, R9 ;  /* 0x000000ffff007224 */ /* 0x000fe200078e0009 */
[----:B---3--:R-:W-:-:S05]  /*7c2f0*/  IADD3 R8, P6, PT, R20, R19, RZ ;  /* 0x0000001314087210 */ /* 0x008fca0007fde0ff */
[----:B------:R-:W-:-:S05]  /*7c300*/  IMAD.X R9, R21, 0x1, R18, P6 ;  /* 0x0000000115097824 */ /* 0x000fca00030e0612 */
[----:B------:R0:W-:Y:S02]  /*7c310*/  STL.64 [R1+0x22b8], R8 ;  /* 0x0022b80801007387 */ /* 0x0001e40000100a00 */
[----:B0-----:R-:W-:-:S05]  /*7c320*/  IADD3 R8, P6, PT, R20, R17, RZ ;  /* 0x0000001114087210 */ /* 0x001fca0007fde0ff */
[----:B------:R-:W-:-:S05]  /*7c330*/  IMAD.X R9, R21, 0x1, R16, P6 ;  /* 0x0000000115097824 */ /* 0x000fca00030e0610 */
[----:B------:R0:W-:Y:S04]  /*7c340*/  STL.64 [R1+0x2818], R8 ;  /* 0x0028180801007387 */ /* 0x0001e80000100a00 */
[----:B0-----:R-:W3:Y:S01]  /*7c350*/  LDL.LU R8, [R1+0x60] ;  /* 0x0000600001087983 */ /* 0x001ee20000300800 */
[----:B------:R-:W-:Y:S01]  /*7c360*/  IMAD.MOV.U32 R9, RZ, RZ, R22 ;  /* 0x000000ffff097224 */ /* 0x000fe200078e0016 */
[----:B--2---:R-:W-:-:S05]  /*7c370*/  IADD3 R22, P6, PT, R23, R15, RZ ;  /* 0x0000000f17167210 */ /* 0x004fca0007fde0ff */
[----:B---3--:R-:W-:-:S05]  /*7c380*/  IMAD.X R23, R8, 0x1, R14, P6 ;  /* 0x0000000108177824 */ /* 0x008fca00030e060e */
[----:B------:R0:W-:Y:S04]  /*7c390*/  STL.64 [R1+0x2290], R22 ;  /* 0x0022901601007387 */ /* 0x0001e80000100a00 */
[----:B0-----:R-:W2:Y:S04]  /*7c3a0*/  LDL.LU.64 R22, [R1+0x3920] ;  /* 0x0039200001167983 */ /* 0x001ea80000300a00 */
[----:B--2---:R0:W-:Y:S02]  /*7c3b0*/  STL.64 [R1+0x3910], R22 ;  /* 0x0039101601007387 */ /* 0x0041e40000100a00 */
[----:B0-----:R-:W-:-:S02]  /*7c3c0*/  IADD3 R22, P6, PT, R20, R15, RZ ;  /* 0x0000000f14167210 */ /* 0x001fc40007fde0ff */
[----:B------:R-:W2:Y:S03]  /*7c3d0*/  LDL.LU R20, [R1+0x391c] ;  /* 0x00391c0001147983 */ /* 0x000ea60000300800 */
[----:B------:R-:W-:Y:S02]  /*7c3e0*/  IMAD.X R23, R21, 0x1, R14, P6 ;  /* 0x0000000115177824 */ /* 0x000fe400030e060e */
[----:B------:R-:W3:Y:S04]  /*7c3f0*/  LDL.LU R21, [R1+0x3918] ;  /* 0x0039180001157983 */ /* 0x000ee80000300800 */
[----:B------:R0:W-:Y:S04]  /*7c400*/  STL [R1+0x3908], R13 ;  /* 0x0039080d01007387 */ /* 0x0001e80000100800 */
[----:B0-----:R-:W4:Y:S04]  /*7c410*/  LDL.LU R13, [R1+0x5d0] ;  /* 0x0005d000010d7983 */ /* 0x001f280000300800 */
[----:B------:R3:W-:Y:S01]  /*7c420*/  STL.64 [R1+0x2270], R22 ;  /* 0x0022701601007387 */ /* 0x0007e20000100a00 */
[----:B----4-:R-:W-:-:S02]  /*7c430*/  SHF.R.S32.HI R8, RZ, 0x1f, R13 ;  /* 0x0000001fff087819 */ /* 0x010fc4000001140d */
[----:B---3--:R-:W-:-:S05]  /*7c440*/  IADD3 R22, P6, PT, R13, R21, RZ ;  /* 0x000000150d167210 */ /* 0x008fca0007fde0ff */
[----:B--2---:R-:W-:-:S05]  /*7c450*/  IMAD.X R23, R8, 0x1, R20, P6 ;  /* 0x0000000108177824 */ /* 0x004fca00030e0614 */
[----:B------:R0:W-:Y:S02]  /*7c460*/  STL.64 [R1+0x2260], R22 ;  /* 0x0022601601007387 */ /* 0x0001e40000100a00 */
[----:B0-----:R-:W-:-:S05]  /*7c470*/  IADD3 R22, P6, PT, R13, R19, RZ ;  /* 0x000000130d167210 */ /* 0x001fca0007fde0ff */
[----:B------:R-:W-:-:S05]  /*7c480*/  IMAD.X R23, R8, 0x1, R18, P6 ;  /* 0x0000000108177824 */ /* 0x000fca00030e0612 */
[----:B------:R0:W-:Y:S02]  /*7c490*/  STL.64 [R1+0x2258], R22 ;  /* 0x0022581601007387 */ /* 0x0001e40000100a00 */
[----:B0-----:R-:W-:-:S05]  /*7c4a0*/  IADD3 R22, P6, PT, R13, R17, RZ ;  /* 0x000000110d167210 */ /* 0x001fca0007fde0ff */
[----:B------:R-:W-:-:S05]  /*7c4b0*/  IMAD.X R23, R8, 0x1, R16, P6 ;  /* 0x0000000108177824 */ /* 0x000fca00030e0610 */
[----:B------:R0:W-:Y:S04]  /*7c4c0*/  STL.64 [R1+0x2250], R22 ;  /* 0x0022501601007387 */ /* 0x0001e80000100a00 */
[----:B0-----:R-:W2:Y:S04]  /*7c4d0*/  LDL.LU.64 R22, [R1+0x3910] ;  /* 0x0039100001167983 */ /* 0x001ea80000300a00 */
[----:B--2---:R0:W-:Y:S02]  /*7c4e0*/  STL.64 [R1+0x3900], R22 ;  /* 0x0039001601007387 */ /* 0x0041e40000100a00 */
[----:B0-----:R-:W-:-:S02]  /*7c4f0*/  IADD3 R22, P6, PT, R13, R15, RZ ;  /* 0x0000000f0d167210 */ /* 0x001fc40007fde0ff */
[----:B------:R-:W2:Y:S03]  /*7c500*/  LDL.LU R13, [R1+0x3908] ;  /* 0x00390800010d7983 */ /* 0x000ea60000300800 */
[----:B------:R-:W-:-:S05]  /*7c510*/  IMAD.X R23, R8, 0x1, R14, P6 ;  /* 0x0000000108177824 */ /* 0x000fca00030e060e */
[----:B------:R-:W-:Y:S04]  /*7c520*/  STL.64 [R1+0x2230], R22 ;  /* 0x0022301601007387 */ /* 0x000fe80000100a00 */
[----:B------:R0:W-:Y:S04]  /*7c530*/  STL.64 [R1+0x38f8], R28 ;  /* 0x0038f81c01007387 */ /* 0x0001e80000100a00 */
[----:B0-----:R-:W3:Y:S02]  /*7c540*/  LDL.LU R29, [R1+0x5c8] ;  /* 0x0005c800011d7983 */ /* 0x001ee40000300800 */
[----:B---3--:R-:W-:-:S02]  /*7c550*/  SHF.R.S32.HI R8, RZ, 0x1f, R29 ;  /* 0x0000001fff087819 */ /* 0x008fc4000001141d */
[----:B------:R-:W-:-:S05]  /*7c560*/  IADD3 R22, P6, PT, R29, R21, RZ ;  /* 0x000000151d167210 */ /* 0x000fca0007fde0ff */
[----:B------:R-:W-:-:S05]  /*7c570*/  IMAD.X R23, R8, 0x1, R20, P6 ;  /* 0x0000000108177824 */ /* 0x000fca00030e0614 */
[----:B------:R0:W-:Y:S02]  /*7c580*/  STL.64 [R1+0x2220], R22 ;  /* 0x0022201601007387 */ /* 0x0001e40000100a00 */
[----:B0-----:R-:W-:-:S05]  /*7c590*/  IADD3 R22, P6, PT, R29, R19, RZ ;  /* 0x000000131d167210 */ /* 0x001fca0007fde0ff */
[----:B------:R-:W-:-:S05]  /*7c5a0*/  IMAD.X R23, R8, 0x1, R18, P6 ;  /* 0x0000000108177824 */ /* 0x000fca00030e0612 */
[----:B------:R0:W-:Y:S02]  /*7c5b0*/  STL.64 [R1+0x2218], R22 ;  /* 0x0022181601007387 */ /* 0x0001e40000100a00 */
[----:B0-----:R-:W-:-:S05]  /*7c5c0*/  IADD3 R22, P6, PT, R29, R17, RZ ;  /* 0x000000111d167210 */ /* 0x001fca0007fde0ff */
[----:B------:R-:W-:-:S05]  /*7c5d0*/  IMAD.X R23, R8, 0x1, R16, P6 ;  /* 0x0000000108177824 */ /* 0x000fca00030e0610 */
[----:B------:R0:W-:Y:S04]  /*7c5e0*/  STL.64 [R1+0x2210], R22 ;  /* 0x0022101601007387 */ /* 0x0001e80000100a00 */
[----:B0-----:R-:W3:Y:S01]  /*7c5f0*/  LDL.LU.64 R22, [R1+0x3900] ;  /* 0x0039000001167983 */ /* 0x001ee20000300a00 */
[----:B------:R-:W-:-:S05]  /*7c600*/  IADD3 R28, P6, PT, R29, R15, RZ ;  /* 0x0000000f1d1c7210 */ /* 0x000fca0007fde0ff */
[----:B------:R-:W-:Y:S01]  /*7c610*/  IMAD.X R29, R8, 0x1, R14, P6 ;  /* 0x00000001081d7824 */ /* 0x000fe200030e060e */
[----:B---3--:R0:W-:Y:S04]  /*7c620*/  STL.64 [R1+0x38e8], R22 ;  /* 0x0038e81601007387 */ /* 0x0081e80000100a00 */
[----:B0-----:R-:W3:Y:S04]  /*7c630*/  LDL.LU R23, [R1+0x5cc] ;  /* 0x0005cc0001177983 */ /* 0x001ee80000300800 */
[----:B------:R0:W-:Y:S04]  /*7c640*/  STL.64 [R1+0x21f0], R28 ;  /* 0x0021f01c01007387 */ /* 0x0001e80000100a00 */
[----:B0-----:R-:W4:Y:S04]  /*7c650*/  LDL.LU.64 R28, [R1+0x38f8] ;  /* 0x0038f800011c7983 */ /* 0x001f280000300a00 */
[----:B------:R0:W-:Y:S01]  /*7c660*/  STL.64 [R1+0x38f0], R14 ;  /* 0x0038f00e01007387 */ /* 0x0001e20000100a00 */
[----:B---3--:R-:W-:-:S02]  /*7c670*/  SHF.R.S32.HI R8, RZ, 0x1f, R23 ;  /* 0x0000001fff087819 */ /* 0x008fc40000011417 */
[----:B0-----:R-:W-:-:S05]  /*7c680*/  IADD3 R14, P6, PT, R23, R21, RZ ;  /* 0x00000015170e7210 */ /* 0x001fca0007fde0ff */
        /* <DEDUP_REMOVED lines=8> */
[----:B0-----:R-:W3:Y:S02]  /*7c710*/  LDL.LU.64 R14, [R1+0x38f0] ;  /* 0x0038f000010e7983 */ /* 0x001ee40000300a00 */
[----:B---3--:R-:W-:-:S05]  /*7c720*/  IADD3 R22, P6, PT, R23, R15, RZ ;  /* 0x0000000f17167210 */ /* 0x008fca0007fde0ff */
[----:B------:R-:W-:-:S05]  /*7c730*/  IMAD.X R23, R8, 0x1, R14, P6 ;  /* 0x0000000108177824 */ /* 0x000fca00030e060e */
[----:B------:R0:W-:Y:S04]  /*7c740*/  STL.64 [R1+0x21d0], R22 ;  /* 0x0021d01601007387 */ /* 0x0001e80000100a00 */
[----:B0-----:R-:W3:Y:S04]  /*7c750*/  LDL.LU.64 R22, [R1+0x38e8] ;  /* 0x0038e80001167983 */ /* 0x001ee80000300a00 */
[----:B------:R-:W-:Y:S04]  /*7c760*/  STL.64 [R1+0x38e0], R14 ;  /* 0x0038e00e01007387 */ /* 0x000fe80000100a00 */
[----:B---3--:R0:W-:Y:S04]  /*7c770*/  STL.64 [R1+0x38d8], R22 ;  /* 0x0038d81601007387 */ /* 0x0081e80000100a00 */
        /* <DEDUP_REMOVED lines=17> */
[----:B------:R0:W-:Y:S04]  /*7c890*/  STL [R1+0x38c8], R24 ;  /* 0x0038c81801007387 */ /* 0x0001e80000100800 */
[----:B0-----:R-:W2:Y:S02]  /*7c8a0*/  LDL.LU R24, [R1+0x5b8] ;  /* 0x0005b80001187983 */ /* 0x001ea40000300800 */
[----:B--2---:R-:W-:-:S02]  /*7c8b0*/  SHF.R.S32.HI R8, RZ, 0x1f, R24 ;  /* 0x0000001fff087819 */ /* 0x004fc40000011418 */
        /* <DEDUP_REMOVED lines=10> */
[----:B------:R2:W-:Y:S02]  /*7c960*/  STL.64 [R1+0x38c0], R16 ;  /* 0x0038c01001007387 */ /* 0x0005e40000100a00 */
[----:B--2---:R-:W-:-:S02]  /*7c970*/  IADD3 R16, P6, PT, R24, R15, RZ ;  /* 0x0000000f18107210 */ /* 0x004fc40007fde0ff */
[----:B------:R-:W2:Y:S04]  /*7c980*/  LDL.LU R24, [R1+0x38c8] ;  /* 0x0038c80001187983 */ /* 0x000ea80000300800 */
[----:B------:R0:W-:Y:S04]  /*7c990*/  STL [R1+0x38b8], R3 ;  /* 0x0038b80301007387 */ /* 0x0001e80000100800 */
[----:B0-----:R-:W2:Y:S01]  /*7c9a0*/  LDL.LU R3, [R1+0x5bc] ;  /* 0x0005bc0001037983 */ /* 0x001ea20000300800 */
[----:B------:R-:W-:-:S05]  /*7c9b0*/  IMAD.X R17, R8, 0x1, R14, P6 ;  /* 0x0000000108117824 */ /* 0x000fca00030e060e */
[----:B------:R0:W-:Y:S01]  /*7c9c0*/  STL.64 [R1+0x2188], R16 ;  /* 0x0021881001007387 */ /* 0x0001e20000100a00 */
[----:B--2---:R-:W-:Y:S02]  /*7c9d0*/  SHF.R.S32.HI R8, RZ, 0x1f, R3 ;  /* 0x0000001fff087819 */ /* 0x004fe40000011403 */
        /* <DEDUP_REMOVED lines=8> */
[----:B--2---:R-:W-:-:S05]  /*7ca60*/  IADD3 R18, P6, PT, R3, R17, RZ ;  /* 0x0000001103127210 */ /* 0x004fca0007fde0ff */
[----:B------:R-:W-:-:S05]  /*7ca70*/  IMAD.X R19, R8, 0x1, R16, P6 ;  /* 0x0000000108137824 */ /* 0x000fca00030e0610 */
[----:B------:R0:W-:Y:S02]  /*7ca80*/  STL.64 [R1+0x2170], R18 ;  /* 0x0021701201007387 */ /* 0x0001e40000100a00 */
[----:B0-----:R-:W-:Y:S02]  /*7ca90*/  IADD3 R18, P6, PT, R3, R15, RZ ;  /* 0x0000000f03127210 */ /* 0x001fe40007fde0ff */
[----:B------:R-:W2:Y:S03]  /*7caa0*/  LDL.LU R3, [R1+0x38b8] ;  /* 0x0038b80001037983 */ /* 0x000ea60000300800 */
[----:B------:R-:W-:Y:S01]  /*7cab0*/  IMAD.X R19, R8, 0x1, R14, P6 ;  /* 0x0000000108137824 */ /* 0x000fe200030e060e */
[----:B------:R0:W-:Y:S04]  /*7cac0*/  STL [R1+0x38ac], R14 ;  /* 0x0038ac0e01007387 */ /* 0x0001e80000100800 */
[----:B0-----:R-:W2:Y:S04]  /*7cad0*/  LDL.LU R14, [R1+0x5b4] ;  /* 0x0005b400010e7983 */ /* 0x001ea80000300800 */
[----:B------:R-:W-:Y:S04]  /*7cae0*/  STL.64 [R1+0x2158], R18 ;  /* 0x0021581201007387 */ /* 0x000fe80000100a00 */
[----:B------:R2:W-:Y:S04]  /*7caf0*/  STL [R1+0x38a8], R5 ;  /* 0x0038a80501007387 */ /* 0x0005e80000100800 */
[----:B------:R-:W3:Y:S01]  /*7cb00*/  LDL.LU R8, [R1+0x5ac] ;  /* 0x0005ac0001087983 */ /* 0x000ee20000300800 */
[----:B--2---:R-:W-:-:S02]  /*7cb10*/  SHF.R.S32.HI R5, RZ, 0x1f, R14 ;  /* 0x0000001fff057819 */ /* 0x004fc4000001140e */
[----:B------:R-:W-:-:S05]  /*7cb20*/  IADD3 R18, P6, PT, R14, R21, RZ ;  /* 0x000000150e127210 */ /* 0x000fca0007fde0ff */
[----:B------:R-:W-:-:S05]  /*7cb30*/  IMAD.X R19, R5, 0x1, R20, P6 ;  /* 0x0000000105137824 */ /* 0x000fca00030e0614 */
[----:B------:R0:W-:Y:S04]  /*7cb40*/  STL.64 [R1+0x2148], R18 ;  /* 0x0021481201007387 */ /* 0x0001e80000100a00 */
[----:B0-----:R-:W2:Y:S04]  /*7cb50*/  LDL.LU.64 R18, [R1+0x38b0] ;  /* 0x0038b00001127983 */ /* 0x001ea80000300a00 */
[----:B------:R2:W-:Y:S02]  /*7cb60*/  STL.64 [R1+0x38a0], R20 ;  /* 0x0038a01401007387 */ /* 0x0005e40000100a00 */
[----:B--2---:R-:W-:-:S05]  /*7cb70*/  IADD3 R20, P6, PT, R14, R19, RZ ;  /* 0x000000130e147210 */ /* 0x004fca0007fde0ff */
[----:B------:R-:W-:-:S05]  /*7cb80*/  IMAD.X R21, R5, 0x1, R18, P6 ;  /* 0x0000000105157824 */ /* 0x000fca00030e0612 */
[----:B------:R0:W-:Y:S02]  /*7cb90*/  STL.64 [R1+0x2140], R20 ;  /* 0x0021401401007387 */ /* 0x0001e40000100a00 */
[----:B0-----:R-:W-:-:S05]  /*7cba0*/  IADD3 R20, P6, PT, R14, R17, RZ ;  /* 0x000000110e147210 */ /* 0x001fca0007fde0ff */
[----:B------:R-:W-:-:S05]  /*7cbb0*/  IMAD.X R21, R5, 0x1, R16, P6 ;  /* 0x0000000105157824 */ /* 0x000fca00030e0610 */
[----:B------:R0:W-:Y:S02]  /*7cbc0*/  STL.64 [R1+0x2138], R20 ;  /* 0x0021381401007387 */ /* 0x0001e40000100a00 */
[----:B0-----:R-:W-:Y:S02]  /*7cbd0*/  IADD3 R20, P6, PT, R14, R15, RZ ;  /* 0x0000000f0e147210 */ /* 0x001fe40007fde0ff */
[----:B------:R-:W2:Y:S04]  /*7cbe0*/  LDL.LU R14, [R1+0x38ac] ;  /* 0x0038ac00010e7983 */ /* 0x000ea80000300800 */
[----:B------:R-:W-:Y:S04]  /*7cbf0*/  STL [R1+0x3890], R9 ;  /* 0x0038900901007387 */ /* 0x000fe80000100800 */
[----:B------:R-:W-:Y:S04]  /*7cc00*/  STL [R1+0x3894], R11 ;  /* 0x0038940b01007387 */ /* 0x000fe80000100800 */
[----:B------:R-:W-:Y:S01]  /*7cc10*/  STL.64 [R1+0x3898], R6 ;  /* 0x0038980601007387 */ /* 0x000fe20000100a00 */
[----:B--2---:R-:W-:-:S03]  /*7cc20*/  IMAD.X R21, R5, 0x1, R14, P6 ;  /* 0x0000000105157824 */ /* 0x004fc600030e060e */
[----:B------:R-:W2:Y:S04]  /*7cc30*/  LDL.LU R5, [R1+0x38a8] ;  /* 0x0038a80001057983 */ /* 0x000ea80000300800 */
[----:B------:R0:W-:Y:S04]  /*7cc40*/  STL.64 [R1+0x2128], R20 ;  /* 0x0021281401007387 */ /* 0x0001e80000100a00 */
[----:B0-----:R-:W2:Y:S01]  /*7cc50*/  LDL.LU.64 R20, [R1+0x38a0] ;  /* 0x0038a00001147983 */ /* 0x001ea20000300a00 */
[----:B---3--:R-:W-:Y:S02]  /*7cc60*/  SHF.R.S32.HI R11, RZ, 0x1f, R8 ;  /* 0x0000001fff0b7819 */ /* 0x008fe40000011408 */
[----:B--2---:R-:W-:-:S05]  /*7cc70*/  IADD3 R6, P6, PT, R8, R21, RZ ;  /* 0x0000001508067210 */ /* 0x004fca0007fde0ff */
        /* <DEDUP_REMOVED lines=8> */
[----:B0-----:R-:W2:Y:S01]  /*7cd00*/  LDL.LU.64 R6, [R1+0x3898] ;  /* 0x0038980001067983 */ /* 0x001ea20000300a00 */
[----:B------:R-:W-:-:S05]  /*7cd10*/  IADD3 R8, P6, PT, R8, R15, RZ ;  /* 0x0000000f08087210 */ /* 0x000fca0007fde0ff */
[----:B------:R-:W-:Y:S02]  /*7cd20*/  IMAD.X R9, R11, 0x1, R14, P6 ;  /* 0x000000010b097824 */ /* 0x000fe400030e060e */
[----:B------:R-:W3:Y:S04]  /*7cd30*/  LDL.LU R11, [R1+0x3894] ;  /* 0x00389400010b7983 */ /* 0x000ee80000300800 */
[----:B------:R0:W-:Y:S04]  /*7cd40*/  STL.64 [R1+0x20f8], R8 ;  /* 0x0020f80801007387 */ /* 0x0001e80000100a00 */
[----:B0-----:R-:W3:Y:S04]  /*7cd50*/  LDL.LU R9, [R1+0x3890] ;  /* 0x0038900001097983 */ /* 0x001ee80000300800 */
[----:B------:R-:W-:Y:S04]  /*7cd60*/  STL.64 [R1+0x3888], R14 ;  /* 0x0038880e01007387 */ /* 0x000fe80000100a00 */
[----:B--2---:R-:W-:Y:S04]  /*7cd70*/  STL [R1+0x3880], R7 ;  /* 0x0038800701007387 */ /* 0x004fe80000100800 */
[----:B------:R0:W-:Y:S04]  /*7cd80*/  STL.64 [R1+0x3878], R24 ;  /* 0x0038781801007387 */ /* 0x0001e80000100a00 */
[----:B0-----:R-:W2:Y:S04]  /*7cd90*/  LDL.LU R25, [R1+0x5b0] ;  /* 0x0005b00001197983 */ /* 0x001ea80000300800 */
[----:B------:R-:W3:Y:S01]  /*7cda0*/  LDL.LU R8, [R1+0x5a8] ;  /* 0x0005a80001087983 */ /* 0x000ee20000300800 */
        /* <DEDUP_REMOVED lines=11> */
[----:B---3--:R-:W-:Y:S01]  /*7ce60*/  STL [R1+0x3868], R9 ;  /* 0x0038680901007387 */ /* 0x008fe20000100800 */
[----:B--2---:R-:W-:-:S05]  /*7ce70*/  IADD3 R24, P6, PT, R25, R15, RZ ;  /* 0x0000000f19187210 */ /* 0x004fca0007fde0ff */
[----:B------:R-:W-:Y:S02]  /*7ce80*/  IMAD.X R25, R7, 0x1, R14, P6 ;  /* 0x0000000107197824 */ /* 0x000fe400030e060e */
[----:B------:R-:W2:Y:S04]  /*7ce90*/  LDL.LU R7, [R1+0x3880] ;  /* 0x0038800001077983 */ /* 0x000ea80000300800 */
[----:B------:R0:W-:Y:S04]  /*7cea0*/  STL.64 [R1+0x20c0], R24 ;  /* 0x0020c01801007387 */ /* 0x0001e80000100a00 */
[----:B0-----:R-:W3:Y:S04]  /*7ceb0*/  LDL.LU.64 R24, [R1+0x3878] ;  /* 0x0038780001187983 */ /* 0x001ee80000300a00 */
[----:B------:R0:W-:Y:S04]  /*7cec0*/  STL.64 [R1+0x3870], R14 ;  /* 0x0038700e01007387 */ /* 0x0001e80000100a00 */
[----:B------:R1:W-:Y:S01]  /*7ced0*/  STL [R1+0x386c], R4 ;  /* 0x00386c0401007387 */ /* 0x0003e20000100800 */
[----:B0-----:R-:W-:-:S02]  /*7cee0*/  IADD3 R14, P6, PT, R8, R21, RZ ;  /* 0x00000015080e7210 */ /* 0x001fc40007fde0ff */
[----:B-1----:R-:W-:-:S05]  /*7cef0*/  SHF.R.S32.HI R4, RZ, 0x1f, R8 ;  /* 0x0000001fff047819 */ /* 0x002fca0000011408 */
        /* <DEDUP_REMOVED lines=8> */
[----:B0-----:R-:W2:Y:S02]  /*7cf80*/  LDL.LU.64 R14, [R1+0x3870] ;  /* 0x00387000010e7983 */ /* 0x001ea40000300a00 */
[----:B--2---:R-:W-:-:S05]  /*7cf90*/  IADD3 R8, P6, PT, R8, R15, RZ ;  /* 0x0000000f08087210 */ /* 0x004fca0007fde0ff */
[----:B------:R-:W-:Y:S02]  /*7cfa0*/  IMAD.X R9, R4, 0x1, R14, P6 ;  /* 0x0000000104097824 */ /* 0x000fe400030e060e */
[----:B------:R-:W2:Y:S04]  /*7cfb0*/  LDL.LU R4, [R1+0x386c] ;  /* 0x00386c0001047983 */ /* 0x000ea80000300800 */
[----:B------:R0:W-:Y:S04]  /*7cfc0*/  STL.64 [R1+0x2080], R8 ;  /* 0x0020800801007387 */ /* 0x0001e80000100a00 */
[----:B0-----:R-:W2:Y:S04]  /*7cfd0*/  LDL.LU R9, [R1+0x3868] ;  /* 0x0038680001097983 */ /* 0x001ea80000300800 */
[----:B------:R-:W-:Y:S04]  /*7cfe0*/  STL.64 [R1+0x3860], R14 ;  /* 0x0038600e01007387 */ /* 0x000fe80000100a00 */
[----:B------:R-:W-:Y:S04]  /*7cff0*/  STL [R1+0x3858], R11 ;  /* 0x0038580b01007387 */ /* 0x000fe80000100800 */
        /* <DEDUP_REMOVED lines=18> */
[----:B0-----:R-:W2:Y:S04]  /*7d120*/  LDL.LU.64 R12, [R1+0x3850] ;  /* 0x00385000010c7983 */ /* 0x001ea80000300a00 */
[----:B------:R3:W-:Y:S04]  /*7d130*/  STL.64 [R1+0x3848], R14 ;  /* 0x0038480e01007387 */ /* 0x0007e80000100a00 */
[----:B------:R-:W-:Y:S04]  /*7d140*/  STL [R1+0x3840], R9 ;  /* 0x0038400901007387 */ /* 0x000fe80000100800 */
[----:B------:R0:W-:Y:S01]  /*7d150*/  STL [R1+0x3844], R4 ;  /* 0x0038440401007387 */ /* 0x0001e20000100800 */
[----:B---3--:R-:W-:-:S02]  /*7d160*/  IADD3 R14, P6, PT, R8, R21, RZ ;  /* 0x00000015080e7210 */ /* 0x008fc40007fde0ff */
[----:B0-----:R-:W-:-:S05]  /*7d170*/  SHF.R.S32.HI R4, RZ, 0x1f, R8 ;  /* 0x0000001fff047819 */ /* 0x001fca0000011408 */
        /* <DEDUP_REMOVED lines=10> */
[----:B------:R-:W-:Y:S02]  /*7d220*/  IMAD.X R9, R4, 0x1, R14, P6 ;  /* 0x0000000104097824 */ /* 0x000fe400030e060e */
[----:B------:R-:W3:Y:S04]  /*7d230*/  LDL.LU R4, [R1+0x3844] ;  /* 0x0038440001047983 */ /* 0x000ee80000300800 */
[----:B------:R0:W-:Y:S04]  /*7d240*/  STL.64 [R1+0x2020], R8 ;  /* 0x0020200801007387 */ /* 0x0001e80000100a00 */
[----:B0-----:R-:W3:Y:S04]  /*7d250*/  LDL.LU R9, [R1+0x3840] ;  /* 0x0038400001097983 */ /* 0x001ee80000300800 */
[----:B------:R-:W-:Y:S04]  /*7d260*/  STL.64 [R1+0x3838], R14 ;  /* 0x0038380e01007387 */ /* 0x000fe80000100a00 */
[----:B------:R-:W-:Y:S04]  /*7d270*/  STL [R1+0x3830], R26 ;  /* 0x0038301a01007387 */ /* 0x000fe80000100800 */
[----:B--2---:R0:W-:Y:S04]  /*7d280*/  STL.64 [R1+0x3828], R12 ;  /* 0x0038280c01007387 */ /* 0x0041e80000100a00 */
        /* <DEDUP_REMOVED lines=19> */
[----:B----4-:R0:W-:Y:S01]  /*7d3c0*/  STL [R1+0x381c], R28 ;  /* 0x00381c1c01007387 */ /* 0x0101e20000100800 */
[----:B---3--:R-:W-:-:S02]  /*7d3d0*/  IADD3 R14, P6, PT, R8, R21, RZ ;  /* 0x00000015080e7210 */ /* 0x008fc40007fde0ff */
[----:B0-----:R-:W-:Y:S01]  /*7d3e0*/  SHF.R.S32.HI R28, RZ, 0x1f, R8 ;  /* 0x0000001fff1c7819 */ /* 0x001fe20000011408 */
[----:B------:R-:W-:Y:S04]  /*7d3f0*/  STL [R1+0x3818], R9 ;  /* 0x0038180901007387 */ /* 0x000fe80000100800 */
        /* <DEDUP_REMOVED lines=13> */
[----:B0-----:R-:W4:Y:S04]  /*7d4d0*/  LDL.LU R9, [R1+0x3818] ;  /* 0x0038180001097983 */ /* 0x001f280000300800 */
        /* <DEDUP_REMOVED lines=16> */
[----:B------:R-:W2:Y:S03]  /*7d5e0*/  LDL.LU R23, [R1+0x380c] ;  /* 0x00380c0001177983 */ /* 0x000ea60000300800 */
[----:B------:R-:W-:Y:S01]  /*7d5f0*/  IMAD.X R17, R8, 0x1, R14, P6 ;  /* 0x0000000108117824 */ /* 0x000fe200030e060e */
[----:B------:R-:W-:Y:S04]  /*7d600*/  STL [R1+0x3808], R15 ;  /* 0x0038080f01007387 */ /* 0x000fe80000100800 */
[----:B------:R0:W-:Y:S04]  /*7d610*/  STL [R1+0x37fc], R14 ;  /* 0x0037fc0e01007387 */ /* 0x0001e80000100800 */
[----:B0-----:R-:W2:Y:S04]  /*7d620*/  LDL.LU R14, [R1+0x600] ;  /* 0x00060000010e7983 */ /* 0x001ea80000300800 */
[----:B------:R0:W-:Y:S04]  /*7d630*/  STL.64 [R1+0x1fb8], R16 ;  /* 0x001fb81001007387 */ /* 0x0001e80000100a00 */
[----:B------:R-:W3:Y:S01]  /*7d640*/  LDL.LU R8, [R1+0x5f8] ;  /* 0x0005f80001087983 */ /* 0x000ee20000300800 */
[----:B--2---:R-:W-:-:S02]  /*7d650*/  SHF.R.S32.HI R15, RZ, 0x1f, R14 ;  /* 0x0000001fff0f7819 */ /* 0x004fc4000001140e */
[----:B0-----:R-:W-:-:S03]  /*7d660*/  IADD3 R16, P6, PT, R14, R21, RZ ;  /* 0x000000150e107210 */ /* 0x001fc60007fde0ff */
[----:B------:R0:W-:Y:S02]  /*7d670*/  STL [R1+0x30], R15 ;  /* 0x0000300f01007387 */ /* 0x0001e40000100800 */
[----:B------:R-:W-:Y:S02]  /*7d680*/  IMAD.X R17, R15, 0x1, R20, P6 ;  /* 0x000000010f117824 */ /* 0x000fe400030e0614 */
[----:B0-----:R-:W2:Y:S04]  /*7d690*/  LDL.LU R15, [R1+0x3808] ;  /* 0x00380800010f7983 */ /* 0x001ea80000300800 */
[----:B------:R0:W-:Y:S04]  /*7d6a0*/  STL [R1+0x37f8], R20 ;  /* 0x0037f81401007387 */ /* 0x0001e80000100800 */
[----:B0-----:R-:W2:Y:S04]  /*7d6b0*/  LDL.LU R20, [R1+0x30] ;  /* 0x0000300001147983 */ /* 0x001ea80000300800 */
[----:B------:R0:W-:Y:S02]  /*7d6c0*/  STL.64 [R1+0x1fb0], R16 ;  /* 0x001fb01001007387 */ /* 0x0001e40000100a00 */
[----:B0-----:R-:W-:-:S05]  /*7d6d0*/  IADD3 R16, P6, PT, R14, R19, RZ ;  /* 0x000000130e107210 */ /* 0x001fca0007fde0ff */
[----:B--2---:R-:W-:-:S05]  /*7d6e0*/  IMAD.X R17, R20, 0x1, R18, P6 ;  /* 0x0000000114117824 */ /* 0x004fca00030e0612 */
[----:B------:R0:W-:Y:S04]  /*7d6f0*/  STL.64 [R1+0x1fa8], R16 ;  /* 0x001fa81001007387 */ /* 0x0001e80000100a00 */
[----:B0-----:R-:W2:Y:S04]  /*7d700*/  LDL.LU.64 R16, [R1+0x3800] ;  /* 0x0038000001107983 */ /* 0x001ea80000300a00 */
[----:B------:R2:W-:Y:S02]  /*7d710*/  STL.64 [R1+0x37f0], R18 ;  /* 0x0037f01201007387 */ /* 0x0005e40000100a00 */
[----:B--2---:R-:W-:-:S05]  /*7d720*/  IADD3 R18, P6, PT, R14, R17, RZ ;  /* 0x000000110e127210 */ /* 0x004fca0007fde0ff */
[----:B------:R-:W-:-:S05]  /*7d730*/  IMAD.X R19, R20, 0x1, R16, P6 ;  /* 0x0000000114137824 */ /* 0x000fca00030e0610 */
[----:B------:R0:W-:Y:S02]  /*7d740*/  STL.64 [R1+0x1fa0], R18 ;  /* 0x001fa01201007387 */ /* 0x0001e40000100a00 */
[----:B0-----:R-:W-:Y:S02]  /*7d750*/  IADD3 R18, P6, PT, R14, R15, RZ ;  /* 0x0000000f0e127210 */ /* 0x001fe40007fde0ff */
[----:B------:R-:W2:Y:S04]  /*7d760*/  LDL.LU R14, [R1+0x37fc] ;  /* 0x0037fc00010e7983 */ /* 0x000ea80000300800 */
[----:B----4-:R-:W-:Y:S04]  /*7d770*/  STL [R1+0x37e0], R9 ;  /* 0x0037e00901007387 */ /* 0x010fe80000100800 */
[----:B------:R-:W-:Y:S04]  /*7d780*/  STL.64 [R1+0x37e8], R2 ;  /* 0x0037e80201007387 */ /* 0x000fe80000100a00 */
[----:B------:R-:W-:Y:S01]  /*7d790*/  STL [R1+0x37e4], R10 ;  /* 0x0037e40a01007387 */ /* 0x000fe20000100800 */
[----:B--2---:R-:W-:-:S03]  /*7d7a0*/  IMAD.X R19, R20, 0x1, R14, P6 ;  /* 0x0000000114137824 */ /* 0x004fc600030e060e */
[----:B------:R-:W2:Y:S04]  /*7d7b0*/  LDL.LU R20, [R1+0x37f8] ;  /* 0x0037f80001147983 */ /* 0x000ea80000300800 */
[----:B------:R0:W-:Y:S04]  /*7d7c0*/  STL.64 [R1+0x1f88], R18 ;  /* 0x001f881201007387 */ /* 0x0001e80000100a00 */
[----:B0-----:R-:W4:Y:S01]  /*7d7d0*/  LDL.LU.64 R18, [R1+0x37f0] ;  /* 0x0037f00001127983 */ /* 0x001f220000300a00 */
[----:B---3--:R-:W-:Y:S02]  /*7d7e0*/  SHF.R.S32.HI R10, RZ, 0x1f, R8 ;  /* 0x0000001fff0a7819 */ /* 0x008fe40000011408 */
[----:B------:R-:W-:-:S05]  /*7d7f0*/  IADD3 R2, P6, PT, R8, R21, RZ ;  /* 0x0000001508027210 */ /* 0x000fca0007fde0ff */
[----:B--2---:R-:W-:-:S05]  /*7d800*/  IMAD.X R3, R10, 0x1, R20, P6 ;  /* 0x000000010a037824 */ /* 0x004fca00030e0614 */
[----:B------:R4:W-:Y:S02]  /*7d810*/  STL.64 [R1+0x1f78], R2 ;  /* 0x001f780201007387 */ /* 0x0009e40000100a00 */
[----:B----4-:R-:W-:-:S05]  /*7d820*/  IADD3 R2, P6, PT, R8, R19, RZ ;  /* 0x0000001308027210 */ /* 0x010fca0007fde0ff */
[----:B------:R-:W-:-:S05]  /*7d830*/  IMAD.X R3, R10, 0x1, R18, P6 ;  /* 0x000000010a037824 */ /* 0x000fca00030e0612 */
[----:B------:R0:W-:Y:S02]  /*7d840*/  STL.64 [R1+0x1f70], R2 ;  /* 0x001f700201007387 */ /* 0x0001e40000100a00 */
[----:B0-----:R-:W-:-:S05]  /*7d850*/  IADD3 R2, P6, PT, R8, R17, RZ ;  /* 0x0000001108027210 */ /* 0x001fca0007fde0ff */
[----:B------:R-:W-:Y:S01]  /*7d860*/  IMAD.X R3, R10, 0x1, R16, P6 ;  /* 0x000000010a037824 */ /* 0x000fe200030e0610 */
[----:B------:R-:W-:-:S05]  /*7d870*/  IADD3 R8, P6, PT, R8, R15, RZ ;  /* 0x0000000f08087210 */ /* 0x000fca0007fde0ff */
[----:B------:R-:W-:Y:S01]  /*7d880*/  IMAD.X R9, R10, 0x1, R14, P6 ;  /* 0x000000010a097824 */ /* 0x000fe200030e060e */
[----:B------:R0:W-:Y:S04]  /*7d890*/  STL.64 [R1+0x1f68], R2 ;  /* 0x001f680201007387 */ /* 0x0001e80000100a00 */
[----:B0-----:R-:W2:Y:S04]  /*7d8a0*/  LDL.LU.64 R2, [R1+0x37e8] ;  /* 0x0037e80001027983 */ /* 0x001ea80000300a00 */
[----:B------:R-:W3:Y:S04]  /*7d8b0*/  LDL.LU R10, [R1+0x37e4] ;  /* 0x0037e400010a7983 */ /* 0x000ee80000300800 */
[----:B------:R0:W-:Y:S04]  /*7d8c0*/  STL.64 [R1+0x1f48], R8 ;  /* 0x001f480801007387 */ /* 0x0001e80000100a00 */
[----:B0-----:R-:W4:Y:S04]  /*7d8d0*/  LDL.LU R9, [R1+0x37e0] ;  /* 0x0037e00001097983 */ /* 0x001f280000300800 */
[----:B------:R-:W-:Y:S04]  /*7d8e0*/  STL.64 [R1+0x37d8], R14 ;  /* 0x0037d80e01007387 */ /* 0x000fe80000100a00 */
[----:B------:R0:W-:Y:S04]  /*7d8f0*/  STL.64 [R1+0x37d0], R28 ;  /* 0x0037d01c01007387 */ /* 0x0001e80000100a00 */
[----:B0-----:R-:W2:Y:S01]  /*7d900*/  LDL.LU R29, [R1+0x5d4] ;  /* 0x0005d400011d7983 */ /* 0x001ea20000300800 */
[----:B------:R-:W-:-:S02]  /*7d910*/  IMAD.MOV.U32 R8, RZ, RZ, R13 ;  /* 0x000000ffff087224 */ /* 0x000fc400078e000d */
[----:B------:R-:W-:Y:S02]  /*7d920*/  IMAD.MOV.U32 R13, RZ, RZ, R6 ;  /* 0x000000ffff0d7224 */ /* 0x000fe400078e0006 */
[----:B----4-:R-:W-:Y:S02]  /*7d930*/  IMAD.MOV.U32 R15, RZ, RZ, R9 ;  /* 0x000000ffff0f7224 */ /* 0x010fe400078e0009 */
[----:B---3--:R-:W-:Y:S02]  /*7d940*/  IMAD.MOV.U32 R9, RZ, RZ, R10 ;  /* 0x000000ffff097224 */ /* 0x008fe400078e000a */
[----:B------:R-:W-:Y:S02]  /*7d950*/  IMAD.MOV.U32 R10, RZ, RZ, R12 ;  /* 0x000000ffff0a7224 */ /* 0x000fe400078e000c */
[----:B------:R-:W-:Y:S01]  /*7d960*/  IMAD.MOV.U32 R12, RZ, RZ, R7 ;  /* 0x000000ffff0c7224 */ /* 0x000fe200078e0007 */
[----:B--2---:R-:W-:Y:S02]  /*7d970*/  SHF.R.S32.HI R14, RZ, 0x1f, R29 ;  /* 0x0000001fff0e7819 */ /* 0x004fe4000001141d */
[----:B------:R-:W-:-:S05]  /*7d980*/  IADD3 R6, P6, PT, R29, R21, RZ ;  /* 0x000000151d067210 */ /* 0x000fca0007fde0ff */
[----:B------:R-:W-:-:S05]  /*7d990*/  IMAD.X R7, R14, 0x1, R20, P6 ;  /* 0x000000010e077824 */ /* 0x000fca00030e0614 */
[----:B------:R0:W-:Y:S02]  /*7d9a0*/  STL.64 [R1+0x27b8], R6 ;  /* 0x0027b80601007387 */ /* 0x0001e40000100a00 */
[----:B0-----:R-:W-:Y:S01]  /*7d9b0*/  IMAD.MOV.U32 R6, RZ, RZ, R14 ;  /* 0x000000ffff067224 */ /* 0x001fe200078e000e */
[----:B------:R-:W-:Y:S01]  /*7d9c0*/  IADD3 R14, P6, PT, R29, R19, RZ ;  /* 0x000000131d0e7210 */ /* 0x000fe20007fde0ff */
[----:B------:R-:W-:-:S04]  /*7d9d0*/  IMAD.MOV.U32 R7, RZ, RZ, R15 ;  /* 0x000000ffff077224 */ /* 0x000fc800078e000f */
[----:B------:R-:W-:-:S05]  /*7d9e0*/  IMAD.X R15, R6, 0x1, R18, P6 ;  /* 0x00000001060f7824 */ /* 0x000fca00030e0612 */
[----:B------:R0:W-:Y:S02]  /*7d9f0*/  STL.64 [R1+0x1f18], R14 ;  /* 0x001f180e01007387 */ /* 0x0001e40000100a00 */
[----:B0-----:R-:W-:-:S05]  /*7da00*/  IADD3 R14, P6, PT, R29, R17, RZ ;  /* 0x000000111d0e7210 */ /* 0x001fca0007fde0ff */
[----:B------:R-:W-:-:S05]  /*7da10*/  IMAD.X R15, R6, 0x1, R16, P6 ;  /* 0x00000001060f7824 */ /* 0x000fca00030e0610 */
[----:B------:R0:W-:Y:S04]  /*7da20*/  STL.64 [R1+0x1f10], R14 ;  /* 0x001f100e01007387 */ /* 0x0001e80000100a00 */
[----:B0-----:R-:W2:Y:S04]  /*7da30*/  LDL.LU.64 R14, [R1+0x37d8] ;  /* 0x0037d800010e7983 */ /* 0x001ea80000300a00 */
[----:B------:R0:W-:Y:S04]  /*7da40*/  STL.64 [R1+0x37c8], R2 ;  /* 0x0037c80201007387 */ /* 0x0001e80000100a00 */
[----:B0-----:R-:W3:Y:S01]  /*7da50*/  LDL R3, [R1+0x594] ;  /* 0x0005940001037983 */ /* 0x001ee20000100800 */
[----:B--2---:R-:W-:-:S05]  /*7da60*/  IADD3 R28, P6, PT, R29, R15, RZ ;  /* 0x0000000f1d1c7210 */ /* 0x004fca0007fde0ff */
[----:B------:R-:W-:-:S05]  /*7da70*/  IMAD.X R29, R6, 0x1, R14, P6 ;  /* 0x00000001061d7824 */ /* 0x000fca00030e060e */
[----:B------:R0:W-:Y:S01]  /*7da80*/  STL.64 [R1+0x1f00], R28 ;  /* 0x001f001c01007387 */ /* 0x0001e20000100a00 */
[----:B---3--:R-:W-:-:S03]  /*7da90*/  IADD3 R2, P6, PT, R3, R21, RZ ;  /* 0x0000001503027210 */ /* 0x008fc60007fde0ff */
[----:B0-----:R-:W2:Y:S04]  /*7daa0*/  LDL.LU.64 R28, [R1+0x37d0] ;  /* 0x0037d000011c7983 */ /* 0x001ea80000300a00 */
[----:B------:R0:W-:Y:S04]  /*7dab0*/  STL [R1+0x37c0], R21 ;  /* 0x0037c01501007387 */ /* 0x0001e80000100800 */
[----:B0-----:R-:W3:Y:S01]  /*7dac0*/  LDL.LU R21, [R1+0x594] ;  /* 0x0005940001157983 */ /* 0x001ee20000300800 */
[----:B------:R-:W-:-:S05]  /*7dad0*/  SHF.R.S32.HI R6, RZ, 0x1f, R3 ;  /* 0x0000001fff067819 */ /* 0x000fca0000011403 */
[----:B------:R-:W-:-:S05]  /*7dae0*/  IMAD.X R3, R6, 0x1, R20, P6 ;  /* 0x0000000106037824 */ /* 0x000fca00030e0614 */
[----:B------:R3:W-:Y:S02]  /*7daf0*/  STL.64 [R1+0x1ee0], R2 ;  /* 0x001ee00201007387 */ /* 0x0007e40000100a00 */
[----:B---3--:R-:W-:-:S05]  /*7db00*/  IADD3 R2, P6, PT, R21, R19, RZ ;  /* 0x0000001315027210 */ /* 0x008fca0007fde0ff */
[----:B------:R-:W-:-:S05]  /*7db10*/  IMAD.X R3, R6, 0x1, R18, P6 ;  /* 0x0000000106037824 */ /* 0x000fca00030e0612 */
[----:B------:R0:W-:Y:S02]  /*7db20*/  STL.64 [R1+0x1ed8], R2 ;  /* 0x001ed80201007387 */ /* 0x0001e40000100a00 */
[----:B0-----:R-:W-:-:S05]  /*7db30*/  IADD3 R2, P6, PT, R21, R17, RZ ;  /* 0x0000001115027210 */ /* 0x001fca0007fde0ff */
[----:B------:R-:W-:-:S05]  /*7db40*/  IMAD.X R3, R6, 0x1, R16, P6 ;  /* 0x0000000106037824 */ /* 0x000fca00030e0610 */
[----:B------:R0:W-:Y:S04]  /*7db50*/  STL.64 [R1+0x1ed0], R2 ;  /* 0x001ed00201007387 */ /* 0x0001e80000100a00 */
[----:B0-----:R-:W3:Y:S04]  /*7db60*/  LDL.LU.64 R2, [R1+0x37c8] ;  /* 0x0037c80001027983 */ /* 0x001ee80000300a00 */
[----:B---3--:R0:W-:Y:S02]  /*7db70*/  STL.64 [R1+0x37b8], R2 ;  /* 0x0037b80201007387 */ /* 0x0081e40000100a00 */
[----:B0-----:R-:W-:-:S02]  /*7db80*/  IADD3 R2, P6, PT, R21, R15, RZ ;  /* 0x0000000f15027210 */ /* 0x001fc40007fde0ff */
[----:B------:R-:W3:Y:S03]  /*7db90*/  LDL.LU R21, [R1+0x37c0] ;  /* 0x0037c00001157983 */ /* 0x000ee60000300800 */
[----:B------:R-:W-:Y:S01]  /*7dba0*/  IMAD.X R3, R6, 0x1, R14, P6 ;  /* 0x0000000106037824 */ /* 0x000fe200030e060e */
[----:B------:R0:W-:Y:S04]  /*7dbb0*/  STL [R1+0x37b0], R14 ;  /* 0x0037b00e01007387 */ /* 0x0001e80000100800 */
[----:B0-----:R-:W4:Y:S04]  /*7dbc0*/  LDL.LU R14, [R1+0x590] ;  /* 0x00059000010e7983 */ /* 0x001f280000300800 */
[----:B------:R3:W-:Y:S01]  /*7dbd0*/  STL.64 [R1+0x1ec0], R2 ;  /* 0x001ec00201007387 */ /* 0x0007e20000100a00 */
[----:B----4-:R-:W-:-:S02]  /*7dbe0*/  SHF.R.S32.HI R6, RZ, 0x1f, R14 ;  /* 0x0000001fff067819 */ /* 0x010fc4000001140e */
[----:B---3--:R-:W-:-:S05]  /*7dbf0*/  IADD3 R2, P6, PT, R14, R21, RZ ;  /* 0x000000150e027210 */ /* 0x008fca0007fde0ff */
        /* <DEDUP_REMOVED lines=8> */
[----:B0-----:R-:W3:Y:S04]  /*7dc80*/  LDL.LU.64 R2, [R1+0x37b8] ;  /* 0x0037b80001027983 */ /* 0x001ee80000300a00 */
[----:B------:R0:W-:Y:S02]  /*7dc90*/  STL.64 [R1+0x37a8], R16 ;  /* 0x0037a81001007387 */ /* 0x0001e40000100a00 */
[----:B0-----:R-:W-:-:S02]  /*7dca0*/  IADD3 R16, P6, PT, R14, R15, RZ ;  /* 0x0000000f0e107210 */ /* 0x001fc40007fde0ff */
[----:B------:R-:W4:Y:S04]  /*7dcb0*/  LDL.LU R14, [R1+0x37b0] ;  /* 0x0037b000010e7983 */ /* 0x000f280000300800 */
[----:B------:R0:W-:Y:S04]  /*7dcc0*/  STL [R1+0x37a0], R26 ;  /* 0x0037a01a01007387 */ /* 0x0001e80000100800 */
[----:B0-----:R-:W2:Y:S01]  /*7dcd0*/  LDL.LU R26, [R1+0x588] ;  /* 0x00058800011a7983 */ /* 0x001ea20000300800 */
[----:B----4-:R-:W-:-:S05]  /*7dce0*/  IMAD.X R17, R6, 0x1, R14, P6 ;  /* 0x0000000106117824 */ /* 0x010fca00030e060e */
        /* <DEDUP_REMOVED lines=13> */
[----:B0-----:R-:W-:Y:S01]  /*7ddc0*/  IADD3 R18, P6, PT, R26, R15, RZ ;  /* 0x0000000f1a127210 */ /* 0x001fe20007fde0ff */
[----:B------:R-:W-:Y:S01]  /*7ddd0*/  IMAD.MOV.U32 R19, RZ, RZ, R6 ;  /* 0x000000ffff137224 */ /* 0x000fe200078e0006 */
[----:B------:R-:W2:Y:S04]  /*7dde0*/  LDL.LU R26, [R1+0x37a0] ;  /* 0x0037a000011a7983 */ /* 0x000ea80000300800 */
[----:B------:R-:W4:Y:S01]  /*7ddf0*/  LDL.LU R6, [R1+0x57c] ;  /* 0x00057c0001067983 */ /* 0x000f220000300800 */
[----:B------:R-:W-:-:S03]  /*7de00*/  IMAD.X R19, R19, 0x1, R14, P6 ;  /* 0x0000000113137824 */ /* 0x000fc600030e060e */
[----:B----4-:R-:W-:Y:S04]  /*7de10*/  STL [R1+0x3778], R6 ;  /* 0x0037780601007387 */ /* 0x010fe80000100800 */
[----:B------:R0:W-:Y:S04]  /*7de20*/  STL [R1+0x3790], R29 ;  /* 0x0037901d01007387 */ /* 0x0001e80000100800 */
[----:B0-----:R-:W4:Y:S04]  /*7de30*/  LDL.LU R29, [R1+0x58c] ;  /* 0x00058c00011d7983 */ /* 0x001f280000300800 */
[----:B------:R0:W-:Y:S01]  /*7de40*/  STL.64 [R1+0x1e68], R18 ;  /* 0x001e681201007387 */ /* 0x0001e20000100a00 */
[----:B----4-:R-:W-:-:S02]  /*7de50*/  SHF.R.S32.HI R6, RZ, 0x1f, R29 ;  /* 0x0000001fff067819 */ /* 0x010fc4000001141d */
[----:B0-----:R-:W-:-:S05]  /*7de60*/  IADD3 R18, P6, PT, R29, R21, RZ ;  /* 0x000000151d127210 */ /* 0x001fca0007fde0ff */
[----:B------:R-:W-:-:S05]  /*7de70*/  IMAD.X R19, R6, 0x1, R20, P6 ;  /* 0x0000000106137824 */ /* 0x000fca00030e0614 */
[----:B------:R0:W-:Y:S04]  /*7de80*/  STL.64 [R1+0x1e60], R18 ;  /* 0x001e601201007387 */ /* 0x0001e80000100a00 */
[----:B0-----:R-:W4:Y:S04]  /*7de90*/  LDL.LU.64 R18, [R1+0x3798] ;  /* 0x0037980001127983 */ /* 0x001f280000300a00 */
[----:B------:R4:W-:Y:S02]  /*7dea0*/  STL.64 [R1+0x3788], R20 ;  /* 0x0037881401007387 */ /* 0x0009e40000100a00 */
[----:B----4-:R-:W-:-:S05]  /*7deb0*/  IADD3 R20, P6, PT, R29, R19, RZ ;  /* 0x000000131d147210 */ /* 0x010fca0007fde0ff */
[----:B------:R-:W-:-:S05]  /*7dec0*/  IMAD.X R21, R6, 0x1, R18, P6 ;  /* 0x0000000106157824 */ /* 0x000fca00030e0612 */
[----:B------:R0:W-:Y:S02]  /*7ded0*/  STL.64 [R1+0x1e58], R20 ;  /* 0x001e581401007387 */ /* 0x0001e40000100a00 */
[----:B0-----:R-:W-:-:S05]  /*7dee0*/  IADD3 R20, P6, PT, R29, R17, RZ ;  /* 0x000000111d147210 */ /* 0x001fca0007fde0ff */
[----:B------:R-:W-:-:S05]  /*7def0*/  IMAD.X R21, R6, 0x1, R16, P6 ;  /* 0x0000000106157824 */ /* 0x000fca00030e0610 */
[----:B------:R0:W-:Y:S02]  /*7df00*/  STL.64 [R1+0x1e50], R20 ;  /* 0x001e501401007387 */ /* 0x0001e40000100a00 */
[----:B0-----:R-:W-:Y:S02]  /*7df10*/  IADD3 R20, P6, PT, R29, R15, RZ ;  /* 0x0000000f1d147210 */ /* 0x001fe40007fde0ff */
[----:B------:R-:W4:Y:S03]  /*7df20*/  LDL.LU R29, [R1+0x3790] ;  /* 0x00379000011d7983 */ /* 0x000f260000300800 */
[----:B------:R-:W-:Y:S01]  /*7df30*/  IMAD.X R21, R6, 0x1, R14, P6 ;  /* 0x0000000106157824 */ /* 0x000fe200030e060e */
[----:B--2---:R-:W-:Y:S04]  /*7df40*/  STL.64 [R1+0x3780], R26 ;  /* 0x0037801a01007387 */ /* 0x004fe80000100a00 */
[----:B------:R0:W-:Y:S04]  /*7df50*/  STL.64 [R1+0x1e48], R20 ;  /* 0x001e481401007387 */ /* 0x0001e80000100a00 */
[----:B0-----:R-:W2:Y:S04]  /*7df60*/  LDL.LU.64 R20, [R1+0x3788] ;  /* 0x0037880001147983 */ /* 0x001ea80000300a00 */
[----:B------:R0:W-:Y:S04]  /*7df70*/  STL.64 [R1+0x3770], R22 ;  /* 0x0037701601007387 */ /* 0x0001e80000100a00 */
        /* <DEDUP_REMOVED lines=14> */
[----:B------:R-:W2:Y:S04]  /*7e060*/  LDL.LU R6, [R1+0x3778] ;  /* 0x0037780001067983 */ /* 0x000ea80000300800 */
[----:B------:R0:W-:Y:S04]  /*7e070*/  STL.64 [R1+0x1e20], R22 ;  /* 0x001e201601007387 */ /* 0x0001e80000100a00 */
[----:B0-----:R-:W2:Y:S04]  /*7e080*/  LDL.LU.64 R22, [R1+0x3770] ;  /* 0x0037700001167983 */ /* 0x001ea80000300a00 */
[----:B------:R-:W-:Y:S04]  /*7e090*/  STL.64 [R1+0x3768], R14 ;  /* 0x0037680e01007387 */ /* 0x000fe80000100a00 */
[----:B------:R0:W-:Y:S04]  /*7e0a0*/  STL [R1+0x3764], R8 ;  /* 0x0037640801007387 */ /* 0x0001e80000100800 */
[----:B0-----:R-:W2:Y:S04]  /*7e0b0*/  LDL.LU R8, [R1+0x580] ;  /* 0x0005800001087983 */ /* 0x001ea80000300800 */
[----:B------:R2:W-:Y:S02]  /*7e0c0*/  STL [R1+0x3760], R13 ;  /* 0x0037600d01007387 */ /* 0x0005e40000100800 */
        /* <DEDUP_REMOVED lines=14> */
[----:B------:R-:W-:Y:S02]  /*7e1b0*/  IMAD.X R17, R13, 0x1, R14, P6 ;  /* 0x000000010d117824 */ /* 0x000fe400030e060e */
[----:B------:R-:W2:Y:S04]  /*7e1c0*/  LDL.LU R13, [R1+0x3760] ;  /* 0x00376000010d7983 */ /* 0x000ea80000300800 */
[----:B------:R0:W-:Y:S02]  /*7e1d0*/  STL.64 [R1+0x1de8], R16 ;  /* 0x001de81001007387 */ /* 0x0001e40000100a00 */
[----:B0-----:R-:W-:-:S05]  /*7e1e0*/  SHF.R.S32.HI R16, RZ, 0x1f, R6 ;  /* 0x0000001fff107819 */ /* 0x001fca0000011406 */
[----:B------:R0:W-:Y:S04]  /*7e1f0*/  STL [R1+0x30], R16 ;  /* 0x0000301001007387 */ /* 0x0001e80000100800 */
[----:B------:R1:W-:Y:S01]  /*7e200*/  STL [R1+0x3750], R21 ;  /* 0x0037501501007387 */ /* 0x0003e20000100800 */
[----:B0-----:R-:W-:-:S03]  /*7e210*/  IADD3 R16, P6, PT, R6, R21, RZ ;  /* 0x0000001506107210 */ /* 0x001fc60007fde0ff */
[----:B-1----:R-:W2:Y:S02]  /*7e220*/  LDL.LU R21, [R1+0x30] ;  /* 0x0000300001157983 */ /* 0x002ea40000300800 */
[----:B--2---:R-:W-:-:S05]  /*7e230*/  IMAD.X R17, R21, 0x1, R20, P6 ;  /* 0x0000000115117824 */ /* 0x004fca00030e0614 */
        /* <DEDUP_REMOVED lines=8> */
[----:B------:R0:W-:Y:S04]  /*7e2c0*/  STL.64 [R1+0x1db8], R18 ;  /* 0x001db81201007387 */ /* 0x0001e80000100a00 */
[----:B------:R1:W-:Y:S01]  /*7e2d0*/  STL [R1+0x373c], R28 ;  /* 0x00373c1c01007387 */ /* 0x0003e20000100800 */
[----:B0-----:R-:W-:Y:S01]  /*7e2e0*/  IADD3 R18, P6, PT, R6, R15, RZ ;  /* 0x0000000f06127210 */ /* 0x001fe20007fde0ff */
[----:B------:R-:W-:Y:S02]  /*7e2f0*/  IMAD.MOV.U32 R6, RZ, RZ, R4 ;  /* 0x000000ffff067224 */ /* 0x000fe400078e0004 */
[----:B-1----:R-:W2:Y:S04]  /*7e300*/  LDL.LU R28, [R1+0x574] ;  /* 0x00057400011c7983 */ /* 0x002ea80000300800 */
[----:B------:R-:W-:Y:S04]  /*7e310*/  STL.64 [R1+0x3740], R22 ;  /* 0x0037401601007387 */ /* 0x000fe80000100a00 */
[----:B------:R-:W2:Y:S01]  /*7e320*/  LDL.LU R4, [R1+0x56c] ;  /* 0x00056c0001047983 */ /* 0x000ea20000300800 */
[----:B------:R-:W-:-:S03]  /*7e330*/  IMAD.X R19, R21, 0x1, R14, P6 ;  /* 0x0000000115137824 */ /* 0x000fc600030e060e */
[----:B--2---:R-:W-:Y:S04]  /*7e340*/  STL [R1+0x3738], R4 ;  /* 0x0037380401007387 */ /* 0x004fe80000100800 */
[----:B------:R-:W2:Y:S04]  /*7e350*/  LDL.LU R21, [R1+0x3750] ;  /* 0x0037500001157983 */ /* 0x000ea80000300800 */
[----:B------:R0:W-:Y:S04]  /*7e360*/  STL.64 [R1+0x1da8], R18 ;  /* 0x001da81201007387 */ /* 0x0001e80000100a00 */
[----:B0-----:R-:W3:Y:S01]  /*7e370*/  LDL.LU.64 R18, [R1+0x3748] ;  /* 0x0037480001127983 */ /* 0x001ee20000300a00 */
[----:B------:R-:W-:-:S02]  /*7e380*/  SHF.R.S32.HI R4, RZ, 0x1f, R28 ;  /* 0x0000001fff047819 */ /* 0x000fc4000001141c */
[----:B--2---:R-:W-:-:S05]  /*7e390*/  IADD3 R22, P6, PT, R28, R21, RZ ;  /* 0x000000151c167210 */ /* 0x004fca0007fde0ff */
        /* <DEDUP_REMOVED lines=8> */
[----:B0-----:R-:W2:Y:S04]  /*7e420*/  LDL.LU.64 R22, [R1+0x3740] ;  /* 0x0037400001167983 */ /* 0x001ea80000300a00 */
[----:B------:R0:W-:Y:S02]  /*7e430*/  STL.64 [R1+0x3730], R16 ;  /* 0x0037301001007387 */ /* 0x0001e40000100a00 */
[----:B0-----:R-:W-:-:S02]  /*7e440*/  IADD3 R16, P6, PT, R28, R15, RZ ;  /* 0x0000000f1c107210 */ /* 0x001fc40007fde0ff */
[----:B------:R-:W3:Y:S03]  /*7e450*/  LDL.LU R28, [R1+0x373c] ;  /* 0x00373c00011c7983 */ /* 0x000ee60000300800 */
[----:B------:R-:W-:Y:S01]  /*7e460*/  IMAD.X R17, R4, 0x1, R14, P6 ;  /* 0x0000000104117824 */ /* 0x000fe200030e060e */
[----:B------:R0:W-:Y:S04]  /*7e470*/  STL [R1+0x372c], R14 ;  /* 0x00372c0e01007387 */ /* 0x0001e80000100800 */
[----:B0-----:R-:W2:Y:S04]  /*7e480*/  LDL.LU R14, [R1+0x578] ;  /* 0x00057800010e7983 */ /* 0x001ea80000300800 */
[----:B------:R0:W-:Y:S01]  /*7e490*/  STL.64 [R1+0x1d50], R16 ;  /* 0x001d501001007387 */ /* 0x0001e20000100a00 */
[----:B--2---:R-:W-:-:S02]  /*7e4a0*/  SHF.R.S32.HI R4, RZ, 0x1f, R14 ;  /* 0x0000001fff047819 */ /* 0x004fc4000001140e */
[----:B0-----:R-:W-:-:S05]  /*7e4b0*/  IADD3 R16, P6, PT, R14, R21, RZ ;  /* 0x000000150e107210 */ /* 0x001fca0007fde0ff */
[----:B------:R-:W-:Y:S01]  /*7e4c0*/  IMAD.X R17, R4, 0x1, R20, P6 ;  /* 0x0000000104117824 */ /* 0x000fe200030e0614 */
[----:B------:R-:W-:Y:S04]  /*7e4d0*/  STL [R1+0x30], R4 ;  /* 0x0000300401007387 */ /* 0x000fe80000100800 */
[----:B------:R0:W-:Y:S02]  /*7e4e0*/  STL.64 [R1+0x1d40], R16 ;  /* 0x001d401001007387 */ /* 0x0001e40000100a00 */
[----:B0-----:R-:W-:-:S05]  /*7e4f0*/  IADD3 R16, P6, PT, R14, R19, RZ ;  /* 0x000000130e107210 */ /* 0x001fca0007fde0ff */
[----:B------:R-:W-:Y:S02]  /*7e500*/  IMAD.X R17, R4, 0x1, R18, P6 ;  /* 0x0000000104117824 */ /* 0x000fe400030e0612 */
[----:B------:R-:W2:Y:S04]  /*7e510*/  LDL.LU R4, [R1+0x3738] ;  /* 0x0037380001047983 */ /* 0x000ea80000300800 */
[----:B------:R0:W-:Y:S04]  /*7e520*/  STL.64 [R1+0x1d38], R16 ;  /* 0x001d381001007387 */ /* 0x0001e80000100a00 */
[----:B0-----:R-:W2:Y:S04]  /*7e530*/  LDL.LU.64 R16, [R1+0x3730] ;  /* 0x0037300001107983 */ /* 0x001ea80000300a00 */
[----:B------:R-:W-:Y:S04]  /*7e540*/  STL.64 [R1+0x3720], R18 ;  /* 0x0037201201007387 */ /* 0x000fe80000100a00 */
[----:B------:R0:W-:Y:S04]  /*7e550*/  STL [R1+0x3728], R26 ;  /* 0x0037281a01007387 */ /* 0x0001e80000100800 */
[----:B0-----:R-:W3:Y:S01]  /*7e560*/  LDL.LU R26, [R1+0x30] ;  /* 0x00003000011a7983 */ /* 0x001ee20000300800 */
[----:B--2---:R-:W-:-:S05]  /*7e570*/  IADD3 R18, P6, PT, R14, R17, RZ ;  /* 0x000000110e127210 */ /* 0x004fca0007fde0ff */
[----:B---3--:R-:W-:-:S05]  /*7e580*/  IMAD.X R19, R26, 0x1, R16, P6 ;  /* 0x000000011a137824 */ /* 0x008fca00030e0610 */
[----:B------:R0:W-:Y:S02]  /*7e590*/  STL.64 [R1+0x1d30], R18 ;  /* 0x001d301201007387 */ /* 0x0001e40000100a00 */
[----:B0-----:R-:W-:Y:S02]  /*7e5a0*/  IADD3 R18, P6, PT, R14, R15, RZ ;  /* 0x0000000f0e127210 */ /* 0x001fe40007fde0ff */
[----:B------:R-:W2:Y:S04]  /*7e5b0*/  LDL.LU R14, [R1+0x372c] ;  /* 0x00372c00010e7983 */ /* 0x000ea80000300800 */
[----:B------:R-:W-:Y:S04]  /*7e5c0*/  STL.64 [R1+0x3718], R4 ;  /* 0x0037180401007387 */ /* 0x000fe80000100a00 */
[----:B------:R0:W-:Y:S04]  /*7e5d0*/  STL.64 [R1+0x3708], R2 ;  /* 0x0037080201007387 */ /* 0x0001e80000100a00 */
[----:B0-----:R-:W3:Y:S01]  /*7e5e0*/  LDL.LU R3, [R1+0x570] ;  /* 0x0005700001037983 */ /* 0x001ee20000300800 */
[----:B--2---:R-:W-:-:S03]  /*7e5f0*/  IMAD.X R19, R26, 0x1, R14, P6 ;  /* 0x000000011a137824 */ /* 0x004fc600030e060e */
[----:B------:R-:W2:Y:S04]  /*7e600*/  LDL.LU R26, [R1+0x3728] ;  /* 0x00372800011a7983 */ /* 0x000ea80000300800 */
[----:B------:R0:W-:Y:S04]  /*7e610*/  STL.64 [R1+0x1d10], R18 ;  /* 0x001d101201007387 */ /* 0x0001e80000100a00 */
[----:B0-----:R-:W2:Y:S01]  /*7e620*/  LDL.LU.64 R18, [R1+0x3720] ;  /* 0x0037200001127983 */ /* 0x001ea20000300a00 */
[----:B---3--:R-:W-:Y:S02]  /*7e630*/  SHF.R.S32.HI R2, RZ, 0x1f, R3 ;  /* 0x0000001fff027819 */ /* 0x008fe40000011403 */
[----:B------:R-:W-:-:S03]  /*7e640*/  IADD3 R4, P6, PT, R3, R21, RZ ;  /* 0x0000001503047210 */ /* 0x000fc60007fde0ff */
[----:B------:R-:W-:Y:S02]  /*7e650*/  STL [R1+0x30], R2 ;  /* 0x0000300201007387 */ /* 0x000fe40000100800 */
[----:B------:R-:W-:Y:S02]  /*7e660*/  IMAD.X R5, R2, 0x1, R20, P6 ;  /* 0x0000000102057824 */ /* 0x000fe400030e0614 */
[----:B------:R0:W-:Y:S04]  /*7e670*/  STL [R1+0x3710], R20 ;  /* 0x0037101401007387 */ /* 0x0001e80000100800 */
[----:B0-----:R-:W3:Y:S04]  /*7e680*/  LDL.LU R20, [R1+0x30] ;  /* 0x0000300001147983 */ /* 0x001ee80000300800 */
[----:B------:R2:W-:Y:S02]  /*7e690*/  STL.64 [R1+0x1d00], R4 ;  /* 0x001d000401007387 */ /* 0x0005e40000100a00 */
[----:B--2---:R-:W-:-:S05]  /*7e6a0*/  IADD3 R4, P6, PT, R3, R19, RZ ;  /* 0x0000001303047210 */ /* 0x004fca0007fde0ff */
[----:B---3--:R-:W-:-:S05]  /*7e6b0*/  IMAD.X R5, R20, 0x1, R18, P6 ;  /* 0x0000000114057824 */ /* 0x008fca00030e0612 */
        /* <DEDUP_REMOVED lines=9> */
[----:B0-----:R-:W3:Y:S04]  /*7e750*/  LDL.LU.64 R2, [R1+0x3708] ;  /* 0x0037080001027983 */ /* 0x001ee80000300a00 */
[----:B------:R2:W-:Y:S02]  /*7e760*/  STL.64 [R1+0x3700], R14 ;  /* 0x0037000e01007387 */ /* 0x0005e40000100a00 */
[----:B--2---:R-:W-:-:S02]  /*7e770*/  SHF.R.S32.HI R15, RZ, 0x1f, R4 ;  /* 0x0000001fff0f7819 */ /* 0x004fc40000011404 */
[----:B------:R-:W-:-:S03]  /*7e780*/  IADD3 R14, P6, PT, R4, R21, RZ ;  /* 0x00000015040e7210 */ /* 0x000fc60007fde0ff */
[----:B------:R-:W-:Y:S04]  /*7e790*/  STL [R1+0x30], R15 ;  /* 0x0000300f01007387 */ /* 0x000fe80000100800 */
[----:B------:R0:W-:Y:S04]  /*7e7a0*/  STL [R1+0x36fc], R21 ;  /* 0x0036fc1501007387 */ /* 0x0001e80000100800 */
[----:B0-----:R-:W3:Y:S02]  /*7e7b0*/  LDL.LU R21, [R1+0x30] ;  /* 0x0000300001157983 */ /* 0x001ee40000300800 */
[----:B---3--:R-:W-:-:S05]  /*7e7c0*/  IMAD.X R15, R21, 0x1, R20, P6 ;  /* 0x00000001150f7824 */ /* 0x008fca00030e0614 */
[----:B------:R0:W-:Y:S02]  /*7e7d0*/  STL.64 [R1+0x1cc0], R14 ;  /* 0x001cc00e01007387 */ /* 0x0001e40000100a00 */
[----:B0-----:R-:W-:Y:S02]  /*7e7e0*/  IADD3 R14, P6, PT, R4, R19, RZ ;  /* 0x00000013040e7210 */ /* 0x001fe40007fde0ff */
[----:B------:R-:W-:Y:S03]  /*7e7f0*/  STL [R1+0x36f8], R18 ;  /* 0x0036f81201007387 */ /* 0x000fe60000100800 */
[----:B------:R-:W-:-:S05]  /*7e800*/  IMAD.X R15, R21, 0x1, R18, P6 ;  /* 0x00000001150f7824 */ /* 0x000fca00030e0612 */
[----:B------:R0:W-:Y:S02]  /*7e810*/  STL.64 [R1+0x1cb8], R14 ;  /* 0x001cb80e01007387 */ /* 0x0001e40000100a00 */
[----:B0-----:R-:W-:-:S05]  /*7e820*/  IADD3 R14, P6, PT, R4, R17, RZ ;  /* 0x00000011040e7210 */ /* 0x001fca0007fde0ff */
[----:B------:R-:W-:-:S05]  /*7e830*/  IMAD.X R15, R21, 0x1, R16, P6 ;  /* 0x00000001150f7824 */ /* 0x000fca00030e0610 */
[----:B------:R0:W-:Y:S04]  /*7e840*/  STL.64 [R1+0x1cb0], R14 ;  /* 0x001cb00e01007387 */ /* 0x0001e80000100a00 */
[----:B0-----:R-:W2:Y:S01]  /*7e850*/  LDL.LU.64 R14, [R1+0x3700] ;  /* 0x00370000010e7983 */ /* 0x001ea20000300a00 */
[----:B------:R-:W-:Y:S02]  /*7e860*/  IMAD.MOV.U32 R18, RZ, RZ, R9 ;  /* 0x000000ffff127224 */ /* 0x000fe400078e0009 */
[----:B------:R-:W-:Y:S02]  /*7e870*/  IMAD.MOV.U32 R9, RZ, RZ, R0 ;  /* 0x000000ffff097224 */ /* 0x000fe400078e0000 */
[----:B------:R-:W-:Y:S01]  /*7e880*/  IMAD.MOV.U32 R0, RZ, RZ, R5 ;  /* 0x000000ffff007224 */ /* 0x000fe200078e0005 */
[----:B--2---:R-:W-:-:S05]  /*7e890*/  IADD3 R4, P6, PT, R4, R15, RZ ;  /* 0x0000000f04047210 */ /* 0x004fca0007fde0ff */
[----:B------:R-:W-:Y:S02]  /*7e8a0*/  IMAD.X R5, R21, 0x1, R14, P6 ;  /* 0x0000000115057824 */ /* 0x000fe400030e060e */
[----:B------:R-:W2:Y:S04]  /*7e8b0*/  LDL.LU R21, [R1+0x36fc] ;  /* 0x0036fc0001157983 */ /* 0x000ea80000300800 */
[----:B------:R0:W-:Y:S04]  /*7e8c0*/  STL.64 [R1+0x36f0], R14 ;  /* 0x0036f00e01007387 */ /* 0x0001e80000100a00 */
[----:B0-----:R-:W3:Y:S04]  /*7e8d0*/  LDL.LU R14, [R1+0x1744] ;  /* 0x00174400010e7983 */ /* 0x001ee80000300800 */
[----:B------:R0:W-:Y:S04]  /*7e8e0*/  STL.64 [R1+0x36e8], R2 ;  /* 0x0036e80201007387 */ /* 0x0001e80000100a00 */
[----:B0-----:R-:W2:Y:S01]  /*7e8f0*/  LDL.LU R2, [R1+0x568] ;  /* 0x0005680001027983 */ /* 0x001ea20000300800 */
[----:B------:R-:W-:-:S03]  /*7e900*/  IMAD.MOV.U32 R15, RZ, RZ, R18 ;  /* 0x000000ffff0f7224 */ /* 0x000fc600078e0012 */
[----:B------:R0:W-:Y:S04]  /*7e910*/  STL [R1+0x2840], R4 ;  /* 0x0028400401007387 */ /* 0x0001e80000100800 */
[----:B------:R1:W-:Y:S01]  /*7e920*/  STL [R1+0x278c], R5 ;  /* 0x00278c0501007387 */ /* 0x0003e20000100800 */
[----:B--2---:R-:W-:Y:S02]  /*7e930*/  SHF.R.S32.HI R18, RZ, 0x1f, R2 ;  /* 0x0000001fff127819 */ /* 0x004fe40000011402 */
[----:B0-----:R-:W-:-:S05]  /*7e940*/  IADD3 R4, P6, PT, R2, R21, RZ ;  /* 0x0000001502047210 */ /* 0x001fca0007fde0ff */
[----:B-1----:R-:W-:Y:S01]  /*7e950*/  IMAD.X R5, R18, 0x1, R20, P6 ;  /* 0x0000000112057824 */ /* 0x002fe200030e0614 */
[----:B------:R0:W-:Y:S04]  /*7e960*/  STL [R1+0x30], R18 ;  /* 0x0000301201007387 */ /* 0x0001e80000100800 */
[----:B0-----:R-:W2:Y:S04]  /*7e970*/  LDL.LU R18, [R1+0x36f8] ;  /* 0x0036f80001127983 */ /* 0x001ea80000300800 */
[----:B------:R3:W-:Y:S04]  /*7e980*/  STL.64 [R1+0x1c88], R4 ;  /* 0x001c880401007387 */ /* 0x0007e80000100a00 */
[----:B------:R0:W-:Y:S01]  /*7e990*/  STL [R1+0x36e0], R19 ;  /* 0x0036e01301007387 */ /* 0x0001e20000100800 */
[----:B---3--:R-:W-:Y:S01]  /*7e9a0*/  IMAD.MOV.U32 R5, RZ, RZ, R14 ;  /* 0x000000ffff057224 */ /* 0x008fe200078e000e */
[----:B------:R-:W-:-:S02]  /*7e9b0*/  IADD3 R14, P6, PT, R2, R19, RZ ;  /* 0x00000013020e7210 */ /* 0x000fc40007fde0ff */
[----:B0-----:R-:W2:Y:S01]  /*7e9c0*/  LDL.LU R19, [R1+0x30] ;  /* 0x0000300001137983 */ /* 0x001ea20000300800 */
[----:B------:R-:W-:Y:S02]  /*7e9d0*/  IMAD.MOV.U32 R4, RZ, RZ, R15 ;  /* 0x000000ffff047224 */ /* 0x000fe400078e000f */
[----:B--2---:R-:W-:-:S05]  /*7e9e0*/  IMAD.X R15, R19, 0x1, R18, P6 ;  /* 0x00000001130f7824 */ /* 0x004fca00030e0612 */
[----:B------:R0:W-:Y:S02]  /*7e9f0*/  STL.64 [R1+0x1c80], R14 ;  /* 0x001c800e01007387 */ /* 0x0001e40000100a00 */
[----:B0-----:R-:W-:-:S05]  /*7ea00*/  IADD3 R14, P6, PT, R2, R17, RZ ;  /* 0x00000011020e7210 */ /* 0x001fca0007fde0ff */
[----:B------:R-:W-:-:S05]  /*7ea10*/  IMAD.X R15, R19, 0x1, R16, P6 ;  /* 0x00000001130f7824 */ /* 0x000fca00030e0610 */
[----:B------:R0:W-:Y:S04]  /*7ea20*/  STL.64 [R1+0x1c78], R14 ;  /* 0x001c780e01007387 */ /* 0x0001e80000100a00 */
[----:B0-----:R-:W2:Y:S02]  /*7ea30*/  LDL.LU.64 R14, [R1+0x36f0] ;  /* 0x0036f000010e7983 */ /* 0x001ea40000300a00 */
[----:B--2---:R-:W-:-:S05]  /*7ea40*/  IADD3 R2, P6, PT, R2, R15, RZ ;  /* 0x0000000f02027210 */ /* 0x004fca0007fde0ff */
[----:B------:R0:W-:Y:S04]  /*7ea50*/  STL [R1+0x1c58], R2 ;  /* 0x001c580201007387 */ /* 0x0001e80000100800 */
[----:B0-----:R-:W2:Y:S04]  /*7ea60*/  LDL.LU.64 R2, [R1+0x36e8] ;  /* 0x0036e80001027983 */ /* 0x001ea80000300a00 */
[----:B------:R0:W-:Y:S04]  /*7ea70*/  STL.64 [R1+0x36c8], R26 ;  /* 0x0036c81a01007387 */ /* 0x0001e80000100a00 */
[----:B0-----:R-:W3:Y:S04]  /*7ea80*/  LDL.LU R27, [R1+0x560] ;  /* 0x00056000011b7983 */ /* 0x001ee80000300800 */
[----:B--2---:R-:W-:Y:S04]  /*7ea90*/  STL [R1+0x36d0], R3 ;  /* 0x0036d00301007387 */ /* 0x004fe80000100800 */
[----:B------:R0:W-:Y:S04]  /*7eaa0*/  STL.64 [R1+0x36d8], R10 ;  /* 0x0036d80a01007387 */ /* 0x0001e80000100a00 */
[----:B0-----:R0:W2:Y:S01]  /*7eab0*/  LDL.64 R10, [R1+0x1c58] ;  /* 0x001c5800010a7983 */ /* 0x0010a20000100a00 */
[----:B---3--:R-:W-:Y:S01]  /*7eac0*/  SHF.R.S32.HI R3, RZ, 0x1f, R27 ;  /* 0x0000001fff037819 */ /* 0x008fe2000001141b */
[----:B--2---:R-:W-:-:S02]  /*7ead0*/  IMAD.X R11, R19, 0x1, R14, P6 ;  /* 0x00000001130b7824 */ /* 0x004fc400030e060e */
[----:B------:R-:W2:Y:S01]  /*7eae0*/  LDL.LU R19, [R1+0x36e0] ;  /* 0x0036e00001137983 */ /* 0x000ea20000300800 */
[----:B------:R-:W-:-:S03]  /*7eaf0*/  IADD3 R10, P6, PT, R27, R21, RZ ;  /* 0x000000151b0a7210 */ /* 0x000fc60007fde0ff */
[----:B------:R1:W-:Y:S02]  /*7eb00*/  STL [R1+0x1c5c], R11 ;  /* 0x001c5c0b01007387 */ /* 0x0003e40000100800 */
[----:B-1----:R-:W-:-:S05]  /*7eb10*/  IMAD.X R11, R3, 0x1, R20, P6 ;  /* 0x00000001030b7824 */ /* 0x002fca00030e0614 */
[----:B------:R2:W-:Y:S02]  /*7eb20*/  STL.64 [R1+0x1c48], R10 ;  /* 0x001c480a01007387 */ /* 0x0005e40000100a00 */
[----:B--2---:R-:W-:-:S05]  /*7eb30*/  IADD3 R10, P6, PT, R27, R19, RZ ;  /* 0x000000131b0a7210 */ /* 0x004fca0007fde0ff */
[----:B------:R-:W-:-:S05]  /*7eb40*/  IMAD.X R11, R3, 0x1, R18, P6 ;  /* 0x00000001030b7824 */ /* 0x000fca00030e0612 */
[----:B------:R1:W-:Y:S02]  /*7eb50*/  STL.64 [R1+0x1c40], R10 ;  /* 0x001c400a01007387 */ /* 0x0003e40000100a00 */
[----:B-1----:R-:W-:-:S05]  /*7eb60*/  IADD3 R10, P6, PT, R27, R17, RZ ;  /* 0x000000111b0a7210 */ /* 0x002fca0007fde0ff */
[----:B------:R-:W-:Y:S01]  /*7eb70*/  IMAD.X R11, R3, 0x1, R16, P6 ;  /* 0x00000001030b7824 */ /* 0x000fe200030e0610 */
[----:B------:R-:W-:-:S05]  /*7eb80*/  IADD3 R26, P6, PT, R27, R15, RZ ;  /* 0x0000000f1b1a7210 */ /* 0x000fca0007fde0ff */
[----:B------:R-:W-:Y:S01]  /*7eb90*/  IMAD.X R27, R3, 0x1, R14, P6 ;  /* 0x00000001031b7824 */ /* 0x000fe200030e060e */
[----:B------:R1:W-:Y:S04]  /*7eba0*/  STL.64 [R1+0x1c38], R10 ;  /* 0x001c380a01007387 */ /* 0x0003e80000100a00 */
[----:B-1----:R-:W2:Y:S04]  /*7ebb0*/  LDL.LU.64 R10, [R1+0x36d8] ;  /* 0x0036d800010a7983 */ /* 0x002ea80000300a00 */
[----:B------:R-:W3:Y:S04]  /*7ebc0*/  LDL.LU R3, [R1+0x36d0] ;  /* 0x0036d00001037983 */ /* 0x000ee80000300800 */
[----:B------:R1:W-:Y:S04]  /*7ebd0*/  STL.64 [R1+0x1c18], R26 ;  /* 0x001c181a01007387 */ /* 0x0003e80000100a00 */
[----:B-1----:R-:W2:Y:S04]  /*7ebe0*/  LDL.LU.64 R26, [R1+0x36c8] ;  /* 0x0036c800011a7983 */ /* 0x002ea80000300a00 */
[----:B------:R-:W-:Y:S04]  /*7ebf0*/  STL.64 [R1+0x36c0], R14 ;  /* 0x0036c00e01007387 */ /* 0x000fe80000100a00 */
[----:B------:R1:W-:Y:S04]  /*7ec00*/  STL.64 [R1+0x36b8], R4 ;  /* 0x0036b80401007387 */ /* 0x0003e80000100a00 */
[----:B-1----:R-:W2:Y:S02]  /*7ec10*/  LDL.LU R5, [R1+0x55c] ;  /* 0x00055c0001057983 */ /* 0x002ea40000300800 */
[----:B--2---:R-:W-:-:S02]  /*7ec20*/  SHF.R.S32.HI R4, RZ, 0x1f, R5 ;  /* 0x0000001fff047819 */ /* 0x004fc40000011405 */
[----:B------:R-:W-:-:S05]  /*7ec30*/  IADD3 R14, P6, PT, R5, R21, RZ ;  /* 0x00000015050e7210 */ /* 0x000fca0007fde0ff */
[----:B------:R-:W-:-:S05]  /*7ec40*/  IMAD.X R15, R4, 0x1, R20, P6 ;  /* 0x00000001040f7824 */ /* 0x000fca00030e0614 */
[----:B------:R1:W-:Y:S04]  /*7ec50*/  STL.64 [R1+0x1c08], R14 ;  /* 0x001c080e01007387 */ /* 0x0003e80000100a00 */
[----:B------:R2:W-:Y:S01]  /*7ec60*/  STL [R1+0x36b0], R19 ;  /* 0x0036b01301007387 */ /* 0x0005e20000100800 */
[----:B-1----:R-:W-:Y:S01]  /*7ec70*/  IADD3 R14, P6, PT, R5, R19, RZ ;  /* 0x00000013050e7210 */ /* 0x002fe20007fde0ff */
[----:B--2---:R-:W-:-:S04]  /*7ec80*/  IMAD.MOV.U32 R19, RZ, RZ, R4 ;  /* 0x000000ffff137224 */ /* 0x004fc800078e0004 */
[----:B------:R-:W-:-:S05]  /*7ec90*/  IMAD.X R15, R19, 0x1, R18, P6 ;  /* 0x00000001130f7824 */ /* 0x000fca00030e0612 */
[----:B------:R1:W-:Y:S02]  /*7eca0*/  STL.64 [R1+0x1c00], R14 ;  /* 0x001c000e01007387 */ /* 0x0003e40000100a00 */
[----:B-1----:R-:W-:-:S05]  /*7ecb0*/  IADD3 R14, P6, PT, R5, R17, RZ ;  /* 0x00000011050e7210 */ /* 0x002fca0007fde0ff */
[----:B------:R-:W-:-:S05]  /*7ecc0*/  IMAD.X R15, R19, 0x1, R16, P6 ;  /* 0x00000001130f7824 */ /* 0x000fca00030e0610 */
[----:B------:R1:W-:Y:S04]  /*7ecd0*/  STL.64 [R1+0x1bf8], R14 ;  /* 0x001bf80e01007387 */ /* 0x0003e80000100a00 */
[----:B-1----:R-:W2:Y:S02]  /*7ece0*/  LDL.LU.64 R14, [R1+0x36c0] ;  /* 0x0036c000010e7983 */ /* 0x002ea40000300a00 */
[----:B--2---:R-:W-:-:S05]  /*7ecf0*/  IADD3 R4, P6, PT, R5, R15, RZ ;  /* 0x0000000f05047210 */ /* 0x004fca0007fde0ff */
[----:B------:R-:W-:-:S05]  /*7ed00*/  IMAD.X R5, R19, 0x1, R14, P6 ;  /* 0x0000000113057824 */ /* 0x000fca00030e060e */
[----:B------:R1:W-:Y:S04]  /*7ed10*/  STL.64 [R1+0x1be0], R4 ;  /* 0x001be00401007387 */ /* 0x0003e80000100a00 */
[----:B-1----:R-:W2:Y:S04]  /*7ed20*/  LDL.LU.64 R4, [R1+0x36b8] ;  /* 0x0036b80001047983 */ /* 0x002ea80000300a00 */
[----:B------:R-:W-:Y:S04]  /*7ed30*/  STL.64 [R1+0x36a8], R14 ;  /* 0x0036a80e01007387 */ /* 0x000fe80000100a00 */
[----:B--2---:R1:W-:Y:S04]  /*7ed40*/  STL.64 [R1+0x36a0], R4 ;  /* 0x0036a00401007387 */ /* 0x0043e80000100a00 */
[----:B-1----:R-:W2:Y:S02]  /*7ed50*/  LDL.LU R4, [R1+0x558] ;  /* 0x0005580001047983 */ /* 0x002ea40000300800 */
[----:B--2---:R-:W-:-:S02]  /*7ed60*/  SHF.R.S32.HI R19, RZ, 0x1f, R4 ;  /* 0x0000001fff137819 */ /* 0x004fc40000011404 */
[----:B------:R-:W-:-:S03]  /*7ed70*/  IADD3 R14, P6, PT, R4, R21, RZ ;  /* 0x00000015040e7210 */ /* 0x000fc60007fde0ff */
[----:B------:R1:W-:Y:S02]  /*7ed80*/  STL [R1+0x30], R19 ;  /* 0x0000301301007387 */ /* 0x0003e40000100800 */
[----:B------:R-:W-:Y:S02]  /*7ed90*/  IMAD.X R15, R19, 0x1, R20, P6 ;  /* 0x00000001130f7824 */ /* 0x000fe400030e0614 */
[----:B-1----:R-:W2:Y:S04]  /*7eda0*/  LDL.LU R19, [R1+0x36b0] ;  /* 0x0036b00001137983 */ /* 0x002ea80000300800 */
[----:B------:R2:W-:Y:S02]  /*7edb0*/  STL.64 [R1+0x1bd0], R14 ;  /* 0x001bd00e01007387 */ /* 0x0005e40000100a00 */
[----:B--2---:R-:W-:-:S02]  /*7edc0*/  IADD3 R14, P6, PT, R4, R19, RZ ;  /* 0x00000013040e7210 */ /* 0x004fc40007fde0ff */
[----:B------:R1:W-:Y:S04]  /*7edd0*/  STL [R1+0x3698], R19 ;  /* 0x0036981301007387 */ /* 0x0003e80000100800 */
[----:B-1----:R-:W2:Y:S02]  /*7ede0*/  LDL.LU R19, [R1+0x30] ;  /* 0x0000300001137983 */ /* 0x002ea40000300800 */
[----:B--2---:R-:W-:-:S05]  /*7edf0*/  IMAD.X R15, R19, 0x1, R18, P6 ;  /* 0x00000001130f7824 */ /* 0x004fca00030e0612 */
[----:B------:R1:W-:Y:S02]  /*7ee00*/  STL.64 [R1+0x1bc8], R14 ;  /* 0x001bc80e01007387 */ /* 0x0003e40000100a00 */
[----:B-1----:R-:W-:-:S05]  /*7ee10*/  IADD3 R14, P6, PT, R4, R17, RZ ;  /* 0x00000011040e7210 */ /* 0x002fca0007fde0ff */
[----:B------:R-:W-:-:S05]  /*7ee20*/  IMAD.X R15, R19, 0x1, R16, P6 ;  /* 0x00000001130f7824 */ /* 0x000fca00030e0610 */
[----:B------:R1:W-:Y:S04]  /*7ee30*/  STL.64 [R1+0x1bc0], R14 ;  /* 0x001bc00e01007387 */ /* 0x0003e80000100a00 */
[----:B-1----:R-:W2:Y:S02]  /*7ee40*/  LDL.LU.64 R14, [R1+0x36a8] ;  /* 0x0036a800010e7983 */ /* 0x002ea40000300a00 */
[----:B--2---:R-:W-:-:S05]  /*7ee50*/  IADD3 R4, P6, PT, R4, R15, RZ ;  /* 0x0000000f04047210 */ /* 0x004fca0007fde0ff */
[----:B------:R1:W-:Y:S04]  /*7ee60*/  STL [R1+0x1ba0], R4 ;  /* 0x001ba00401007387 */ /* 0x0003e80000100800 */
[----:B-1----:R-:W2:Y:S04]  /*7ee70*/  LDL.LU.64 R4, [R1+0x36a0] ;  /* 0x0036a00001047983 */ /* 0x002ea80000300a00 */
[----:B--2---:R1:W-:Y:S04]  /*7ee80*/  STL.64 [R1+0x3690], R4 ;  /* 0x0036900401007387 */ /* 0x0043e80000100a00 */
[----:B-1----:R0:W2:Y:S04]  /*7ee90*/  LDL.64 R4, [R1+0x1ba0] ;  /* 0x001ba00001047983 */ /* 0x0020a80000100a00 */
[----:B------:R1:W-:Y:S04]  /*7eea0*/  STL.64 [R1+0x3680], R22 ;  /* 0x0036801601007387 */ /* 0x0003e80000100a00 */
[----:B-1----:R-:W3:Y:S04]  /*7eeb0*/  LDL.LU R23, [R1+0x554] ;  /* 0x0005540001177983 */ /* 0x002ee80000300800 */
[----:B------:R3:W-:Y:S01]  /*7eec0*/  STL [R1+0x3688], R13 ;  /* 0x0036880d01007387 */ /* 0x0007e20000100800 */
[----:B--2---:R-:W-:-:S03]  /*7eed0*/  IMAD.X R5, R19, 0x1, R14, P6 ;  /* 0x0000000113057824 */ /* 0x004fc600030e060e */
[----:B------:R-:W2:Y:S04]  /*7eee0*/  LDL.LU R19, [R1+0x3698] ;  /* 0x0036980001137983 */ /* 0x000ea80000300800 */
[----:B------:R1:W-:Y:S01]  /*7eef0*/  STL [R1+0x1ba4], R5 ;  /* 0x001ba40501007387 */ /* 0x0003e20000100800 */
[----:B---3--:R-:W-:Y:S02]  /*7ef00*/  SHF.R.S32.HI R13, RZ, 0x1f, R23 ;  /* 0x0000001fff0d7819 */ /* 0x008fe40000011417 */
[----:B------:R-:W-:-:S05]  /*7ef10*/  IADD3 R4, P6, PT, R23, R21, RZ ;  /* 0x0000001517047210 */ /* 0x000fca0007fde0ff */
        /* <DEDUP_REMOVED lines=16> */
[----:B-1----:R-:W2:Y:S04]  /*7f020*/  LDL.LU R3, [R1+0x550] ;  /* 0x0005500001037983 */ /* 0x002ea80000300800 */
[----:B------:R1:W-:Y:S01]  /*7f030*/  STL [R1+0x3670], R21 ;  /* 0x0036701501007387 */ /* 0x0003e20000100800 */
[----:B--2---:R-:W-:-:S02]  /*7f040*/  SHF.R.S32.HI R2, RZ, 0x1f, R3 ;  /* 0x0000001fff027819 */ /* 0x004fc40000011403 */
[----:B------:R-:W-:-:S03]  /*7f050*/  IADD3 R14, P6, PT, R3, R21, RZ ;  /* 0x00000015030e7210 */ /* 0x000fc60007fde0ff */
[----:B------:R-:W-:Y:S04]  /*7f060*/  STL [R1+0x30], R2 ;  /* 0x0000300201007387 */ /* 0x000fe80000100800 */
[----:B-1----:R-:W2:Y:S02]  /*7f070*/  LDL.LU R21, [R1+0x30] ;  /* 0x0000300001157983 */ /* 0x002ea40000300800 */
[----:B--2---:R-:W-:-:S05]  /*7f080*/  IMAD.X R15, R21, 0x1, R20, P6 ;  /* 0x00000001150f7824 */ /* 0x004fca00030e0614 */
[----:B------:R1:W-:Y:S02]  /*7f090*/  STL.64 [R1+0x1b58], R14 ;  /* 0x001b580e01007387 */ /* 0x0003e40000100a00 */
[----:B-1----:R-:W-:-:S05]  /*7f0a0*/  IADD3 R14, P6, PT, R3, R19, RZ ;  /* 0x00000013030e7210 */ /* 0x002fca0007fde0ff */
[----:B------:R-:W-:-:S05]  /*7f0b0*/  IMAD.X R15, R21, 0x1, R18, P6 ;  /* 0x00000001150f7824 */ /* 0x000fca00030e0612 */
[----:B------:R1:W-:Y:S02]  /*7f0c0*/  STL.64 [R1+0x1b50], R14 ;  /* 0x001b500e01007387 */ /* 0x0003e40000100a00 */
[----:B-1----:R-:W-:-:S05]  /*7f0d0*/  IADD3 R14, P6, PT, R3, R17, RZ ;  /* 0x00000011030e7210 */ /* 0x002fca0007fde0ff */
[----:B------:R-:W-:-:S05]  /*7f0e0*/  IMAD.X R15, R21, 0x1, R16, P6 ;  /* 0x00000001150f7824 */ /* 0x000fca00030e0610 */
[----:B------:R1:W-:Y:S04]  /*7f0f0*/  STL.64 [R1+0x1b48], R14 ;  /* 0x001b480e01007387 */ /* 0x0003e80000100a00 */
[----:B-1----:R-:W2:Y:S02]  /*7f100*/  LDL.LU.64 R14, [R1+0x3678] ;  /* 0x00367800010e7983 */ /* 0x002ea40000300a00 */
[----:B--2---:R-:W-:-:S05]  /*7f110*/  IADD3 R2, P6, PT, R3, R15, RZ ;  /* 0x0000000f03027210 */ /* 0x004fca0007fde0ff */
[----:B------:R-:W-:Y:S02]  /*7f120*/  IMAD.X R3, R21, 0x1, R14, P6 ;  /* 0x0000000115037824 */ /* 0x000fe400030e060e */
[----:B------:R-:W2:Y:S04]  /*7f130*/  LDL.LU R21, [R1+0x3670] ;  /* 0x0036700001157983 */ /* 0x000ea80000300800 */
[----:B------:R1:W-:Y:S04]  /*7f140*/  STL.64 [R1+0x1b30], R2 ;  /* 0x001b300201007387 */ /* 0x0003e80000100a00 */
[----:B-1----:R-:W2:Y:S04]  /*7f150*/  LDL.LU.64 R2, [R1+0x3668] ;  /* 0x0036680001027983 */ /* 0x002ea80000300a00 */
[----:B------:R-:W-:Y:S04]  /*7f160*/  STL.64 [R1+0x3660], R14 ;  /* 0x0036600e01007387 */ /* 0x000fe80000100a00 */
[----:B--2---:R1:W-:Y:S04]  /*7f170*/  STL.64 [R1+0x3650], R2 ;  /* 0x0036500201007387 */ /* 0x0043e80000100a00 */
[----:B-1----:R-:W2:Y:S04]  /*7f180*/  LDL.LU R3, [R1+0x54c] ;  /* 0x00054c0001037983 */ /* 0x002ea80000300800 */
[----:B------:R2:W-:Y:S02]  /*7f190*/  STL [R1+0x3658], R11 ;  /* 0x0036580b01007387 */ /* 0x0005e40000100800 */
[----:B--2---:R-:W-:-:S02]  /*7f1a0*/  SHF.R.S32.HI R11, RZ, 0x1f, R3 ;  /* 0x0000001fff0b7819 */ /* 0x004fc40000011403 */
[----:B------:R-:W-:-:S05]  /*7f1b0*/  IADD3 R14, P6, PT, R3, R21, RZ ;  /* 0x00000015030e7210 */ /* 0x000fca0007fde0ff */
[----:B------:R-:W-:-:S05]  /*7f1c0*/  IMAD.X R15, R11, 0x1, R20, P6 ;  /* 0x000000010b0f7824 */ /* 0x000fca00030e0614 */
        /* <DEDUP_REMOVED lines=34> */
[----:B------:R1:W-:Y:S04]  /*7f3f0*/  STL.64 [R1+0x3620], R26 ;  /* 0x0036201a01007387 */ /* 0x0003e80000100a00 */
        /* <DEDUP_REMOVED lines=203> */
[----:B------:R-:W-:Y:S04]  /*800b0*/  STL [R1+0x3534], R0 ;  /* 0x0035340001007387 */ /* 0x000fe80000100800 */
[----:B------:R1:W-:Y:S04]  /*800c0*/  STL [R1+0x3538], R23 ;  /* 0x0035381701007387 */ /* 0x0003e80000100800 */
[----:B-1----:R-:W4:Y:S01]  /*800d0*/  LDL.LU R23, [R1+0x520] ;  /* 0x0005200001177983 */ /* 0x002f220000300800 */
[----:B--2---:R-:W-:-:S02]  /*800e0*/  IMAD.MOV.U32 R15, RZ, RZ, R4 ;  /* 0x000000ffff0f7224 */ /* 0x004fc400078e0004 */
[----:B------:R-:W-:Y:S02]  /*800f0*/  IMAD.MOV.U32 R4, RZ, RZ, R10 ;  /* 0x000000ffff047224 */ /* 0x000fe400078e000a */
[----:B------:R-:W-:Y:S02]  /*80100*/  IMAD.MOV.U32 R10, RZ, RZ, R28 ;  /* 0x000000ffff0a7224 */ /* 0x000fe400078e001c */
[----:B------:R-:W-:Y:S02]  /*80110*/  IMAD.MOV.U32 R28, RZ, RZ, R27 ;  /* 0x000000ffff1c7224 */ /* 0x000fe400078e001b */
[----:B------:R-:W-:Y:S02]  /*80120*/  IMAD.MOV.U32 R14, RZ, RZ, R5 ;  /* 0x000000ffff0e7224 */ /* 0x000fe400078e0005 */
[----:B------:R-:W-:Y:S02]  /*80130*/  IMAD.MOV.U32 R27, RZ, RZ, R2 ;  /* 0x000000ffff1b7224 */ /* 0x000fe400078e0002 */
[----:B------:R-:W-:-:S02]  /*80140*/  IMAD.MOV.U32 R5, RZ, RZ, R6 ;  /* 0x000000ffff057224 */ /* 0x000fc400078e0006 */
[----:B---3--:R-:W-:Y:S02]  /*80150*/  IMAD.MOV.U32 R6, RZ, RZ, R13 ;  /* 0x000000ffff067224 */ /* 0x008fe400078e000d */
[----:B------:R-:W-:Y:S02]  /*80160*/  IMAD.MOV.U32 R13, RZ, RZ, R26 ;  /* 0x000000ffff0d7224 */ /* 0x000fe400078e001a */
[----:B------:R-:W-:Y:S01]  /*80170*/  IMAD.MOV.U32 R26, RZ, RZ, R24 ;  /* 0x000000ffff1a7224 */ /* 0x000fe200078e0018 */
[----:B----4-:R-:W-:Y:S02]  /*80180*/  SHF.R.S32.HI R0, RZ, 0x1f, R23 ;  /* 0x0000001fff007819 */ /* 0x010fe40000011417 */
[----:B------:R-:W-:Y:S01]  /*80190*/  IADD3 R2, P6, PT, R23, R21, RZ ;  /* 0x0000001517027210 */ /* 0x000fe20007fde0ff */
[----:B------:R-:W-:-:S04]  /*801a0*/  IMAD.MOV.U32 R24, RZ, RZ, R3 ;  /* 0x000000ffff187224 */ /* 0x000fc800078e0003 */
[----:B------:R-:W-:-:S05]  /*801b0*/  IMAD.X R3, R0, 0x1, R20, P6 ;  /* 0x0000000100037824 */ /* 0x000fca00030e0614 */
[----:B------:R1:W-:Y:S02]  /*801c0*/  STL.64 [R1+0x2738], R2 ;  /* 0x0027380201007387 */ /* 0x0003e40000100a00 */
[----:B-1----:R-:W-:Y:S01]  /*801d0*/  IMAD.MOV.U32 R2, RZ, RZ, R14 ;  /* 0x000000ffff027224 */ /* 0x002fe200078e000e */
[----:B------:R-:W-:Y:S01]  /*801e0*/  IADD3 R14, P6, PT, R23, R19, RZ ;  /* 0x00000013170e7210 */ /* 0x000fe20007fde0ff */
[----:B------:R-:W-:-:S04]  /*801f0*/  IMAD.MOV.U32 R3, RZ, RZ, R15 ;  /* 0x000000ffff037224 */ /* 0x000fc800078e000f */
[----:B------:R-:W-:-:S05]  /*80200*/  IMAD.X R15, R0, 0x1, R18, P6 ;  /* 0x00000001000f7824 */ /* 0x000fca00030e0612 */
[----:B------:R1:W-:Y:S02]  /*80210*/  STL.64 [R1+0x1848], R14 ;  /* 0x0018480e01007387 */ /* 0x0003e40000100a00 */
[----:B-1----:R-:W-:-:S05]  /*80220*/  IADD3 R14, P6, PT, R23, R17, RZ ;  /* 0x00000011170e7210 */ /* 0x002fca0007fde0ff */
[----:B------:R-:W-:-:S05]  /*80230*/  IMAD.X R15, R0, 0x1, R16, P6 ;  /* 0x00000001000f7824 */ /* 0x000fca00030e0610 */
[----:B------:R1:W-:Y:S04]  /*80240*/  STL.64 [R1+0x1840], R14 ;  /* 0x0018400e01007387 */ /* 0x0003e80000100a00 */
[----:B-1----:R-:W2:Y:S04]  /*80250*/  LDL.LU.64 R14, [R1+0x3540] ;  /* 0x00354000010e7983 */ /* 0x002ea80000300a00 */
[----:B------:R2:W-:Y:S02]  /*80260*/  STL.64 [R1+0x3528], R16 ;  /* 0x0035281001007387 */ /* 0x0005e40000100a00 */
[----:B--2---:R-:W-:-:S02]  /*80270*/  IADD3 R16, P6, PT, R23, R15, RZ ;  /* 0x0000000f17107210 */ /* 0x004fc40007fde0ff */
[----:B------:R-:W2:Y:S03]  /*80280*/  LDL.LU R23, [R1+0x3538] ;  /* 0x0035380001177983 */ /* 0x000ea60000300800 */
[----:B------:R-:W-:Y:S01]  /*80290*/  IMAD.X R17, R0, 0x1, R14, P6 ;  /* 0x0000000100117824 */ /* 0x000fe200030e060e */
[----:B------:R-:W-:Y:S04]  /*802a0*/  STL [R1+0x3530], R15 ;  /* 0x0035300f01007387 */ /* 0x000fe80000100800 */
[----:B------:R-:W3:Y:S04]  /*802b0*/  LDL.LU R0, [R1+0x3534] ;  /* 0x0035340001007983 */ /* 0x000ee80000300800 */
[----:B------:R1:W-:Y:S04]  /*802c0*/  STL [R1+0x3524], R14 ;  /* 0x0035240e01007387 */ /* 0x0003e80000100800 */
[----:B-1----:R-:W4:Y:S04]  /*802d0*/  LDL.LU R14, [R1+0x518] ;  /* 0x00051800010e7983 */ /* 0x002f280000300800 */
[----:B------:R1:W-:Y:S01]  /*802e0*/  STL.64 [R1+0x1820], R16 ;  /* 0x0018201001007387 */ /* 0x0003e20000100a00 */
[----:B----4-:R-:W-:-:S02]  /*802f0*/  SHF.R.S32.HI R15, RZ, 0x1f, R14 ;  /* 0x0000001fff0f7819 */ /* 0x010fc4000001140e */
[----:B-1----:R-:W-:-:S03]  /*80300*/  IADD3 R16, P6, PT, R14, R21, RZ ;  /* 0x000000150e107210 */ /* 0x002fc60007fde0ff */
[----:B------:R1:W-:Y:S02]  /*80310*/  STL [R1+0x30], R15 ;  /* 0x0000300f01007387 */ /* 0x0003e40000100800 */
[----:B------:R-:W-:Y:S02]  /*80320*/  IMAD.X R17, R15, 0x1, R20, P6 ;  /* 0x000000010f117824 */ /* 0x000fe400030e0614 */
[----:B-1----:R-:W4:Y:S04]  /*80330*/  LDL.LU R15, [R1+0x3530] ;  /* 0x00353000010f7983 */ /* 0x002f280000300800 */
[----:B------:R1:W-:Y:S04]  /*80340*/  STL [R1+0x3520], R20 ;  /* 0x0035201401007387 */ /* 0x0003e80000100800 */
[----:B-1----:R-:W2:Y:S04]  /*80350*/  LDL.LU R20, [R1+0x30] ;  /* 0x0000300001147983 */ /* 0x002ea80000300800 */
[----:B------:R1:W-:Y:S02]  /*80360*/  STL.64 [R1+0x1810], R16 ;  /* 0x0018101001007387 */ /* 0x0003e40000100a00 */
[----:B-1----:R-:W-:-:S05]  /*80370*/  IADD3 R16, P6, PT, R14, R19, RZ ;  /* 0x000000130e107210 */ /* 0x002fca0007fde0ff */
[----:B--2---:R-:W-:-:S05]  /*80380*/  IMAD.X R17, R20, 0x1, R18, P6 ;  /* 0x0000000114117824 */ /* 0x004fca00030e0612 */
[----:B------:R1:W-:Y:S04]  /*80390*/  STL.64 [R1+0x1808], R16 ;  /* 0x0018081001007387 */ /* 0x0003e80000100a00 */
[----:B-1----:R-:W2:Y:S04]  /*803a0*/  LDL.LU.64 R16, [R1+0x3528] ;  /* 0x0035280001107983 */ /* 0x002ea80000300a00 */
[----:B------:R2:W-:Y:S02]  /*803b0*/  STL.64 [R1+0x3518], R18 ;  /* 0x0035181201007387 */ /* 0x0005e40000100a00 */
[----:B--2---:R-:W-:-:S05]  /*803c0*/  IADD3 R18, P6, PT, R14, R17, RZ ;  /* 0x000000110e127210 */ /* 0x004fca0007fde0ff */
[----:B------:R-:W-:-:S05]  /*803d0*/  IMAD.X R19, R20, 0x1, R16, P6 ;  /* 0x0000000114137824 */ /* 0x000fca00030e0610 */
[----:B------:R4:W-:Y:S02]  /*803e0*/  STL.64 [R1+0x1800], R18 ;  /* 0x0018001201007387 */ /* 0x0009e40000100a00 */
[----:B----4-:R-:W-:Y:S02]  /*803f0*/  IADD3 R18, P6, PT, R14, R15, RZ ;  /* 0x0000000f0e127210 */ /* 0x010fe40007fde0ff */
[----:B------:R-:W2:Y:S04]  /*80400*/  LDL.LU R14, [R1+0x3524] ;  /* 0x00352400010e7983 */ /* 0x000ea80000300800 */
[----:B------:R-:W-:Y:S01]  /*80410*/  STL.64 [R1+0x3510], R4 ;  /* 0x0035100401007387 */ /* 0x000fe20000100a00 */
[----:B--2---:R-:W-:-:S03]  /*80420*/  IMAD.X R19, R20, 0x1, R14, P6 ;  /* 0x0000000114137824 */ /* 0x004fc600030e060e */
[----:B------:R-:W2:Y:S04]  /*80430*/  LDL.LU R20, [R1+0x3520] ;  /* 0x0035200001147983 */ /* 0x000ea80000300800 */
[----:B------:R1:W-:Y:S04]  /*80440*/  STL.64 [R1+0x17e0], R18 ;  /* 0x0017e01201007387 */ /* 0x0003e80000100a00 */
[----:B-1----:R-:W4:Y:S04]  /*80450*/  LDL.LU.64 R18, [R1+0x3518] ;  /* 0x0035180001127983 */ /* 0x002f280000300a00 */
[----:B------:R1:W-:Y:S04]  /*80460*/  STL.64 [R1+0x3508], R22 ;  /* 0x0035081601007387 */ /* 0x0003e80000100a00 */
[----:B-1----:R-:W2:Y:S02]  /*80470*/  LDL.LU R23, [R1+0x510] ;  /* 0x0005100001177983 */ /* 0x002ea40000300800 */
[----:B--2---:R-:W-:-:S02]  /*80480*/  SHF.R.S32.HI R22, RZ, 0x1f, R23 ;  /* 0x0000001fff167819 */ /* 0x004fc40000011417 */
[----:B------:R-:W-:-:S05]  /*80490*/  IADD3 R4, P6, PT, R23, R21, RZ ;  /* 0x0000001517047210 */ /* 0x000fca0007fde0ff */
[----:B------:R-:W-:-:S05]  /*804a0*/  IMAD.X R5, R22, 0x1, R20, P6 ;  /* 0x0000000116057824 */ /* 0x000fca00030e0614 */
[----:B------:R4:W-:Y:S02]  /*804b0*/  STL.64 [R1+0x17d0], R4 ;  /* 0x0017d00401007387 */ /* 0x0009e40000100a00 */
[----:B----4-:R-:W-:-:S05]  /*804c0*/  IADD3 R4, P6, PT, R23, R19, RZ ;  /* 0x0000001317047210 */ /* 0x010fca0007fde0ff */
[----:B------:R-:W-:-:S05]  /*804d0*/  IMAD.X R5, R22, 0x1, R18, P6 ;  /* 0x0000000116057824 */ /* 0x000fca00030e0612 */
[----:B------:R1:W-:Y:S02]  /*804e0*/  STL.64 [R1+0x17c8], R4 ;  /* 0x0017c80401007387 */ /* 0x0003e40000100a00 */
[----:B-1----:R-:W-:-:S05]  /*804f0*/  IADD3 R4, P6, PT, R23, R17, RZ ;  /* 0x0000001117047210 */ /* 0x002fca0007fde0ff */
[----:B------:R-:W-:-:S05]  /*80500*/  IMAD.X R5, R22, 0x1, R16, P6 ;  /* 0x0000000116057824 */ /* 0x000fca00030e0610 */
[----:B------:R1:W-:Y:S04]  /*80510*/  STL.64 [R1+0x17c0], R4 ;  /* 0x0017c00401007387 */ /* 0x0003e80000100a00 */
[----:B-1----:R-:W2:Y:S04]  /*80520*/  LDL.LU.64 R4, [R1+0x3510] ;  /* 0x0035100001047983 */ /* 0x002ea80000300a00 */
[----:B------:R1:W-:Y:S04]  /*80530*/  STL.64 [R1+0x3500], R16 ;  /* 0x0035001001007387 */ /* 0x0003e80000100a00 */
[----:B-1----:R-:W4:Y:S01]  /*80540*/  LDL R17, [R1+0x514] ;  /* 0x0005140001117983 */ /* 0x002f220000100800 */
[----:B------:R-:W-:Y:S01]  /*80550*/  IMAD.MOV.U32 R16, RZ, RZ, R22 ;  /* 0x000000ffff107224 */ /* 0x000fe200078e0016 */
[----:B------:R-:W-:-:S05]  /*80560*/  IADD3 R22, P6, PT, R23, R15, RZ ;  /* 0x0000000f17167210 */ /* 0x000fca0007fde0ff */
[----:B------:R-:W-:-:S05]  /*80570*/  IMAD.X R23, R16, 0x1, R14, P6 ;  /* 0x0000000110177824 */ /* 0x000fca00030e060e */
[----:B------:R1:W-:Y:S04]  /*80580*/  STL.64 [R1+0x15d0], R22 ;  /* 0x0015d01601007387 */ /* 0x0003e80000100a00 */
[----:B-1----:R-:W2:Y:S01]  /*80590*/  LDL.LU.64 R22, [R1+0x3508] ;  /* 0x0035080001167983 */ /* 0x002ea20000300a00 */
[----:B----4-:R-:W-:-:S05]  /*805a0*/  SHF.R.S32.HI R16, RZ, 0x1f, R17 ;  /* 0x0000001fff107819 */ /* 0x010fca0000011411 */
[----:B------:R1:W-:Y:S04]  /*805b0*/  STL [R1+0x30], R16 ;  /* 0x0000301001007387 */ /* 0x0003e80000100800 */
[----:B------:R4:W-:Y:S01]  /*805c0*/  STL [R1+0x34f4], R21 ;  /* 0x0034f41501007387 */ /* 0x0009e20000100800 */
[----:B-1----:R-:W-:-:S03]  /*805d0*/  IADD3 R16, P6, PT, R17, R21, RZ ;  /* 0x0000001511107210 */ /* 0x002fc60007fde0ff */
[----:B----4-:R-:W4:Y:S04]  /*805e0*/  LDL.LU R21, [R1+0x30] ;  /* 0x0000300001157983 */ /* 0x010f280000300800 */
[----:B------:R1:W-:Y:S01]  /*805f0*/  STL [R1+0x34f8], R20 ;  /* 0x0034f81401007387 */ /* 0x0003e20000100800 */
[----:B----4-:R-:W-:-:S03]  /*80600*/  IMAD.X R17, R21, 0x1, R20, P6 ;  /* 0x0000000115117824 */ /* 0x010fc600030e0614 */
[----:B-1----:R-:W4:Y:S04]  /*80610*/  LDL.LU R20, [R1+0x514] ;  /* 0x0005140001147983 */ /* 0x002f280000300800 */
[----:B------:R4:W-:Y:S02]  /*80620*/  STL.64 [R1+0x15a8], R16 ;  /* 0x0015a81001007387 */ /* 0x0009e40000100a00 */
[----:B----4-:R-:W-:-:S05]  /*80630*/  IADD3 R16, P6, PT, R20, R19, RZ ;  /* 0x0000001314107210 */ /* 0x010fca0007fde0ff */
[----:B------:R-:W-:-:S05]  /*80640*/  IMAD.X R17, R21, 0x1, R18, P6 ;  /* 0x0000000115117824 */ /* 0x000fca00030e0612 */
[----:B------:R1:W-:Y:S04]  /*80650*/  STL.64 [R1+0x15a0], R16 ;  /* 0x0015a01001007387 */ /* 0x0003e80000100a00 */
[----:B-1----:R-:W4:Y:S04]  /*80660*/  LDL.LU.64 R16, [R1+0x3500] ;  /* 0x0035000001107983 */ /* 0x002f280000300a00 */
[----:B------:R4:W-:Y:S02]  /*80670*/  STL.64 [R1+0x34e8], R18 ;  /* 0x0034e81201007387 */ /* 0x0009e40000100a00 */
[----:B----4-:R-:W-:-:S02]  /*80680*/  IADD3 R18, P6, PT, R20, R17, RZ ;  /* 0x0000001114127210 */ /* 0x010fc40007fde0ff */
[----:B------:R-:W-:Y:S03]  /*80690*/  STL [R1+0x34f0], R17 ;  /* 0x0034f01101007387 */ /* 0x000fe60000100800 */
[----:B------:R-:W-:-:S05]  /*806a0*/  IMAD.X R19, R21, 0x1, R16, P6 ;  /* 0x0000000115137824 */ /* 0x000fca00030e0610 */
[----:B------:R1:W-:Y:S02]  /*806b0*/  STL.64 [R1+0x1588], R18 ;  /* 0x0015881201007387 */ /* 0x0003e40000100a00 */
[----:B-1----:R-:W-:Y:S02]  /*806c0*/  IADD3 R18, P6, PT, R20, R15, RZ ;  /* 0x0000000f14127210 */ /* 0x002fe40007fde0ff */
[----:B------:R-:W4:Y:S03]  /*806d0*/  LDL.LU R20, [R1+0x34f8] ;  /* 0x0034f80001147983 */ /* 0x000f260000300800 */
[----:B------:R-:W-:Y:S02]  /*806e0*/  IMAD.X R19, R21, 0x1, R14, P6 ;  /* 0x0000000115137824 */ /* 0x000fe400030e060e */
[----:B------:R-:W2:Y:S04]  /*806f0*/  LDL.LU R21, [R1+0x34f4] ;  /* 0x0034f40001157983 */ /* 0x000ea80000300800 */
[----:B------:R1:W-:Y:S04]  /*80700*/  STL [R1+0x34e4], R14 ;  /* 0x0034e40e01007387 */ /* 0x0003e80000100800 */
[----:B-1----:R-:W2:Y:S04]  /*80710*/  LDL.LU R14, [R1+0x50c] ;  /* 0x00050c00010e7983 */ /* 0x002ea80000300800 */
[----:B------:R1:W-:Y:S01]  /*80720*/  STL.64 [R1+0x1560], R18 ;  /* 0x0015601201007387 */ /* 0x0003e20000100a00 */
[----:B--2---:R-:W-:-:S02]  /*80730*/  SHF.R.S32.HI R17, RZ, 0x1f, R14 ;  /* 0x0000001fff117819 */ /* 0x004fc4000001140e */
[----:B-1----:R-:W-:-:S05]  /*80740*/  IADD3 R18, P6, PT, R14, R21, RZ ;  /* 0x000000150e127210 */ /* 0x002fca0007fde0ff */
[----:B----4-:R-:W-:Y:S01]  /*80750*/  IMAD.X R19, R17, 0x1, R20, P6 ;  /* 0x0000000111137824 */ /* 0x010fe200030e0614 */
[----:B------:R1:W-:Y:S04]  /*80760*/  STL [R1+0x30], R17 ;  /* 0x0000301101007387 */ /* 0x0003e80000100800 */
[----:B-1----:R-:W2:Y:S04]  /*80770*/  LDL.LU R17, [R1+0x34f0] ;  /* 0x0034f00001117983 */ /* 0x002ea80000300800 */
[----:B------:R1:W-:Y:S04]  /*80780*/  STL.64 [R1+0x1528], R18 ;  /* 0x0015281201007387 */ /* 0x0003e80000100a00 */
[----:B-1----:R-:W4:Y:S04]  /*80790*/  LDL.LU.64 R18, [R1+0x34e8] ;  /* 0x0034e80001127983 */ /* 0x002f280000300a00 */
[----:B------:R-:W-:Y:S04]  /*807a0*/  STL.64 [R1+0x34d8], R20 ;  /* 0x0034d81401007387 */ /* 0x000fe80000100a00 */
[----:B------:R1:W-:Y:S04]  /*807b0*/  STL [R1+0x34e0], R6 ;  /* 0x0034e00601007387 */ /* 0x0003e80000100800 */
[----:B-1----:R-:W2:Y:S01]  /*807c0*/  LDL.LU R6, [R1+0x30] ;  /* 0x0000300001067983 */ /* 0x002ea20000300800 */
[----:B----4-:R-:W-:-:S05]  /*807d0*/  IADD3 R20, P6, PT, R14, R19, RZ ;  /* 0x000000130e147210 */ /* 0x010fca0007fde0ff */
[----:B--2---:R-:W-:-:S05]  /*807e0*/  IMAD.X R21, R6, 0x1, R18, P6 ;  /* 0x0000000106157824 */ /* 0x004fca00030e0612 */
[----:B------:R1:W-:Y:S02]  /*807f0*/  STL.64 [R1+0x1520], R20 ;  /* 0x0015201401007387 */ /* 0x0003e40000100a00 */
[----:B-1----:R-:W-:-:S05]  /*80800*/  IADD3 R20, P6, PT, R14, R17, RZ ;  /* 0x000000110e147210 */ /* 0x002fca0007fde0ff */
[----:B------:R-:W-:-:S05]  /*80810*/  IMAD.X R21, R6, 0x1, R16, P6 ;  /* 0x0000000106157824 */ /* 0x000fca00030e0610 */
[----:B------:R1:W-:Y:S02]  /*80820*/  STL.64 [R1+0x1518], R20 ;  /* 0x0015181401007387 */ /* 0x0003e40000100a00 */
[----:B-1----:R-:W-:Y:S02]  /*80830*/  IADD3 R20, P6, PT, R14, R15, RZ ;  /* 0x0000000f0e147210 */ /* 0x002fe40007fde0ff */
[----:B------:R-:W2:Y:S03]  /*80840*/  LDL.LU R14, [R1+0x34e4] ;  /* 0x0034e400010e7983 */ /* 0x000ea60000300800 */
[----:B--2---:R-:W-:Y:S02]  /*80850*/  IMAD.X R21, R6, 0x1, R14, P6 ;  /* 0x0000000106157824 */ /* 0x004fe400030e060e */
[----:B------:R-:W2:Y:S04]  /*80860*/  LDL.LU R6, [R1+0x34e0] ;  /* 0x0034e00001067983 */ /* 0x000ea80000300800 */
[----:B------:R1:W-:Y:S04]  /*80870*/  STL.64 [R1+0x14e0], R20 ;  /* 0x0014e01401007387 */ /* 0x0003e80000100a00 */
[----:B-1----:R-:W4:Y:S04]  /*80880*/  LDL.LU.64 R20, [R1+0x34d8] ;  /* 0x0034d80001147983 */ /* 0x002f280000300a00 */
[----:B------:R-:W-:Y:S04]  /*80890*/  STL.64 [R1+0x34d0], R14 ;  /* 0x0034d00e01007387 */ /* 0x000fe80000100a00 */
[----:B------:R1:W-:Y:S04]  /*808a0*/  STL.64 [R1+0x34c0], R26 ;  /* 0x0034c01a01007387 */ /* 0x0003e80000100a00 */
[----:B-1----:R-:W2:Y:S04]  /*808b0*/  LDL.LU R27, [R1+0x508] ;  /* 0x00050800011b7983 */ /* 0x002ea80000300800 */
[----:B------:R2:W-:Y:S02]  /*808c0*/  STL [R1+0x34c8], R24 ;  /* 0x0034c81801007387 */ /* 0x0005e40000100800 */
[----:B--2---:R-:W-:-:S02]  /*808d0*/  SHF.R.S32.HI R24, RZ, 0x1f, R27 ;  /* 0x0000001fff187819 */ /* 0x004fc4000001141b */
[----:B----4-:R-:W-:-:S05]  /*808e0*/  IADD3 R14, P6, PT, R27, R21, RZ ;  /* 0x000000151b0e7210 */ /* 0x010fca0007fde0ff */
        /* <DEDUP_REMOVED lines=13> */
[----:B-1----:R-:W4:Y:S04]  /*809c0*/  LDL.LU.64 R26, [R1+0x34c0] ;  /* 0x0034c000011a7983 */ /* 0x002f280000300a00 */
        /* <DEDUP_REMOVED lines=20> */
[----:B------:R1:W-:Y:S04]  /*80b10*/  STL.64 [R1+0x34a0], R14 ;  /* 0x0034a00e01007387 */ /* 0x0003e80000100a00 */
[----:B-1----:R-:W2:Y:S02]  /*80b20*/  LDL R15, [R1+0x4fc] ;  /* 0x0004fc00010f7983 */ /* 0x002ea40000100800 */
[----:B--2---:R-:W-:-:S02]  /*80b30*/  SHF.R.S32.HI R19, RZ, 0x1f, R15 ;  /* 0x0000001fff137819 */ /* 0x004fc4000001140f */
[----:B------:R-:W-:-:S05]  /*80b40*/  IADD3 R14, P6, PT, R15, R21, RZ ;  /* 0x000000150f0e7210 */ /* 0x000fca0007fde0ff */
[----:B------:R-:W-:Y:S01]  /*80b50*/  IMAD.X R15, R19, 0x1, R20, P6 ;  /* 0x00000001130f7824 */ /* 0x000fe200030e0614 */
[----:B------:R1:W-:Y:S04]  /*80b60*/  STL [R1+0x30], R19 ;  /* 0x0000301301007387 */ /* 0x0003e80000100800 */
[----:B-1----:R-:W2:Y:S04]  /*80b70*/  LDL.LU R19, [R1+0x34a8] ;  /* 0x0034a80001137983 */ /* 0x002ea80000300800 */
[----:B------:R-:W-:Y:S04]  /*80b80*/  STL.64 [R1+0x13b8], R14 ;  /* 0x0013b80e01007387 */ /* 0x000fe80000100a00 */
[----:B------:R1:W-:Y:S04]  /*80b90*/  STL.64 [R1+0x3498], R2 ;  /* 0x0034980201007387 */ /* 0x0003e80000100a00 */
[----:B-1----:R-:W2:Y:S04]  /*80ba0*/  LDL.LU R3, [R1+0x4fc] ;  /* 0x0004fc0001037983 */ /* 0x002ea80000300800 */
[----:B------:R1:W-:Y:S04]  /*80bb0*/  STL [R1+0x3490], R13 ;  /* 0x0034900d01007387 */ /* 0x0003e80000100800 */
[----:B-1----:R-:W3:Y:S01]  /*80bc0*/  LDL.LU R13, [R1+0x30] ;  /* 0x00003000010d7983 */ /* 0x002ee20000300800 */
[----:B--2---:R-:W-:-:S05]  /*80bd0*/  IADD3 R14, P6, PT, R3, R19, RZ ;  /* 0x00000013030e7210 */ /* 0x004fca0007fde0ff */
[----:B---3--:R-:W-:-:S05]  /*80be0*/  IMAD.X R15, R13, 0x1, R18, P6 ;  /* 0x000000010d0f7824 */ /* 0x008fca00030e0612 */
[----:B------:R1:W-:Y:S02]  /*80bf0*/  STL.64 [R1+0x13b0], R14 ;  /* 0x0013b00e01007387 */ /* 0x0003e40000100a00 */
[----:B-1----:R-:W-:-:S05]  /*80c00*/  IADD3 R14, P6, PT, R3, R17, RZ ;  /* 0x00000011030e7210 */ /* 0x002fca0007fde0ff */
[----:B------:R-:W-:-:S05]  /*80c10*/  IMAD.X R15, R13, 0x1, R16, P6 ;  /* 0x000000010d0f7824 */ /* 0x000fca00030e0610 */
[----:B------:R1:W-:Y:S04]  /*80c20*/  STL.64 [R1+0x13a0], R14 ;  /* 0x0013a00e01007387 */ /* 0x0003e80000100a00 */
[----:B-1----:R-:W2:Y:S04]  /*80c30*/  LDL.LU.64 R14, [R1+0x34a0] ;  /* 0x0034a000010e7983 */ /* 0x002ea80000300a00 */
[----:B------:R1:W-:Y:S04]  /*80c40*/  STL [R1+0x3494], R11 ;  /* 0x0034940b01007387 */ /* 0x0003e80000100800 */
[----:B-1----:R-:W3:Y:S01]  /*80c50*/  LDL.LU R11, [R1+0x4f0] ;  /* 0x0004f000010b7983 */ /* 0x002ee20000300800 */
[----:B--2---:R-:W-:-:S05]  /*80c60*/  IADD3 R2, P6, PT, R3, R15, RZ ;  /* 0x0000000f03027210 */ /* 0x004fca0007fde0ff */
[----:B------:R-:W-:-:S05]  /*80c70*/  IMAD.X R3, R13, 0x1, R14, P6 ;  /* 0x000000010d037824 */ /* 0x000fca00030e060e */
[----:B------:R1:W-:Y:S01]  /*80c80*/  STL.64 [R1+0x1390], R2 ;  /* 0x0013900201007387 */ /* 0x0003e20000100a00 */
[----:B---3--:R-:W-:Y:S02]  /*80c90*/  SHF.R.S32.HI R13, RZ, 0x1f, R11 ;  /* 0x0000001fff0d7819 */ /* 0x008fe4000001140b */
[----:B-1----:R-:W-:-:S05]  /*80ca0*/  IADD3 R2, P6, PT, R11, R21, RZ ;  /* 0x000000150b027210 */ /* 0x002fca0007fde0ff */
[----:B------:R-:W-:-:S05]  /*80cb0*/  IMAD.X R3, R13, 0x1, R20, P6 ;  /* 0x000000010d037824 */ /* 0x000fca00030e0614 */
[----:B------:R1:W-:Y:S04]  /*80cc0*/  STL.64 [R1+0x1358], R2 ;  /* 0x0013580201007387 */ /* 0x0003e80000100a00 */
[----:B-1----:R-:W2:Y:S04]  /*80cd0*/  LDL.LU.64 R2, [R1+0x3498] ;  /* 0x0034980001027983 */ /* 0x002ea80000300a00 */
[----:B--2---:R1:W-:Y:S02]  /*80ce0*/  STL.64 [R1+0x3488], R2 ;  /* 0x0034880201007387 */ /* 0x0043e40000100a00 */
[----:B-1----:R-:W-:-:S05]  /*80cf0*/  IADD3 R2, P6, PT, R11, R19, RZ ;  /* 0x000000130b027210 */ /* 0x002fca0007fde0ff */
[----:B------:R-:W-:-:S05]  /*80d00*/  IMAD.X R3, R13, 0x1, R18, P6 ;  /* 0x000000010d037824 */ /* 0x000fca00030e0612 */
[----:B------:R1:W-:Y:S02]  /*80d10*/  STL.64 [R1+0x1350], R2 ;  /* 0x0013500201007387 */ /* 0x0003e40000100a00 */
[----:B-1----:R-:W-:-:S05]  /*80d20*/  IADD3 R2, P6, PT, R11, R17, RZ ;  /* 0x000000110b027210 */ /* 0x002fca0007fde0ff */
[----:B------:R-:W-:-:S05]  /*80d30*/  IMAD.X R3, R13, 0x1, R16, P6 ;  /* 0x000000010d037824 */ /* 0x000fca00030e0610 */
[----:B------:R1:W-:Y:S02]  /*80d40*/  STL.64 [R1+0x1348], R2 ;  /* 0x0013480201007387 */ /* 0x0003e40000100a00 */
[----:B-1----:R-:W-:Y:S02]  /*80d50*/  IADD3 R2, P6, PT, R11, R15, RZ ;  /* 0x0000000f0b027210 */ /* 0x002fe40007fde0ff */
[----:B------:R-:W2:Y:S03]  /*80d60*/  LDL.LU R11, [R1+0x3494] ;  /* 0x00349400010b7983 */ /* 0x000ea60000300800 */
[----:B------:R-:W-:Y:S02]  /*80d70*/  IMAD.X R3, R13, 0x1, R14, P6 ;  /* 0x000000010d037824 */ /* 0x000fe400030e060e */
[----:B------:R-:W3:Y:S04]  /*80d80*/  LDL.LU R13, [R1+0x3490] ;  /* 0x00349000010d7983 */ /* 0x000ee80000300800 */
[----:B------:R-:W-:Y:S04]  /*80d90*/  STL.64 [R1+0x1330], R2 ;  /* 0x0013300201007387 */ /* 0x000fe80000100a00 */
[----:B----4-:R3:W-:Y:S02]  /*80da0*/  STL [R1+0x3480], R27 ;  /* 0x0034801b01007387 */ /* 0x0107e40000100800 */
[----:B---3--:R-:W-:-:S02]  /*80db0*/  SHF.R.S32.HI R27, RZ, 0x1f, R13 ;  /* 0x0000001fff1b7819 */ /* 0x008fc4000001140d */
[----:B------:R-:W-:-:S05]  /*80dc0*/  IADD3 R2, P6, PT, R13, R21, RZ ;  /* 0x000000150d027210 */ /* 0x000fca0007fde0ff */
[----:B------:R-:W-:-:S05]  /*80dd0*/  IMAD.X R3, R27, 0x1, R20, P6 ;  /* 0x000000011b037824 */ /* 0x000fca00030e0614 */
[----:B------:R1:W-:Y:S02]  /*80de0*/  STL.64 [R1+0x1308], R2 ;  /* 0x0013080201007387 */ /* 0x0003e40000100a00 */
[----:B-1----:R-:W-:-:S05]  /*80df0*/  IADD3 R2, P6, PT, R13, R19, RZ ;  /* 0x000000130d027210 */ /* 0x002fca0007fde0ff */
[----:B------:R-:W-:-:S05]  /*80e00*/  IMAD.X R3, R27, 0x1, R18, P6 ;  /* 0x000000011b037824 */ /* 0x000fca00030e0612 */
[----:B------:R1:W-:Y:S04]  /*80e10*/  STL.64 [R1+0x1300], R2 ;  /* 0x0013000201007387 */ /* 0x0003e80000100a00 */
[----:B-1----:R-:W3:Y:S04]  /*80e20*/  LDL.LU.64 R2, [R1+0x3488] ;  /* 0x0034880001027983 */ /* 0x002ee80000300a00 */
[----:B---3--:R1:W-:Y:S02]  /*80e30*/  STL.64 [R1+0x3478], R2 ;  /* 0x0034780201007387 */ /* 0x0083e40000100a00 */
[----:B-1----:R-:W-:-:S02]  /*80e40*/  IMAD.MOV.U32 R3, RZ, RZ, R13 ;  /* 0x000000ffff037224 */ /* 0x002fc400078e000d */
[----:B------:R-:W-:-:S03]  /*80e50*/  IMAD.MOV.U32 R2, RZ, RZ, R12 ;  /* 0x000000ffff027224 */ /* 0x000fc600078e000c */
[----:B------:R-:W-:-:S05]  /*80e60*/  IADD3 R12, P6, PT, R3, R17, RZ ;  /* 0x00000011030c7210 */ /* 0x000fca0007fde0ff */
[----:B------:R-:W-:-:S05]  /*80e70*/  IMAD.X R13, R27, 0x1, R16, P6 ;  /* 0x000000011b0d7824 */ /* 0x000fca00030e0610 */
[----:B------:R1:W-:Y:S02]  /*80e80*/  STL.64 [R1+0x2700], R12 ;  /* 0x0027000c01007387 */ /* 0x0003e40000100a00 */
[----:B-1----:R-:W-:Y:S01]  /*80e90*/  IMAD.MOV.U32 R13, RZ, RZ, R2 ;  /* 0x000000ffff0d7224 */ /* 0x002fe200078e0002 */
[----:B------:R-:W-:Y:S01]  /*80ea0*/  IADD3 R2, P6, PT, R3, R15, RZ ;  /* 0x0000000f03027210 */ /* 0x000fe20007fde0ff */
[----:B------:R-:W-:Y:S02]  /*80eb0*/  IMAD.MOV.U32 R12, RZ, RZ, R27 ;  /* 0x000000ffff0c7224 */ /* 0x000fe400078e001b */
[----:B------:R-:W3:Y:S02]  /*80ec0*/  LDL.LU R27, [R1+0x3480] ;  /* 0x00348000011b7983 */ /* 0x000ee40000300800 */
[----:B------:R-:W-:-:S05]  /*80ed0*/  IMAD.X R3, R12, 0x1, R14, P6 ;  /* 0x000000010c037824 */ /* 0x000fca00030e060e */
[----:B------:R-:W-:Y:S04]  /*80ee0*/  STL.64 [R1+0x12d8], R2 ;  /* 0x0012d80201007387 */ /* 0x000fe80000100a00 */
[----:B------:R1:W-:Y:S04]  /*80ef0*/  STL.64 [R1+0x3470], R4 ;  /* 0x0034700401007387 */ /* 0x0003e80000100a00 */
[----:B-1----:R-:W4:Y:S02]  /*80f00*/  LDL.LU R5, [R1+0x4d4] ;  /* 0x0004d40001057983 */ /* 0x002f240000300800 */
[----:B----4-:R-:W-:-:S02]  /*80f10*/  SHF.R.S32.HI R12, RZ, 0x1f, R5 ;  /* 0x0000001fff0c7819 */ /* 0x010fc40000011405 */
        /* <DEDUP_REMOVED lines=9> */
[----:B-1----:R-:W4:Y:S01]  /*80fb0*/  LDL.LU.64 R2, [R1+0x3478] ;  /* 0x0034780001027983 */ /* 0x002f220000300a00 */
[----:B------:R-:W-:-:S05]  /*80fc0*/  IADD3 R4, P6, PT, R5, R15, RZ ;  /* 0x0000000f05047210 */ /* 0x000fca0007fde0ff */
[----:B------:R-:W-:Y:S01]  /*80fd0*/  IMAD.X R5, R12, 0x1, R14, P6 ;  /* 0x000000010c057824 */ /* 0x000fe200030e060e */
[----:B----4-:R1:W-:Y:S04]  /*80fe0*/  STL.64 [R1+0x3468], R2 ;  /* 0x0034680201007387 */ /* 0x0103e80000100a00 */
[----:B-1----:R-:W4:Y:S04]  /*80ff0*/  LDL R3, [R1+0x6a4] ;  /* 0x0006a40001037983 */ /* 0x002f280000100800 */
[----:B------:R1:W-:Y:S04]  /*81000*/  STL.64 [R1+0x1270], R4 ;  /* 0x0012700401007387 */ /* 0x0003e80000100a00 */
[----:B-1----:R-:W2:Y:S04]  /*81010*/  LDL.LU.64 R4, [R1+0x3470] ;  /* 0x0034700001047983 */ /* 0x002ea80000300a00 */
[----:B------:R1:W-:Y:S01]  /*81020*/  STL [R1+0x3460], R21 ;  /* 0x0034601501007387 */ /* 0x0003e20000100800 */
[----:B----4-:R-:W-:-:S03]  /*81030*/  IADD3 R2, P6, PT, R3, R21, RZ ;  /* 0x0000001503027210 */ /* 0x010fc60007fde0ff */
[----:B-1----:R-:W4:Y:S01]  /*81040*/  LDL.LU R21, [R1+0x6a4] ;  /* 0x0006a40001157983 */ /* 0x002f220000300800 */
[----:B------:R-:W-:-:S05]  /*81050*/  SHF.R.S32.HI R12, RZ, 0x1f, R3 ;  /* 0x0000001fff0c7819 */ /* 0x000fca0000011403 */
        /* <DEDUP_REMOVED lines=8> */
[----:B-1----:R-:W4:Y:S04]  /*810e0*/  LDL.LU.64 R2, [R1+0x3468] ;  /* 0x0034680001027983 */ /* 0x002f280000300a00 */
[----:B----4-:R1:W-:Y:S02]  /*810f0*/  STL.64 [R1+0x3458], R2 ;  /* 0x0034580201007387 */ /* 0x0103e40000100a00 */
[----:B-1----:R-:W-:-:S02]  /*81100*/  IADD3 R2, P6, PT, R21, R15, RZ ;  /* 0x0000000f15027210 */ /* 0x002fc40007fde0ff */
[----:B------:R-:W4:Y:S04]  /*81110*/  LDL.LU R21, [R1+0x3460] ;  /* 0x0034600001157983 */ /* 0x000f280000300800 */
[----:B------:R1:W-:Y:S01]  /*81120*/  STL [R1+0x3450], R14 ;  /* 0x0034500e01007387 */ /* 0x0003e20000100800 */
[----:B------:R-:W-:-:S03]  /*81130*/  IMAD.X R3, R12, 0x1, R14, P6 ;  /* 0x000000010c037824 */ /* 0x000fc600030e060e */
[----:B-1----:R-:W2:Y:S04]  /*81140*/  LDL.LU R14, [R1+0x4c0] ;  /* 0x0004c000010e7983 */ /* 0x002ea80000300800 */
[----:B------:R4:W-:Y:S01]  /*81150*/  STL.64 [R1+0x1230], R2 ;  /* 0x0012300201007387 */ /* 0x0009e20000100a00 */
[----:B--2---:R-:W-:Y:S02]  /*81160*/  SHF.R.S32.HI R12, RZ, 0x1f, R14 ;  /* 0x0000001fff0c7819 */ /* 0x004fe4000001140e */
        /* <DEDUP_REMOVED lines=9> */
[----:B-1----:R-:W2:Y:S04]  /*81200*/  LDL.LU.64 R2, [R1+0x3458] ;  /* 0x0034580001027983 */ /* 0x002ea80000300a00 */
[----:B--2---:R1:W-:Y:S02]  /*81210*/  STL.64 [R1+0x3448], R2 ;  /* 0x0034480201007387 */ /* 0x0043e40000100a00 */
[----:B-1----:R-:W-:-:S02]  /*81220*/  IADD3 R2, P6, PT, R14, R15, RZ ;  /* 0x0000000f0e027210 */ /* 0x002fc40007fde0ff */
[----:B------:R-:W2:Y:S04]  /*81230*/  LDL.LU R14, [R1+0x3450] ;  /* 0x00345000010e7983 */ /* 0x000ea80000300800 */
[----:B------:R1:W-:Y:S04]  /*81240*/  STL [R1+0x3440], R7 ;  /* 0x0034400701007387 */ /* 0x0003e80000100800 */
[----:B-1----:R-:W4:Y:S01]  /*81250*/  LDL.LU R7, [R1+0x6a0] ;  /* 0x0006a00001077983 */ /* 0x002f220000300800 */
[----:B--2---:R-:W-:-:S05]  /*81260*/  IMAD.X R3, R12, 0x1, R14, P6 ;  /* 0x000000010c037824 */ /* 0x004fca00030e060e */
[----:B------:R1:W-:Y:S01]  /*81270*/  STL.64 [R1+0x11c0], R2 ;  /* 0x0011c00201007387 */ /* 0x0003e20000100a00 */
[----:B----4-:R-:W-:Y:S02]  /*81280*/  SHF.R.S32.HI R12, RZ, 0x1f, R7 ;  /* 0x0000001fff0c7819 */ /* 0x010fe40000011407 */
[----:B-1----:R-:W-:-:S05]  /*81290*/  IADD3 R2, P6, PT, R7, R21, RZ ;  /* 0x0000001507027210 */ /* 0x002fca0007fde0ff */
        /* <DEDUP_REMOVED lines=11> */
[----:B------:R-:W2:Y:S03]  /*81350*/  LDL.LU R7, [R1+0x3440] ;  /* 0x0034400001077983 */ /* 0x000ea60000300800 */
        /* <DEDUP_REMOVED lines=1329> */
[----:B------:R-:W-:-:S03]  /*86670*/  IADD3 R10, P6, PT, R11, R15, RZ ;  /* 0x0000000f0b0a7210 */ /* 0x000fc60007fde0ff */
[----:B----4-:R1:W-:Y:S04]  /*86680*/  STL.64 [R1+0x2fa8], R2 ;  /* 0x002fa80201007387 */ /* 0x0103e80000100a00 */
[----:B-1----:R-:W4:Y:S01]  /*86690*/  LDL R3, [R1+0x7e8] ;  /* 0x0007e80001037983 */ /* 0x002f220000100800 */
[----:B------:R-:W-:-:S05]  /*866a0*/  IMAD.X R11, R12, 0x1, R14, P6 ;  /* 0x000000010c0b7824 */ /* 0x000fca00030e060e */
[----:B------:R1:W-:Y:S04]  /*866b0*/  STL.64 [R1+0x770], R10 ;  /* 0x0007700a01007387 */ /* 0x0003e80000100a00 */
[----:B-1----:R-:W2:Y:S01]  /*866c0*/  LDL.LU.64 R10, [R1+0x2fb0] ;  /* 0x002fb000010a7983 */ /* 0x002ea20000300a00 */
[----:B----4-:R-:W-:Y:S02]  /*866d0*/  SHF.R.S32.HI R12, RZ, 0x1f, R3 ;  /* 0x0000001fff0c7819 */ /* 0x010fe40000011403 */
[----:B------:R-:W-:-:S05]  /*866e0*/  IADD3 R2, P6, PT, R3, R21, RZ ;  /* 0x0000001503027210 */ /* 0x000fca0007fde0ff */
[----:B------:R-:W-:-:S05]  /*866f0*/  IMAD.X R3, R12, 0x1, R20, P6 ;  /* 0x000000010c037824 */ /* 0x000fca00030e0614 */
[----:B------:R-:W-:Y:S04]  /*86700*/  STL.64 [R1+0x768], R2 ;  /* 0x0007680201007387 */ /* 0x000fe80000100a00 */
[----:B------:R1:W-:Y:S04]  /*86710*/  STL.64 [R1+0x2fa0], R4 ;  /* 0x002fa00401007387 */ /* 0x0003e80000100a00 */
[----:B-1----:R-:W4:Y:S02]  /*86720*/  LDL.LU R5, [R1+0x7e8] ;  /* 0x0007e80001057983 */ /* 0x002f240000300800 */
[----:B----4-:R-:W-:-:S05]  /*86730*/  IADD3 R2, P6, PT, R5, R19, RZ ;  /* 0x0000001305027210 */ /* 0x010fca0007fde0ff */
[----:B------:R-:W-:-:S05]  /*86740*/  IMAD.X R3, R12, 0x1, R18, P6 ;  /* 0x000000010c037824 */ /* 0x000fca00030e0612 */
[----:B------:R1:W-:Y:S02]  /*86750*/  STL.64 [R1+0x798], R2 ;  /* 0x0007980201007387 */ /* 0x0003e40000100a00 */
[----:B-1----:R-:W-:-:S05]  /*86760*/  IADD3 R2, P6, PT, R5, R17, RZ ;  /* 0x0000001105027210 */ /* 0x002fca0007fde0ff */
[----:B------:R-:W-:Y:S01]  /*86770*/  IMAD.X R3, R12, 0x1, R16, P6 ;  /* 0x000000010c037824 */ /* 0x000fe200030e0610 */
[----:B------:R-:W-:-:S04]  /*86780*/  IADD3 R4, P6, PT, R5, R15, RZ ;  /* 0x0000000f05047210 */ /* 0x000fc80007fde0ff */
[----:B------:R1:W-:Y:S01]  /*86790*/  STL.64 [R1+0x7c0], R2 ;  /* 0x0007c00201007387 */ /* 0x0003e20000100a00 */
[----:B------:R-:W-:-:S03]  /*867a0*/  IMAD.X R5, R12, 0x1, R14, P6 ;  /* 0x000000010c057824 */ /* 0x000fc600030e060e */
[----:B-1----:R-:W4:Y:S04]  /*867b0*/  LDL.LU.64 R2, [R1+0x2fa8] ;  /* 0x002fa80001027983 */ /* 0x002f280000300a00 */
[----:B------:R1:W-:Y:S04]  /*867c0*/  STL [R1+0x2f98], R14 ;  /* 0x002f980e01007387 */ /* 0x0003e80000100800 */
[----:B-1----:R-:W2:Y:S04]  /*867d0*/  LDL.LU R14, [R1+0x868] ;  /* 0x00086800010e7983 */ /* 0x002ea80000300800 */
[----:B------:R1:W-:Y:S01]  /*867e0*/  STL.64 [R1+0x7f0], R4 ;  /* 0x0007f00401007387 */ /* 0x0003e20000100a00 */
[----:B--2---:R-:W-:-:S02]  /*867f0*/  SHF.R.S32.HI R12, RZ, 0x1f, R14 ;  /* 0x0000001fff0c7819 */ /* 0x004fc4000001140e */
        /* <DEDUP_REMOVED lines=12> */
[----:B------:R-:W2:Y:S04]  /*868c0*/  LDL.LU R14, [R1+0x2f98] ;  /* 0x002f9800010e7983 */ /* 0x000ea80000300800 */
[----:B------:R1:W-:Y:S04]  /*868d0*/  STL [R1+0x2f88], R9 ;  /* 0x002f880901007387 */ /* 0x0003e80000100800 */
[----:B-1----:R-:W3:Y:S01]  /*868e0*/  LDL.LU R9, [R1+0x8e8] ;  /* 0x0008e80001097983 */ /* 0x002ee20000300800 */
[----:B--2---:R-:W-:-:S05]  /*868f0*/  IMAD.X R5, R12, 0x1, R14, P6 ;  /* 0x000000010c057824 */ /* 0x004fca00030e060e */
        /* <DEDUP_REMOVED lines=15> */
[----:B------:R-:W-:-:S05]  /*869f0*/  IMAD.X R5, R12, 0x1, R14, P6 ;  /* 0x000000010c057824 */ /* 0x000fca00030e060e */
[----:B------:R-:W-:Y:S04]  /*86a00*/  STL.64 [R1+0x8f0], R4 ;  /* 0x0008f00401007387 */ /* 0x000fe80000100a00 */
[----:B------:R1:W-:Y:S04]  /*86a10*/  STL [R1+0x2f78], R8 ;  /* 0x002f780801007387 */ /* 0x0003e80000100800 */
[----:B-1----:R-:W3:Y:S02]  /*86a20*/  LDL.LU R8, [R1+0x968] ;  /* 0x0009680001087983 */ /* 0x002ee40000300800 */
[----:B---3--:R-:W-:-:S02]  /*86a30*/  SHF.R.S32.HI R12, RZ, 0x1f, R8 ;  /* 0x0000001fff0c7819 */ /* 0x008fc40000011408 */
[----:B------:R-:W-:-:S05]  /*86a40*/  IADD3 R4, P6, PT, R8, R21, RZ ;  /* 0x0000001508047210 */ /* 0x000fca0007fde0ff */
[----:B------:R-:W-:-:S05]  /*86a50*/  IMAD.X R5, R12, 0x1, R20, P6 ;  /* 0x000000010c057824 */ /* 0x000fca00030e0614 */
[----:B------:R1:W-:Y:S04]  /*86a60*/  STL.64 [R1+0x8e8], R4 ;  /* 0x0008e80401007387 */ /* 0x0003e80000100a00 */
[----:B-1----:R-:W3:Y:S04]  /*86a70*/  LDL.LU.64 R4, [R1+0x2f80] ;  /* 0x002f800001047983 */ /* 0x002ee80000300a00 */
[----:B------:R1:W-:Y:S02]  /*86a80*/  STL.64 [R1+0x2f70], R20 ;  /* 0x002f701401007387 */ /* 0x0003e40000100a00 */
[----:B-1----:R-:W-:-:S05]  /*86a90*/  IADD3 R20, P6, PT, R8, R19, RZ ;  /* 0x0000001308147210 */ /* 0x002fca0007fde0ff */
[----:B------:R-:W-:-:S05]  /*86aa0*/  IMAD.X R21, R12, 0x1, R18, P6 ;  /* 0x000000010c157824 */ /* 0x000fca00030e0612 */
[----:B------:R1:W-:Y:S04]  /*86ab0*/  STL.64 [R1+0x918], R20 ;  /* 0x0009181401007387 */ /* 0x0003e80000100a00 */
[----:B----4-:R4:W-:Y:S01]  /*86ac0*/  STL.64 [R1+0x2f68], R2 ;  /* 0x002f680201007387 */ /* 0x0109e20000100a00 */
[----:B-1----:R-:W-:-:S05]  /*86ad0*/  IADD3 R20, P6, PT, R8, R17, RZ ;  /* 0x0000001108147210 */ /* 0x002fca0007fde0ff */
[----:B------:R-:W-:-:S05]  /*86ae0*/  IMAD.X R21, R12, 0x1, R16, P6 ;  /* 0x000000010c157824 */ /* 0x000fca00030e0610 */
[----:B------:R1:W-:Y:S04]  /*86af0*/  STL.64 [R1+0x940], R20 ;  /* 0x0009401401007387 */ /* 0x0003e80000100a00 */
[----:B----4-:R-:W4:Y:S01]  /*86b00*/  LDL R3, [R1+0x9e8] ;  /* 0x0009e80001037983 */ /* 0x010f220000100800 */
[----:B-1----:R-:W-:-:S03]  /*86b10*/  IADD3 R20, P6, PT, R8, R15, RZ ;  /* 0x0000000f08147210 */ /* 0x002fc60007fde0ff */
[----:B------:R-:W2:Y:S02]  /*86b20*/  LDL.LU R8, [R1+0x2f78] ;  /* 0x002f780001087983 */ /* 0x000ea40000300800 */
[----:B------:R-:W-:-:S05]  /*86b30*/  IMAD.X R21, R12, 0x1, R14, P6 ;  /* 0x000000010c157824 */ /* 0x000fca00030e060e */
[----:B------:R1:W-:Y:S04]  /*86b40*/  STL.64 [R1+0x970], R20 ;  /* 0x0009701401007387 */ /* 0x0003e80000100a00 */
[----:B-1----:R-:W2:Y:S04]  /*86b50*/  LDL.LU.64 R20, [R1+0x2f70] ;  /* 0x002f700001147983 */ /* 0x002ea80000300a00 */
[----:B------:R1:W-:Y:S04]  /*86b60*/  STL [R1+0x2f60], R27 ;  /* 0x002f601b01007387 */ /* 0x0003e80000100800 */
[----:B-1----:R-:W3:Y:S01]  /*86b70*/  LDL.LU R27, [R1+0x9e8] ;  /* 0x0009e800011b7983 */ /* 0x002ee20000300800 */
[----:B----4-:R-:W-:-:S02]  /*86b80*/  SHF.R.S32.HI R12, RZ, 0x1f, R3 ;  /* 0x0000001fff0c7819 */ /* 0x010fc40000011403 */
[----:B--2---:R-:W-:-:S05]  /*86b90*/  IADD3 R2, P6, PT, R3, R21, RZ ;  /* 0x0000001503027210 */ /* 0x004fca0007fde0ff */
[----:B------:R-:W-:-:S05]  /*86ba0*/  IMAD.X R3, R12, 0x1, R20, P6 ;  /* 0x000000010c037824 */ /* 0x000fca00030e0614 */
[----:B------:R3:W-:Y:S02]  /*86bb0*/  STL.64 [R1+0x968], R2 ;  /* 0x0009680201007387 */ /* 0x0007e40000100a00 */
[----:B---3--:R-:W-:-:S05]  /*86bc0*/  IADD3 R2, P6, PT, R27, R19, RZ ;  /* 0x000000131b027210 */ /* 0x008fca0007fde0ff */
        /* <DEDUP_REMOVED lines=9> */
[----:B------:R1:W-:Y:S01]  /*86c60*/  STL [R1+0x2f50], R14 ;  /* 0x002f500e01007387 */ /* 0x0003e20000100800 */
[----:B------:R-:W-:-:S03]  /*86c70*/  IMAD.X R3, R12, 0x1, R14, P6 ;  /* 0x000000010c037824 */ /* 0x000fc600030e060e */
[----:B-1----:R-:W3:Y:S04]  /*86c80*/  LDL.LU R14, [R1+0xa68] ;  /* 0x000a6800010e7983 */ /* 0x002ee80000300800 */
[----:B------:R1:W-:Y:S01]  /*86c90*/  STL.64 [R1+0x9f0], R2 ;  /* 0x0009f00201007387 */ /* 0x0003e20000100a00 */
[----:B---3--:R-:W-:Y:S02]  /*86ca0*/  SHF.R.S32.HI R12, RZ, 0x1f, R14 ;  /* 0x0000001fff0c7819 */ /* 0x008fe4000001140e */
        /* <DEDUP_REMOVED lines=9> */
[----:B-1----:R-:W3:Y:S04]  /*86d40*/  LDL.LU.64 R2, [R1+0x2f58] ;  /* 0x002f580001027983 */ /* 0x002ee80000300a00 */
[----:B---3--:R1:W-:Y:S02]  /*86d50*/  STL.64 [R1+0x2f48], R2 ;  /* 0x002f480201007387 */ /* 0x0083e40000100a00 */
[----:B-1----:R-:W-:-:S02]  /*86d60*/  IADD3 R2, P6, PT, R14, R15, RZ ;  /* 0x0000000f0e027210 */ /* 0x002fc40007fde0ff */
[----:B------:R-:W3:Y:S04]  /*86d70*/  LDL.LU R14, [R1+0x2f50] ;  /* 0x002f5000010e7983 */ /* 0x000ee80000300800 */
[----:B------:R1:W-:Y:S04]  /*86d80*/  STL [R1+0x2f40], R7 ;  /* 0x002f400701007387 */ /* 0x0003e80000100800 */
[----:B-1----:R-:W4:Y:S01]  /*86d90*/  LDL.LU R7, [R1+0xae8] ;  /* 0x000ae80001077983 */ /* 0x002f220000300800 */
[----:B---3--:R-:W-:-:S05]  /*86da0*/  IMAD.X R3, R12, 0x1, R14, P6 ;  /* 0x000000010c037824 */ /* 0x008fca00030e060e */
        /* <DEDUP_REMOVED lines=14> */
[----:B------:R-:W3:Y:S03]  /*86e90*/  LDL.LU R7, [R1+0x2f40] ;  /* 0x002f400001077983 */ /* 0x000ee60000300800 */
        /* <DEDUP_REMOVED lines=20> */
[----:B-1----:R-:W2:Y:S01]  /*86fe0*/  LDL.LU.64 R10, [R1+0x2f30] ;  /* 0x002f3000010a7983 */ /* 0x002ea20000300a00 */
[----:B----4-:R-:W-:-:S02]  /*86ff0*/  SHF.R.S32.HI R12, RZ, 0x1f, R3 ;  /* 0x0000001fff0c7819 */ /* 0x010fc40000011403 */
[----:B------:R-:W-:-:S05]  /*87000*/  IADD3 R2, P6, PT, R3, R21, RZ ;  /* 0x0000001503027210 */ /* 0x000fca0007fde0ff */
[----:B------:R-:W-:-:S05]  /*87010*/  IMAD.X R3, R12, 0x1, R20, P6 ;  /* 0x000000010c037824 */ /* 0x000fca00030e0614 */
[----:B------:R-:W-:Y:S04]  /*87020*/  STL.64 [R1+0xb68], R2 ;  /* 0x000b680201007387 */ /* 0x000fe80000100a00 */
[----:B--2---:R1:W-:Y:S04]  /*87030*/  STL.64 [R1+0x2f20], R10 ;  /* 0x002f200a01007387 */ /* 0x0043e80000100a00 */
[----:B-1----:R-:W2:Y:S02]  /*87040*/  LDL.LU R11, [R1+0xbc8] ;  /* 0x000bc800010b7983 */ /* 0x002ea40000300800 */
[----:B--2---:R-:W-:-:S05]  /*87050*/  IADD3 R2, P6, PT, R11, R19, RZ ;  /* 0x000000130b027210 */ /* 0x004fca0007fde0ff */
[----:B------:R-:W-:-:S05]  /*87060*/  IMAD.X R3, R12, 0x1, R18, P6 ;  /* 0x000000010c037824 */ /* 0x000fca00030e0612 */
[----:B------:R1:W-:Y:S02]  /*87070*/  STL.64 [R1+0xb98], R2 ;  /* 0x000b980201007387 */ /* 0x0003e40000100a00 */
[----:B-1----:R-:W-:-:S05]  /*87080*/  IADD3 R2, P6, PT, R11, R17, RZ ;  /* 0x000000110b027210 */ /* 0x002fca0007fde0ff */
[----:B------:R-:W-:-:S05]  /*87090*/  IMAD.X R3, R12, 0x1, R16, P6 ;  /* 0x000000010c037824 */ /* 0x000fca00030e0610 */
[----:B------:R1:W-:Y:S04]  /*870a0*/  STL.64 [R1+0xbc0], R2 ;  /* 0x000bc00201007387 */ /* 0x0003e80000100a00 */
[----:B-1----:R-:W2:Y:S04]  /*870b0*/  LDL.LU.64 R2, [R1+0x2f28] ;  /* 0x002f280001027983 */ /* 0x002ea80000300a00 */
[----:B------:R1:W-:Y:S04]  /*870c0*/  STL [R1+0x2f18], R22 ;  /* 0x002f181601007387 */ /* 0x0003e80000100800 */
[----:B-1----:R-:W4:Y:S01]  /*870d0*/  LDL.LU R22, [R1+0xbe8] ;  /* 0x000be80001167983 */ /* 0x002f220000300800 */
[----:B------:R-:W-:-:S05]  /*870e0*/  IADD3 R10, P6, PT, R11, R15, RZ ;  /* 0x0000000f0b0a7210 */ /* 0x000fca0007fde0ff */
[----:B------:R-:W-:-:S05]  /*870f0*/  IMAD.X R11, R12, 0x1, R14, P6 ;  /* 0x000000010c0b7824 */ /* 0x000fca00030e060e */
[----:B------:R1:W-:Y:S01]  /*87100*/  STL.64 [R1+0xbd0], R10 ;  /* 0x000bd00a01007387 */ /* 0x0003e20000100a00 */
[----:B----4-:R-:W-:Y:S02]  /*87110*/  SHF.R.S32.HI R12, RZ, 0x1f, R22 ;  /* 0x0000001fff0c7819 */ /* 0x010fe40000011416 */
[----:B-1----:R-:W-:-:S05]  /*87120*/  IADD3 R10, P6, PT, R22, R21, RZ ;  /* 0x00000015160a7210 */ /* 0x002fca0007fde0ff */
[----:B------:R-:W-:-:S05]  /*87130*/  IMAD.X R11, R12, 0x1, R20, P6 ;  /* 0x000000010c0b7824 */ /* 0x000fca00030e0614 */
[----:B------:R1:W-:Y:S04]  /*87140*/  STL.64 [R1+0xbc8], R10 ;  /* 0x000bc80a01007387 */ /* 0x0003e80000100a00 */
[----:B-1----:R-:W4:Y:S04]  /*87150*/  LDL.LU.64 R10, [R1+0x2f20] ;  /* 0x002f2000010a7983 */ /* 0x002f280000300a00 */
[----:B----4-:R1:W-:Y:S02]  /*87160*/  STL.64 [R1+0x2f10], R10 ;  /* 0x002f100a01007387 */ /* 0x0103e40000100a00 */
[----:B-1----:R-:W-:-:S05]  /*87170*/  IADD3 R10, P6, PT, R22, R19, RZ ;  /* 0x00000013160a7210 */ /* 0x002fca0007fde0ff */
[----:B------:R-:W-:-:S05]  /*87180*/  IMAD.X R11, R12, 0x1, R18, P6 ;  /* 0x000000010c0b7824 */ /* 0x000fca00030e0612 */
[----:B------:R1:W-:Y:S02]  /*87190*/  STL.64 [R1+0xbd8], R10 ;  /* 0x000bd80a01007387 */ /* 0x0003e40000100a00 */
[----:B-1----:R-:W-:-:S05]  /*871a0*/  IADD3 R10, P6, PT, R22, R17, RZ ;  /* 0x00000011160a7210 */ /* 0x002fca0007fde0ff */
[----:B------:R-:W-:-:S05]  /*871b0*/  IMAD.X R11, R12, 0x1, R16, P6 ;  /* 0x000000010c0b7824 */ /* 0x000fca00030e0610 */
[----:B------:R1:W-:Y:S02]  /*871c0*/  STL.64 [R1+0xbe0], R10 ;  /* 0x000be00a01007387 */ /* 0x0003e40000100a00 */
[----:B-1----:R-:W-:Y:S02]  /*871d0*/  IADD3 R10, P6, PT, R22, R15, RZ ;  /* 0x0000000f160a7210 */ /* 0x002fe40007fde0ff */
[----:B------:R-:W4:Y:S03]  /*871e0*/  LDL.LU R22, [R1+0x2f18] ;  /* 0x002f180001167983 */ /* 0x000f260000300800 */
[----:B------:R-:W-:Y:S01]  /*871f0*/  IMAD.X R11, R12, 0x1, R14, P6 ;  /* 0x000000010c0b7824 */ /* 0x000fe200030e060e */
[----:B--2---:R-:W-:Y:S04]  /*87200*/  STL.64 [R1+0x2f08], R2 ;  /* 0x002f080201007387 */ /* 0x004fe80000100a00 */
[----:B------:R1:W-:Y:S04]  /*87210*/  STL.64 [R1+0xbf0], R10 ;  /* 0x000bf00a01007387 */ /* 0x0003e80000100a00 */
[----:B-1----:R-:W2:Y:S04]  /*87220*/  LDL.LU.64 R10, [R1+0x2f10] ;  /* 0x002f1000010a7983 */ /* 0x002ea80000300a00 */
[----:B----4-:R1:W-:Y:S04]  /*87230*/  STL.64 [R1+0x2f00], R22 ;  /* 0x002f001601007387 */ /* 0x0103e80000100a00 */
        /* <DEDUP_REMOVED lines=9> */
[----:B------:R-:W-:Y:S01]  /*872d0*/  IMAD.X R3, R12, 0x1, R16, P6 ;  /* 0x000000010c037824 */ /* 0x000fe200030e0610 */
[----:B------:R-:W-:Y:S01]  /*872e0*/  IADD3 R22, P6, PT, R23, R15, RZ ;  /* 0x0000000f17167210 */ /* 0x000fe20007fde0ff */
[----:B------:R-:W-:-:S03]  /*872f0*/  IMAD.MOV.U32 R23, RZ, RZ, R12 ;  /* 0x000000ffff177224 */ /* 0x000fc600078e000c */
[----:B------:R1:W-:Y:S04]  /*87300*/  STL.64 [R1+0xc00], R2 ;  /* 0x000c000201007387 */ /* 0x0003e80000100a00 */
[----:B-1----:R-:W4:Y:S04]  /*87310*/  LDL.LU.64 R2, [R1+0x2f08] ;  /* 0x002f080001027983 */ /* 0x002f280000300a00 */
[----:B------:R-:W2:Y:S01]  /*87320*/  LDL.LU R12, [R1+0xc70] ;  /* 0x000c7000010c7983 */ /* 0x000ea20000300800 */
[----:B------:R-:W-:-:S03]  /*87330*/  IMAD.X R23, R23, 0x1, R14, P6 ;  /* 0x0000000117177824 */ /* 0x000fc600030e060e */
[----:B--2---:R1:W-:Y:S04]  /*87340*/  STL.64 [R1+0x2ee8], R12 ;  /* 0x002ee80c01007387 */ /* 0x0043e80000100a00 */
[----:B-1----:R-:W2:Y:S04]  /*87350*/  LDL.LU R13, [R1+0xc48] ;  /* 0x000c4800010d7983 */ /* 0x002ea80000300800 */
[----:B------:R1:W-:Y:S04]  /*87360*/  STL.64 [R1+0xc10], R22 ;  /* 0x000c101601007387 */ /* 0x0003e80000100a00 */
[----:B-1----:R-:W3:Y:S04]  /*87370*/  LDL.LU.64 R22, [R1+0x2f00] ;  /* 0x002f000001167983 */ /* 0x002ee80000300a00 */
[----:B------:R-:W-:Y:S04]  /*87380*/  STL.64 [R1+0x2ef8], R14 ;  /* 0x002ef80e01007387 */ /* 0x000fe80000100a00 */
        /* <DEDUP_REMOVED lines=17> */
[----:B------:R1:W-:Y:S04]  /*874a0*/  STL.64 [R1+0x2ee0], R14 ;  /* 0x002ee00e01007387 */ /* 0x0003e80000100a00 */
[----:B--2---:R-:W-:Y:S04]  /*874b0*/  STL [R1+0x2ed8], R13 ;  /* 0x002ed80d01007387 */ /* 0x004fe80000100800 */
[----:B------:R2:W-:Y:S01]  /*874c0*/  STL [R1+0x2edc], R24 ;  /* 0x002edc1801007387 */ /* 0x0005e20000100800 */
[----:B-1----:R-:W-:-:S02]  /*874d0*/  IADD3 R14, P6, PT, R12, R21, RZ ;  /* 0x000000150c0e7210 */ /* 0x002fc40007fde0ff */
[----:B--2---:R-:W-:-:S05]  /*874e0*/  SHF.R.S32.HI R24, RZ, 0x1f, R12 ;  /* 0x0000001fff187819 */ /* 0x004fca000001140c */
        /* <DEDUP_REMOVED lines=13> */
[----:B-1----:R-:W2:Y:S04]  /*875c0*/  LDL.LU R13, [R1+0x2ed8] ;  /* 0x002ed800010d7983 */ /* 0x002ea80000300800 */
[----:B------:R1:W-:Y:S04]  /*875d0*/  STL.64 [R1+0x2ed0], R14 ;  /* 0x002ed00e01007387 */ /* 0x0003e80000100a00 */
[----:B-1----:R-:W2:Y:S04]  /*875e0*/  LDL R15, [R1+0xca8] ;  /* 0x000ca800010f7983 */ /* 0x002ea80000100800 */
[----:B------:R1:W-:Y:S01]  /*875f0*/  STL.64 [R1+0x2ec8], R20 ;  /* 0x002ec81401007387 */ /* 0x0003e20000100a00 */
[----:B--2---:R-:W-:-:S03]  /*87600*/  IADD3 R14, P6, PT, R15, R21, RZ ;  /* 0x000000150f0e7210 */ /* 0x004fc60007fde0ff */
[----:B-1----:R-:W2:Y:S01]  /*87610*/  LDL.LU R21, [R1+0xca8] ;  /* 0x000ca80001157983 */ /* 0x002ea20000300800 */
[----:B------:R-:W-:-:S05]  /*87620*/  SHF.R.S32.HI R12, RZ, 0x1f, R15 ;  /* 0x0000001fff0c7819 */ /* 0x000fca000001140f */
[----:B------:R-:W-:-:S05]  /*87630*/  IMAD.X R15, R12, 0x1, R20, P6 ;  /* 0x000000010c0f7824 */ /* 0x000fca00030e0614 */
[----:B------:R2:W-:Y:S04]  /*87640*/  STL.64 [R1+0xc70], R14 ;  /* 0x000c700e01007387 */ /* 0x0005e80000100a00 */
[----:B----4-:R1:W-:Y:S01]  /*87650*/  STL.64 [R1+0x2ec0], R2 ;  /* 0x002ec00201007387 */ /* 0x0103e20000100a00 */
[----:B--2---:R-:W-:-:S05]  /*87660*/  IADD3 R14, P6, PT, R21, R19, RZ ;  /* 0x00000013150e7210 */ /* 0x004fca0007fde0ff */
[----:B------:R-:W-:-:S05]  /*87670*/  IMAD.X R15, R12, 0x1, R18, P6 ;  /* 0x000000010c0f7824 */ /* 0x000fca00030e0612 */
[----:B------:R2:W-:Y:S04]  /*87680*/  STL.64 [R1+0xc80], R14 ;  /* 0x000c800e01007387 */ /* 0x0005e80000100a00 */
[----:B-1----:R-:W4:Y:S01]  /*87690*/  LDL R3, [R1+0xcd0] ;  /* 0x000cd00001037983 */ /* 0x002f220000100800 */
[----:B--2---:R-:W-:-:S05]  /*876a0*/  IADD3 R14, P6, PT, R21, R17, RZ ;  /* 0x00000011150e7210 */ /* 0x004fca0007fde0ff */
[----:B------:R-:W-:-:S05]  /*876b0*/  IMAD.X R15, R12, 0x1, R16, P6 ;  /* 0x000000010c0f7824 */ /* 0x000fca00030e0610 */
[----:B------:R1:W-:Y:S04]  /*876c0*/  STL.64 [R1+0xc88], R14 ;  /* 0x000c880e01007387 */ /* 0x0003e80000100a00 */
[----:B-1----:R-:W2:Y:S02]  /*876d0*/  LDL.LU.64 R14, [R1+0x2ed0] ;  /* 0x002ed000010e7983 */ /* 0x002ea40000300a00 */
[----:B--2---:R-:W-:-:S05]  /*876e0*/  IADD3 R20, P6, PT, R21, R15, RZ ;  /* 0x0000000f15147210 */ /* 0x004fca0007fde0ff */
[----:B------:R-:W-:-:S05]  /*876f0*/  IMAD.X R21, R12, 0x1, R14, P6 ;  /* 0x000000010c157824 */ /* 0x000fca00030e060e */
[----:B------:R1:W-:Y:S04]  /*87700*/  STL.64 [R1+0xcb0], R20 ;  /* 0x000cb01401007387 */ /* 0x0003e80000100a00 */
[----:B-1----:R-:W2:Y:S01]  /*87710*/  LDL.LU.64 R20, [R1+0x2ec8] ;  /* 0x002ec80001147983 */ /* 0x002ea20000300a00 */
[----:B----4-:R-:W-:Y:S02]  /*87720*/  SHF.R.S32.HI R12, RZ, 0x1f, R3 ;  /* 0x0000001fff0c7819 */ /* 0x010fe40000011403 */
[----:B--2---:R-:W-:Y:S01]  /*87730*/  IADD3 R2, P6, PT, R3, R21, RZ ;  /* 0x0000001503027210 */ /* 0x004fe20007fde0ff */
[----:B------:R1:W-:Y:S04]  /*87740*/  STL [R1+0x2eb8], R21 ;  /* 0x002eb81501007387 */ /* 0x0003e80000100800 */
[----:B-1----:R-:W2:Y:S01]  /*87750*/  LDL.LU R21, [R1+0xcd0] ;  /* 0x000cd00001157983 */ /* 0x002ea20000300800 */
[----:B------:R-:W-:-:S05]  /*87760*/  IMAD.X R3, R12, 0x1, R20, P6 ;  /* 0x000000010c037824 */ /* 0x000fca00030e0614 */
[----:B------:R2:W-:Y:S02]  /*87770*/  STL.64 [R1+0xca8], R2 ;  /* 0x000ca80201007387 */ /* 0x0005e40000100a00 */
[----:B--2---:R-:W-:-:S05]  /*87780*/  IADD3 R2, P6, PT, R21, R19, RZ ;  /* 0x0000001315027210 */ /* 0x004fca0007fde0ff */
[----:B------:R-:W-:-:S05]  /*87790*/  IMAD.X R3, R12, 0x1, R18, P6 ;  /* 0x000000010c037824 */ /* 0x000fca00030e0612 */
[----:B------:R1:W-:Y:S04]  /*877a0*/  STL.64 [R1+0xcb8], R2 ;  /* 0x000cb80201007387 */ /* 0x0003e80000100a00 */
[----:B-1----:R-:W2:Y:S04]  /*877b0*/  LDL.LU.64 R2, [R1+0x2ec0] ;  /* 0x002ec00001027983 */ /* 0x002ea80000300a00 */
[----:B--2---:R1:W-:Y:S02]  /*877c0*/  STL.64 [R1+0x2eb0], R2 ;  /* 0x002eb00201007387 */ /* 0x0043e40000100a00 */
[----:B-1----:R-:W-:-:S05]  /*877d0*/  IADD3 R2, P6, PT, R21, R17, RZ ;  /* 0x0000001115027210 */ /* 0x002fca0007fde0ff */
[----:B------:R-:W-:-:S05]  /*877e0*/  IMAD.X R3, R12, 0x1, R16, P6 ;  /* 0x000000010c037824 */ /* 0x000fca00030e0610 */
[----:B------:R1:W-:Y:S02]  /*877f0*/  STL.64 [R1+0xcc8], R2 ;  /* 0x000cc80201007387 */ /* 0x0003e40000100a00 */
[----:B-1----:R-:W-:Y:S02]  /*87800*/  IADD3 R2, P6, PT, R21, R15, RZ ;  /* 0x0000000f15027210 */ /* 0x002fe40007fde0ff */
[----:B------:R-:W2:Y:S04]  /*87810*/  LDL.LU R21, [R1+0x2eb8] ;  /* 0x002eb80001157983 */ /* 0x000ea80000300800 */
[----:B------:R1:W-:Y:S04]  /*87820*/  STL [R1+0x2ea8], R25 ;  /* 0x002ea81901007387 */ /* 0x0003e80000100800 */
[----:B-1----:R-:W4:Y:S01]  /*87830*/  LDL.LU R25, [R1+0xd08] ;  /* 0x000d080001197983 */ /* 0x002f220000300800 */
[----:B------:R-:W-:-:S05]  /*87840*/  IMAD.X R3, R12, 0x1, R14, P6 ;  /* 0x000000010c037824 */ /* 0x000fca00030e060e */
[----:B------:R2:W-:Y:S01]  /*87850*/  STL.64 [R1+0xcd8], R2 ;  /* 0x000cd80201007387 */ /* 0x0005e20000100a00 */
[----:B----4-:R-:W-:Y:S02]  /*87860*/  SHF.R.S32.HI R12, RZ, 0x1f, R25 ;  /* 0x0000001fff0c7819 */ /* 0x010fe40000011419 */
[----:B--2---:R-:W-:-:S05]  /*87870*/  IADD3 R2, P6, PT, R25, R21, RZ ;  /* 0x0000001519027210 */ /* 0x004fca0007fde0ff */
[----:B------:R-:W-:-:S05]  /*87880*/  IMAD.X R3, R12, 0x1, R20, P6 ;  /* 0x000000010c037824 */ /* 0x000fca00030e0614 */
[----:B------:R1:W-:Y:S02]  /*87890*/  STL.64 [R1+0xcd0], R2 ;  /* 0x000cd00201007387 */ /* 0x0003e40000100a00 */
        /* <DEDUP_REMOVED lines=15> */
[----:B-1----:R-:W-:-:S05]  /*87990*/  IADD3 R2, P6, PT, R13, R21, RZ ;  /* 0x000000150d027210 */ /* 0x002fca0007fde0ff */
[----:B------:R-:W-:-:S05]  /*879a0*/  IMAD.X R3, R12, 0x1, R20, P6 ;  /* 0x000000010c037824 */ /* 0x000fca00030e0614 */
[----:B------:R1:W-:Y:S02]  /*879b0*/  STL.64 [R1+0xd08], R2 ;  /* 0x000d080201007387 */ /* 0x0003e40000100a00 */
        /* <DEDUP_REMOVED lines=8> */
[----:B-1----:R-:W-:Y:S02]  /*87a40*/  IADD3 R2, P6, PT, R13, R15, RZ ;  /* 0x0000000f0d027210 */ /* 0x002fe40007fde0ff */
[----:B------:R-:W4:Y:S04]  /*87a50*/  LDL.LU R13, [R1+0x2e98] ;  /* 0x002e9800010d7983 */ /* 0x000f280000300800 */
[----:B---3--:R1:W-:Y:S04]  /*87a60*/  STL [R1+0x2e88], R23 ;  /* 0x002e881701007387 */ /* 0x0083e80000100800 */
[----:B-1----:R-:W3:Y:S01]  /*87a70*/  LDL.LU R23, [R1+0xd88] ;  /* 0x000d880001177983 */ /* 0x002ee20000300800 */
[----:B------:R-:W-:-:S05]  /*87a80*/  IMAD.X R3, R12, 0x1, R14, P6 ;  /* 0x000000010c037824 */ /* 0x000fca00030e060e */
[----:B------:R1:W-:Y:S01]  /*87a90*/  STL.64 [R1+0xd50], R2 ;  /* 0x000d500201007387 */ /* 0x0003e20000100a00 */
[----:B---3--:R-:W-:Y:S02]  /*87aa0*/  SHF.R.S32.HI R12, RZ, 0x1f, R23 ;  /* 0x0000001fff0c7819 */ /* 0x008fe40000011417 */
        /* <DEDUP_REMOVED lines=8> */
[----:B-1----:R-:W-:-:S05]  /*87b30*/  IADD3 R2, P6, PT, R23, R17, RZ ;  /* 0x0000001117027210 */ /* 0x002fca0007fde0ff */
[----:B------:R-:W-:-:S05]  /*87b40*/  IMAD.X R3, R12, 0x1, R16, P6 ;  /* 0x000000010c037824 */ /* 0x000fca00030e0610 */
[----:B------:R1:W-:Y:S02]  /*87b50*/  STL.64 [R1+0xd80], R2 ;  /* 0x000d800201007387 */ /* 0x0003e40000100a00 */
[----:B-1----:R-:W-:Y:S02]  /*87b60*/  IADD3 R2, P6, PT, R23, R15, RZ ;  /* 0x0000000f17027210 */ /* 0x002fe40007fde0ff */
[----:B------:R-:W3:Y:S04]  /*87b70*/  LDL.LU R23, [R1+0x2e88] ;  /* 0x002e880001177983 */ /* 0x000ee80000300800 */
[----:B------:R1:W-:Y:S04]  /*87b80*/  STL [R1+0x2e78], R22 ;  /* 0x002e781601007387 */ /* 0x0003e80000100800 */
[----:B-1----:R-:W2:Y:S01]  /*87b90*/  LDL.LU R22, [R1+0xdc8] ;  /* 0x000dc80001167983 */ /* 0x002ea20000300800 */
[----:B------:R-:W-:-:S05]  /*87ba0*/  IMAD.X R3, R12, 0x1, R14, P6 ;  /* 0x000000010c037824 */ /* 0x000fca00030e060e */
[----:B------:R1:W-:Y:S01]  /*87bb0*/  STL.64 [R1+0xd90], R2 ;  /* 0x000d900201007387 */ /* 0x0003e20000100a00 */
[----:B--2---:R-:W-:Y:S02]  /*87bc0*/  SHF.R.S32.HI R12, RZ, 0x1f, R22 ;  /* 0x0000001fff0c7819 */ /* 0x004fe40000011416 */
        /* <DEDUP_REMOVED lines=85> */
[----:B------:R1:W-:Y:S01]  /*88120*/  STL [R1+0x2e28], R14 ;  /* 0x002e280e01007387 */ /* 0x0003e20000100800 */
[----:B------:R-:W-:-:S03]  /*88130*/  IMAD.X R3, R12, 0x1, R14, P6 ;  /* 0x000000010c037824 */ /* 0x000fc600030e060e */
[----:B-1----:R-:W2:Y:S04]  /*88140*/  LDL.LU R14, [R1+0xec8] ;  /* 0x000ec800010e7983 */ /* 0x002ea80000300800 */
        /* <DEDUP_REMOVED lines=15> */
[----:B------:R1:W-:Y:S04]  /*88240*/  STL.64 [R1+0x2e10], R4 ;  /* 0x002e100401007387 */ /* 0x0003e80000100a00 */
[----:B-1----:R-:W3:Y:S04]  /*88250*/  LDL.LU R5, [R1+0xef0] ;  /* 0x000ef00001057983 */ /* 0x002ee80000300800 */
[----:B------:R1:W-:Y:S01]  /*88260*/  STL.64 [R1+0x2e18], R28 ;  /* 0x002e181c01007387 */ /* 0x0003e20000100a00 */
[----:B--2---:R-:W-:-:S05]  /*88270*/  IMAD.X R3, R12, 0x1, R14, P6 ;  /* 0x000000010c037824 */ /* 0x004fca00030e060e */
[----:B------:R2:W-:Y:S01]  /*88280*/  STL.64 [R1+0xed0], R2 ;  /* 0x000ed00201007387 */ /* 0x0005e20000100a00 */
[----:B---3--:R-:W-:Y:S02]  /*88290*/  SHF.R.S32.HI R12, RZ, 0x1f, R5 ;  /* 0x0000001fff0c7819 */ /* 0x008fe40000011405 */
[----:B-1----:R-:W-:Y:S01]  /*882a0*/  IADD3 R28, P6, PT, R5, R21, RZ ;  /* 0x00000015051c7210 */ /* 0x002fe20007fde0ff */
[----:B--2---:R-:W2:Y:S04]  /*882b0*/  LDL.LU.64 R2, [R1+0x2e20] ;  /* 0x002e200001027983 */ /* 0x004ea80000300a00 */
[----:B------:R-:W-:-:S05]  /*882c0*/  IMAD.X R29, R12, 0x1, R20, P6 ;  /* 0x000000010c1d7824 */ /* 0x000fca00030e0614 */
[----:B------:R1:W-:Y:S02]  /*882d0*/  STL.64 [R1+0xec8], R28 ;  /* 0x000ec81c01007387 */ /* 0x0003e40000100a00 */
[----:B-1----:R-:W-:-:S05]  /*882e0*/  IADD3 R28, P6, PT, R5, R19, RZ ;  /* 0x00000013051c7210 */ /* 0x002fca0007fde0ff */
[----:B------:R-:W-:-:S05]  /*882f0*/  IMAD.X R29, R12, 0x1, R18, P6 ;  /* 0x000000010c1d7824 */ /* 0x000fca00030e0612 */
[----:B------:R1:W-:Y:S02]  /*88300*/  STL.64 [R1+0xee0], R28 ;  /* 0x000ee01c01007387 */ /* 0x0003e40000100a00 */
[----:B-1----:R-:W-:-:S05]  /*88310*/  IADD3 R28, P6, PT, R5, R17, RZ ;  /* 0x00000011051c7210 */ /* 0x002fca0007fde0ff */
[----:B------:R-:W-:Y:S01]  /*88320*/  IMAD.X R29, R12, 0x1, R16, P6 ;  /* 0x000000010c1d7824 */ /* 0x000fe200030e0610 */
[----:B------:R-:W-:-:S05]  /*88330*/  IADD3 R4, P6, PT, R5, R15, RZ ;  /* 0x0000000f05047210 */ /* 0x000fca0007fde0ff */
[----:B------:R-:W-:Y:S01]  /*88340*/  IMAD.X R5, R12, 0x1, R14, P6 ;  /* 0x000000010c057824 */ /* 0x000fe200030e060e */
[----:B------:R1:W-:Y:S04]  /*88350*/  STL.64 [R1+0xee8], R28 ;  /* 0x000ee81c01007387 */ /* 0x0003e80000100a00 */
[----:B-1----:R-:W3:Y:S04]  /*88360*/  LDL.LU.64 R28, [R1+0x2e18] ;  /* 0x002e1800011c7983 */ /* 0x002ee80000300a00 */
        /* <DEDUP_REMOVED lines=9> */
[----:B------:R2:W-:Y:S01]  /*88400*/  STL.64 [R1+0x2df8], R2 ;  /* 0x002df80201007387 */ /* 0x0005e20000100a00 */
[----:B-1----:R-:W-:-:S05]  /*88410*/  IADD3 R14, P6, PT, R23, R19, RZ ;  /* 0x00000013170e7210 */ /* 0x002fca0007fde0ff */
[----:B------:R-:W-:-:S05]  /*88420*/  IMAD.X R15, R12, 0x1, R18, P6 ;  /* 0x000000010c0f7824 */ /* 0x000fca00030e0612 */
[----:B------:R1:W-:Y:S04]  /*88430*/  STL.64 [R1+0xf18], R14 ;  /* 0x000f180e01007387 */ /* 0x0003e80000100a00 */
[----:B--2---:R-:W2:Y:S01]  /*88440*/  LDL R3, [R1+0xfa8] ;  /* 0x000fa80001037983 */ /* 0x004ea20000100800 */
[----:B-1----:R-:W-:-:S05]  /*88450*/  IADD3 R14, P6, PT, R23, R17, RZ ;  /* 0x00000011170e7210 */ /* 0x002fca0007fde0ff */
[----:B------:R-:W-:-:S05]  /*88460*/  IMAD.X R15, R12, 0x1, R16, P6 ;  /* 0x000000010c0f7824 */ /* 0x000fca00030e0610 */
[----:B------:R1:W-:Y:S04]  /*88470*/  STL.64 [R1+0xf20], R14 ;  /* 0x000f200e01007387 */ /* 0x0003e80000100a00 */
[----:B-1----:R-:W2:Y:S02]  /*88480*/  LDL.LU.64 R14, [R1+0x2e08] ;  /* 0x002e0800010e7983 */ /* 0x002ea40000300a00 */
[----:B--2---:R-:W-:-:S05]  /*88490*/  IADD3 R22, P6, PT, R23, R15, RZ ;  /* 0x0000000f17167210 */ /* 0x004fca0007fde0ff */
[----:B------:R-:W-:Y:S01]  /*884a0*/  IMAD.X R23, R12, 0x1, R14, P6 ;  /* 0x000000010c177824 */ /* 0x000fe200030e060e */
[----:B------:R-:W-:-:S04]  /*884b0*/  IADD3 R2, P6, PT, R3, R21, RZ ;  /* 0x0000001503027210 */ /* 0x000fc80007fde0ff */
[----:B------:R1:W-:Y:S04]  /*884c0*/  STL.64 [R1+0xf38], R22 ;  /* 0x000f381601007387 */ /* 0x0003e80000100a00 */
[----:B-1----:R-:W2:Y:S04]  /*884d0*/  LDL.LU.64 R22, [R1+0x2e00] ;  /* 0x002e000001167983 */ /* 0x002ea80000300a00 */
[----:B------:R1:W-:Y:S04]  /*884e0*/  STL [R1+0x2df0], R21 ;  /* 0x002df01501007387 */ /* 0x0003e80000100800 */
[----:B-1----:R-:W2:Y:S01]  /*884f0*/  LDL.LU R21, [R1+0xfa8] ;  /* 0x000fa80001157983 */ /* 0x002ea20000300800 */
[----:B------:R-:W-:-:S05]  /*88500*/  SHF.R.S32.HI R12, RZ, 0x1f, R3 ;  /* 0x0000001fff0c7819 */ /* 0x000fca0000011403 */
        /* <DEDUP_REMOVED lines=9> */
[----:B------:R-:W-:Y:S04]  /*885a0*/  STL.64 [R1+0xf80], R2 ;  /* 0x000f800201007387 */ /* 0x000fe80000100a00 */
[----:B----4-:R1:W-:Y:S04]  /*885b0*/  STL [R1+0x2de0], R13 ;  /* 0x002de00d01007387 */ /* 0x0103e80000100800 */
[----:B-1----:R-:W2:Y:S01]  /*885c0*/  LDL.LU R13, [R1+0x1008] ;  /* 0x00100800010d7983 */ /* 0x002ea20000300800 */
[----:B------:R-:W-:-:S03]  /*885d0*/  IADD3 R2, P6, PT, R21, R15, RZ ;  /* 0x0000000f15027210 */ /* 0x000fc60007fde0ff */
[----:B------:R-:W4:Y:S02]  /*885e0*/  LDL.LU R21, [R1+0x2df0] ;  /* 0x002df00001157983 */ /* 0x000f240000300800 */
[----:B------:R-:W-:-:S05]  /*885f0*/  IMAD.X R3, R12, 0x1, R14, P6 ;  /* 0x000000010c037824 */ /* 0x000fca00030e060e */
[----:B------:R4:W-:Y:S01]  /*88600*/  STL.64 [R1+0xfb0], R2 ;  /* 0x000fb00201007387 */ /* 0x0009e20000100a00 */
[----:B--2---:R-:W-:Y:S02]  /*88610*/  SHF.R.S32.HI R12, RZ, 0x1f, R13 ;  /* 0x0000001fff0c7819 */ /* 0x004fe4000001140d */
[----:B----4-:R-:W-:-:S05]  /*88620*/  IADD3 R2, P6, PT, R13, R21, RZ ;  /* 0x000000150d027210 */ /* 0x010fca0007fde0ff */
        /* <DEDUP_REMOVED lines=30> */
[----:B--2---:R1:W-:Y:S04]  /*88810*/  STL [R1+0x2dc0], R13 ;  /* 0x002dc00d01007387 */ /* 0x0043e80000100800 */
        /* <DEDUP_REMOVED lines=34> */
[----:B------:R-:W2:Y:S03]  /*88a40*/  LDL.LU R7, [R1+0x2db0] ;  /* 0x002db00001077983 */ /* 0x000ea60000300800 */
[----:B------:R-:W-:Y:S01]  /*88a50*/  IMAD.X R3, R12, 0x1, R14, P6 ;  /* 0x000000010c037824 */ /* 0x000fe200030e060e */
[----:B--2---:R1:W-:Y:S04]  /*88a60*/  STL [R1+0x2da0], R7 ;  /* 0x002da00701007387 */ /* 0x0043e80000100800 */
[----:B-1----:R-:W2:Y:S04]  /*88a70*/  LDL.LU R7, [R1+0x1100] ;  /* 0x0011000001077983 */ /* 0x002ea80000300800 */
[----:B------:R1:W-:Y:S01]  /*88a80*/  STL.64 [R1+0x10c8], R2 ;  /* 0x0010c80201007387 */ /* 0x0003e20000100a00 */
[----:B--2---:R-:W-:-:S02]  /*88a90*/  SHF.R.S32.HI R12, RZ, 0x1f, R7 ;  /* 0x0000001fff0c7819 */ /* 0x004fc40000011407 */
        /* <DEDUP_REMOVED lines=61> */
[----:B------:R1:W-:Y:S04]  /*88e70*/  STL.64 [R1+0x2d68], R18 ;  /* 0x002d681201007387 */ /* 0x0003e80000100a00 */
[----:B------:R-:W-:Y:S01]  /*88e80*/  STL [R1+0x2d60], R17 ;  /* 0x002d601101007387 */ /* 0x000fe20000100800 */
[----:B-1----:R-:W-:-:S05]  /*88e90*/  IADD3 R18, P6, PT, R24, R17, RZ ;  /* 0x0000001118127210 */ /* 0x002fca0007fde0ff */
[----:B------:R-:W-:-:S05]  /*88ea0*/  IMAD.X R19, R12, 0x1, R16, P6 ;  /* 0x000000010c137824 */ /* 0x000fca00030e0610 */
[----:B------:R1:W-:Y:S02]  /*88eb0*/  STL.64 [R1+0x11b8], R18 ;  /* 0x0011b81201007387 */ /* 0x0003e40000100a00 */
[----:B-1----:R-:W-:Y:S02]  /*88ec0*/  IADD3 R18, P6, PT, R24, R15, RZ ;  /* 0x0000000f18127210 */ /* 0x002fe40007fde0ff */
[----:B------:R-:W2:Y:S03]  /*88ed0*/  LDL.LU R24, [R1+0x2d70] ;  /* 0x002d700001187983 */ /* 0x000ea60000300800 */
[----:B------:R-:W-:-:S05]  /*88ee0*/  IMAD.X R19, R12, 0x1, R14, P6 ;  /* 0x000000010c137824 */ /* 0x000fca00030e060e */
[----:B------:R-:W-:Y:S04]  /*88ef0*/  STL.64 [R1+0x11d0], R18 ;  /* 0x0011d01201007387 */ /* 0x000fe80000100a00 */
[----:B------:R1:W-:Y:S04]  /*88f00*/  STL.64 [R1+0x2d58], R14 ;  /* 0x002d580e01007387 */ /* 0x0003e80000100a00 */
[----:B------:R-:W2:Y:S04]  /*88f10*/  LDL R12, [R1+0x1220] ;  /* 0x00122000010c7983 */ /* 0x000ea80000100800 */
[----:B-1----:R-:W2:Y:S02]  /*88f20*/  LDL R15, [R1+0x11e8] ;  /* 0x0011e800010f7983 */ /* 0x002ea40000100800 */
[----:B--2---:R-:W-:-:S02]  /*88f30*/  SHF.R.S32.HI R17, RZ, 0x1f, R15 ;  /* 0x0000001fff117819 */ /* 0x004fc4000001140f */
[----:B------:R-:W-:-:S05]  /*88f40*/  IADD3 R18, P6, PT, R15, R21, RZ ;  /* 0x000000150f127210 */ /* 0x000fca0007fde0ff */
[----:B------:R-:W-:Y:S01]  /*88f50*/  IMAD.X R19, R17, 0x1, R20, P6 ;  /* 0x0000000111137824 */ /* 0x000fe200030e0614 */
[----:B------:R-:W-:Y:S04]  /*88f60*/  STL [R1+0x30], R17 ;  /* 0x0000301101007387 */ /* 0x000fe80000100800 */
[----:B------:R1:W-:Y:S04]  /*88f70*/  STL.64 [R1+0x11c8], R18 ;  /* 0x0011c81201007387 */ /* 0x0003e80000100a00 */
[----:B-1----:R-:W2:Y:S02]  /*88f80*/  LDL.LU.64 R18, [R1+0x2d68] ;  /* 0x002d680001127983 */ /* 0x002ea40000300a00 */
[----:B--2---:R-:W-:-:S05]  /*88f90*/  IADD3 R14, P6, PT, R15, R19, RZ ;  /* 0x000000130f0e7210 */ /* 0x004fca0007fde0ff */
[----:B------:R-:W-:Y:S02]  /*88fa0*/  IMAD.X R15, R17, 0x1, R18, P6 ;  /* 0x00000001110f7824 */ /* 0x000fe400030e0612 */
[----:B------:R-:W2:Y:S04]  /*88fb0*/  LDL.LU R17, [R1+0x2d60] ;  /* 0x002d600001117983 */ /* 0x000ea80000300800 */
[----:B---3--:R1:W-:Y:S04]  /*88fc0*/  STL.64 [R1+0x2d48], R2 ;  /* 0x002d480201007387 */ /* 0x0083e80000100a00 */
[----:B------:R-:W-:Y:S04]  /*88fd0*/  STL.64 [R1+0x11d8], R14 ;  /* 0x0011d80e01007387 */ /* 0x000fe80000100a00 */
[----:B-1----:R-:W2:Y:S04]  /*88fe0*/  LDL.LU R3, [R1+0x11e8] ;  /* 0x0011e80001037983 */ /* 0x002ea80000300800 */
[----:B------:R1:W-:Y:S04]  /*88ff0*/  STL [R1+0x2d50], R11 ;  /* 0x002d500b01007387 */ /* 0x0003e80000100800 */
[----:B-1----:R-:W3:Y:S01]  /*89000*/  LDL.LU R11, [R1+0x30] ;  /* 0x00003000010b7983 */ /* 0x002ee20000300800 */
[----:B--2---:R-:W-:-:S05]  /*89010*/  IADD3 R14, P6, PT, R3, R17, RZ ;  /* 0x00000011030e7210 */ /* 0x004fca0007fde0ff */
[----:B---3--:R-:W-:-:S05]  /*89020*/  IMAD.X R15, R11, 0x1, R16, P6 ;  /* 0x000000010b0f7824 */ /* 0x008fca00030e0610 */
[----:B------:R1:W-:Y:S04]  /*89030*/  STL.64 [R1+0x11e0], R14 ;  /* 0x0011e00e01007387 */ /* 0x0003e80000100a00 */
[----:B-1----:R-:W2:Y:S02]  /*89040*/  LDL.LU.64 R14, [R1+0x2d58] ;  /* 0x002d5800010e7983 */ /* 0x002ea40000300a00 */
[----:B--2---:R-:W-:-:S05]  /*89050*/  IADD3 R2, P6, PT, R3, R15, RZ ;  /* 0x0000000f03027210 */ /* 0x004fca0007fde0ff */
[----:B------:R-:W-:Y:S02]  /*89060*/  IMAD.X R3, R11, 0x1, R14, P6 ;  /* 0x000000010b037824 */ /* 0x000fe400030e060e */
[----:B------:R-:W2:Y:S04]  /*89070*/  LDL.LU R11, [R1+0x2d50] ;  /* 0x002d5000010b7983 */ /* 0x000ea80000300800 */
[----:B------:R1:W-:Y:S02]  /*89080*/  STL.64 [R1+0x11f0], R2 ;  /* 0x0011f00201007387 */ /* 0x0003e40000100a00 */
[----:B-1----:R-:W-:Y:S02]  /*89090*/  SHF.R.S32.HI R3, RZ, 0x1f, R12 ;  /* 0x0000001fff037819 */ /* 0x002fe4000001140c */
[----:B------:R-:W-:-:S03]  /*890a0*/  IADD3 R2, P6, PT, R12, R21, RZ ;  /* 0x000000150c027210 */ /* 0x000fc60007fde0ff */
[----:B------:R-:W-:Y:S04]  /*890b0*/  STL [R1+0x30], R3 ;  /* 0x0000300301007387 */ /* 0x000fe80000100800 */
[----:B------:R1:W-:Y:S04]  /*890c0*/  STL [R1+0x2d40], R21 ;  /* 0x002d401501007387 */ /* 0x0003e80000100800 */
[----:B-1----:R-:W3:Y:S02]  /*890d0*/  LDL.LU R21, [R1+0x30] ;  /* 0x0000300001157983 */ /* 0x002ee40000300800 */
[----:B---3--:R-:W-:-:S05]  /*890e0*/  IMAD.X R3, R21, 0x1, R20, P6 ;  /* 0x0000000115037824 */ /* 0x008fca00030e0614 */
[----:B------:R1:W-:Y:S02]  /*890f0*/  STL.64 [R1+0x11e8], R2 ;  /* 0x0011e80201007387 */ /* 0x0003e40000100a00 */
[----:B-1----:R-:W-:-:S05]  /*89100*/  IADD3 R2, P6, PT, R12, R19, RZ ;  /* 0x000000130c027210 */ /* 0x002fca0007fde0ff */
[----:B------:R-:W-:-:S05]  /*89110*/  IMAD.X R3, R21, 0x1, R18, P6 ;  /* 0x0000000115037824 */ /* 0x000fca00030e0612 */
[----:B------:R1:W-:Y:S04]  /*89120*/  STL.64 [R1+0x1210], R2 ;  /* 0x0012100201007387 */ /* 0x0003e80000100a00 */
[----:B-1----:R-:W3:Y:S04]  /*89130*/  LDL.LU.64 R2, [R1+0x2d48] ;  /* 0x002d480001027983 */ /* 0x002ee80000300a00 */
[----:B------:R1:W-:Y:S04]  /*89140*/  STL.64 [R1+0x2d38], R18 ;  /* 0x002d381201007387 */ /* 0x0003e80000100a00 */
[----:B-1----:R-:W2:Y:S01]  /*89150*/  LDL.LU R18, [R1+0x1220] ;  /* 0x0012200001127983 */ /* 0x002ea20000300800 */
[----:B------:R-:W-:-:S02]  /*89160*/  IMAD.MOV.U32 R12, RZ, RZ, R9 ;  /* 0x000000ffff0c7224 */ /* 0x000fc400078e0009 */
[----:B------:R-:W-:Y:S02]  /*89170*/  IMAD.MOV.U32 R9, RZ, RZ, R22 ;  /* 0x000000ffff097224 */ /* 0x000fe400078e0016 */
[----:B------:R-:W-:Y:S02]  /*89180*/  IMAD.MOV.U32 R19, RZ, RZ, R13 ;  /* 0x000000ffff137224 */ /* 0x000fe400078e000d */
[----:B------:R-:W-:Y:S02]  /*89190*/  IMAD.MOV.U32 R13, RZ, RZ, R6 ;  /* 0x000000ffff0d7224 */ /* 0x000fe400078e0006 */
[----:B------:R-:W-:Y:S02]  /*891a0*/  IMAD.MOV.U32 R6, RZ, RZ, R7 ;  /* 0x000000ffff067224 */ /* 0x000fe400078e0007 */
[----:B----4-:R-:W-:Y:S01]  /*891b0*/  IMAD.MOV.U32 R7, RZ, RZ, R23 ;  /* 0x000000ffff077224 */ /* 0x010fe200078e0017 */
[----:B------:R1:W-:Y:S01]  /*891c0*/  STL.64 [R1+0x2d30], R16 ;  /* 0x002d301001007387 */ /* 0x0003e20000100a00 */
[----:B--2---:R-:W-:-:S03]  /*891d0*/  IADD3 R22, P6, PT, R18, R17, RZ ;  /* 0x0000001112167210 */ /* 0x004fc60007fde0ff */
[----:B-1----:R-:W2:Y:S02]  /*891e0*/  LDL.LU R17, [R1+0x16f4] ;  /* 0x0016f40001117983 */ /* 0x002ea40000300800 */
[----:B------:R-:W-:-:S05]  /*891f0*/  IMAD.X R23, R21, 0x1, R16, P6 ;  /* 0x0000000115177824 */ /* 0x000fca00030e0610 */
[----:B------:R1:W-:Y:S02]  /*89200*/  STL.64 [R1+0x24e8], R22 ;  /* 0x0024e81601007387 */ /* 0x0003e40000100a00 */
[----:B-1----:R-:W-:-:S05]  /*89210*/  IADD3 R22, P6, PT, R18, R15, RZ ;  /* 0x0000000f12167210 */ /* 0x002fca0007fde0ff */
[----:B------:R-:W-:Y:S02]  /*89220*/  IMAD.X R23, R21, 0x1, R14, P6 ;  /* 0x0000000115177824 */ /* 0x000fe400030e060e */
[----:B------:R-:W4:Y:S04]  /*89230*/  LDL.LU R21, [R1+0x2d40] ;  /* 0x002d400001157983 */ /* 0x000f280000300800 */
[----:B------:R1:W-:Y:S04]  /*89240*/  STL [R1+0x2d2c], R14 ;  /* 0x002d2c0e01007387 */ /* 0x0003e80000100800 */
[----:B-1----:R-:W2:Y:S04]  /*89250*/  LDL.LU R14, [R1+0x1260] ;  /* 0x00126000010e7983 */ /* 0x002ea80000300800 */
[----:B------:R-:W-:Y:S01]  /*89260*/  STL.64 [R1+0x1228], R22 ;  /* 0x0012281601007387 */ /* 0x000fe20000100a00 */
[----:B--2---:R-:W-:-:S02]  /*89270*/  SHF.R.S32.HI R16, RZ, 0x1f, R14 ;  /* 0x0000001fff107819 */ /* 0x004fc4000001140e */
[----:B----4-:R-:W-:-:S03]  /*89280*/  IADD3 R18, P6, PT, R14, R21, RZ ;  /* 0x000000150e127210 */ /* 0x010fc60007fde0ff */
[----:B------:R-:W-:Y:S04]  /*89290*/  STL [R1+0x30], R16 ;  /* 0x0000301001007387 */ /* 0x000fe80000100800 */
[----:B------:R1:W-:Y:S04]  /*892a0*/  STL [R1+0x2d28], R21 ;  /* 0x002d281501007387 */ /* 0x0003e80000100800 */
[----:B-1----:R-:W2:Y:S01]  /*892b0*/  LDL.LU R21, [R1+0x30] ;  /* 0x0000300001157983 */ /* 0x002ea20000300800 */
[----:B------:R-:W-:Y:S02]  /*892c0*/  IMAD.MOV.U32 R22, RZ, RZ, R19 ;  /* 0x000000ffff167224 */ /* 0x000fe400078e0013 */
[----:B--2---:R-:W-:-:S05]  /*892d0*/  IMAD.X R19, R21, 0x1, R20, P6 ;  /* 0x0000000115137824 */ /* 0x004fca00030e0614 */
[----:B------:R1:W-:Y:S04]  /*892e0*/  STL.64 [R1+0x1220], R18 ;  /* 0x0012201201007387 */ /* 0x0003e80000100a00 */
[----:B-1----:R-:W2:Y:S01]  /*892f0*/  LDL.LU.64 R18, [R1+0x2d38] ;  /* 0x002d380001127983 */ /* 0x002ea20000300a00 */
[----:B------:R-:W-:Y:S01]  /*89300*/  IMAD.MOV.U32 R23, RZ, RZ, R17 ;  /* 0x000000ffff177224 */ /* 0x000fe200078e0011 */
[----:B--2---:R-:W-:-:S05]  /*89310*/  IADD3 R16, P6, PT, R14, R19, RZ ;  /* 0x000000130e107210 */ /* 0x004fca0007fde0ff */
[----:B------:R-:W-:-:S05]  /*89320*/  IMAD.X R17, R21, 0x1, R18, P6 ;  /* 0x0000000115117824 */ /* 0x000fca00030e0612 */
[----:B------:R1:W-:Y:S04]  /*89330*/  STL.64 [R1+0x1250], R16 ;  /* 0x0012501001007387 */ /* 0x0003e80000100a00 */
[----:B-1----:R-:W2:Y:S04]  /*89340*/  LDL.LU.64 R16, [R1+0x2d30] ;  /* 0x002d300001107983 */ /* 0x002ea80000300a00 */
[----:B------:R2:W-:Y:S02]  /*89350*/  STL.64 [R1+0x2d20], R18 ;  /* 0x002d201201007387 */ /* 0x0005e40000100a00 */
[----:B--2---:R-:W-:-:S05]  /*89360*/  IADD3 R18, P6, PT, R14, R17, RZ ;  /* 0x000000110e127210 */ /* 0x004fca0007fde0ff */
[----:B------:R-:W-:-:S05]  /*89370*/  IMAD.X R19, R21, 0x1, R16, P6 ;  /* 0x0000000115137824 */ /* 0x000fca00030e0610 */
[----:B------:R1:W-:Y:S02]  /*89380*/  STL.64 [R1+0x1258], R18 ;  /* 0x0012581201007387 */ /* 0x0003e40000100a00 */
[----:B-1----:R-:W-:Y:S02]  /*89390*/  IADD3 R18, P6, PT, R14, R15, RZ ;  /* 0x0000000f0e127210 */ /* 0x002fe40007fde0ff */
[----:B------:R-:W2:Y:S04]  /*893a0*/  LDL.LU R14, [R1+0x2d2c] ;  /* 0x002d2c00010e7983 */ /* 0x000ea80000300800 */
[----:B---3--:R-:W-:Y:S04]  /*893b0*/  STL.64 [R1+0x2d18], R2 ;  /* 0x002d180201007387 */ /* 0x008fe80000100a00 */
[----:B------:R1:W-:Y:S04]  /*893c0*/  STL.64 [R1+0x2d08], R26 ;  /* 0x002d081a01007387 */ /* 0x0003e80000100a00 */
[----:B-1----:R-:W3:Y:S04]  /*893d0*/  LDL.LU R27, [R1+0x1288] ;  /* 0x00128800011b7983 */ /* 0x002ee80000300800 */
[----:B------:R-:W-:Y:S01]  /*893e0*/  STL [R1+0x2d10], R11 ;  /* 0x002d100b01007387 */ /* 0x000fe20000100800 */
[----:B--2---:R-:W-:-:S03]  /*893f0*/  IMAD.X R19, R21, 0x1, R14, P6 ;  /* 0x0000000115137824 */ /* 0x004fc600030e060e */
[----:B------:R-:W2:Y:S04]  /*89400*/  LDL.LU R21, [R1+0x2d28] ;  /* 0x002d280001157983 */ /* 0x000ea80000300800 */
[----:B------:R1:W-:Y:S04]  /*89410*/  STL.64 [R1+0x1268], R18 ;  /* 0x0012681201007387 */ /* 0x0003e80000100a00 */
[----:B-1----:R-:W4:Y:S01]  /*89420*/  LDL.LU.64 R18, [R1+0x2d20] ;  /* 0x002d200001127983 */ /* 0x002f220000300a00 */
[----:B---3--:R-:W-:Y:S02]  /*89430*/  SHF.R.S32.HI R11, RZ, 0x1f, R27 ;  /* 0x0000001fff0b7819 */ /* 0x008fe4000001141b */
[----:B--2---:R-:W-:-:S05]  /*89440*/  IADD3 R2, P6, PT, R27, R21, RZ ;  /* 0x000000151b027210 */ /* 0x004fca0007fde0ff */
[----:B------:R-:W-:-:S05]  /*89450*/  IMAD.X R3, R11, 0x1, R20, P6 ;  /* 0x000000010b037824 */ /* 0x000fca00030e0614 */
[----:B------:R4:W-:Y:S02]  /*89460*/  STL.64 [R1+0x1260], R2 ;  /* 0x0012600201007387 */ /* 0x0009e40000100a00 */
[----:B----4-:R-:W-:-:S05]  /*89470*/  IADD3 R2, P6, PT, R27, R19, RZ ;  /* 0x000000131b027210 */ /* 0x010fca0007fde0ff */
        /* <DEDUP_REMOVED lines=10> */
[----:B-1----:R-:W4:Y:S04]  /*89520*/  LDL.LU.64 R26, [R1+0x2d08] ;  /* 0x002d0800011a7983 */ /* 0x002f280000300a00 */
        /* <DEDUP_REMOVED lines=24> */
[----:B--2---:R1:W-:Y:S04]  /*896b0*/  STL.64 [R1+0x2cd8], R6 ;  /* 0x002cd80601007387 */ /* 0x0043e80000100a00 */
[----:B-1----:R-:W2:Y:S02]  /*896c0*/  LDL.LU R7, [R1+0x12e8] ;  /* 0x0012e80001077983 */ /* 0x002ea40000300800 */
        /* <DEDUP_REMOVED lines=17> */
[----:B--2---:R-:W-:Y:S04]  /*897e0*/  STL [R1+0x2cc4], R7 ;  /* 0x002cc40701007387 */ /* 0x004fe80000100800 */
[----:B------:R1:W-:Y:S04]  /*897f0*/  STL [R1+0x2cc8], R10 ;  /* 0x002cc80a01007387 */ /* 0x0003e80000100800 */
        /* <DEDUP_REMOVED lines=14> */
[----:B------:R-:W2:Y:S04]  /*898e0*/  LDL.LU R10, [R1+0x2cc8] ;  /* 0x002cc800010a7983 */ /* 0x000ea80000300800 */
[----:B------:R-:W-:Y:S01]  /*898f0*/  STL [R1+0x2cc0], R15 ;  /* 0x002cc00f01007387 */ /* 0x000fe20000100800 */
[----:B------:R-:W-:-:S03]  /*89900*/  IMAD.X R17, R7, 0x1, R14, P6 ;  /* 0x0000000107117824 */ /* 0x000fc600030e060e */
[----:B------:R-:W2:Y:S04]  /*89910*/  LDL.LU R7, [R1+0x2cc4] ;  /* 0x002cc40001077983 */ /* 0x000ea80000300800 */
[----:B------:R-:W-:Y:S04]  /*89920*/  STL.64 [R1+0x1328], R16 ;  /* 0x0013281001007387 */ /* 0x000fe80000100a00 */
[----:B--2---:R1:W-:Y:S04]  /*89930*/  STL [R1+0x2cb4], R7 ;  /* 0x002cb40701007387 */ /* 0x0043e80000100800 */
[----:B-1----:R-:W2:Y:S02]  /*89940*/  LDL.LU R7, [R1+0x1360] ;  /* 0x0013600001077983 */ /* 0x002ea40000300800 */
[----:B--2---:R-:W-:-:S02]  /*89950*/  SHF.R.S32.HI R15, RZ, 0x1f, R7 ;  /* 0x0000001fff0f7819 */ /* 0x004fc40000011407 */
[----:B------:R-:W-:-:S05]  /*89960*/  IADD3 R16, P6, PT, R7, R21, RZ ;  /* 0x0000001507107210 */ /* 0x000fca0007fde0ff */
[----:B------:R-:W-:Y:S01]  /*89970*/  IMAD.X R17, R15, 0x1, R20, P6 ;  /* 0x000000010f117824 */ /* 0x000fe200030e0614 */
[----:B------:R1:W-:Y:S04]  /*89980*/  STL [R1+0x30], R15 ;  /* 0x0000300f01007387 */ /* 0x0003e80000100800 */
[----:B-1----:R-:W2:Y:S04]  /*89990*/  LDL.LU R15, [R1+0x2cc0] ;  /* 0x002cc000010f7983 */ /* 0x002ea80000300800 */
[----:B------:R-:W-:Y:S04]  /*899a0*/  STL.64 [R1+0x2ca8], R20 ;  /* 0x002ca81401007387 */ /* 0x000fe80000100a00 */
[----:B------:R1:W-:Y:S04]  /*899b0*/  STL.64 [R1+0x1320], R16 ;  /* 0x0013201001007387 */ /* 0x0003e80000100a00 */
[----:B------:R0:W-:Y:S01]  /*899c0*/  STL [R1+0x2cb0], R19 ;  /* 0x002cb01301007387 */ /* 0x0001e20000100800 */
[----:B-1----:R-:W-:-:S03]  /*899d0*/  IADD3 R16, P6, PT, R7, R19, RZ ;  /* 0x0000001307107210 */ /* 0x002fc60007fde0ff */
[----:B0-----:R-:W2:Y:S02]  /*899e0*/  LDL.LU R19, [R1+0x30] ;  /* 0x0000300001137983 */ /* 0x001ea40000300800 */
[----:B--2---:R-:W-:-:S05]  /*899f0*/  IMAD.X R17, R19, 0x1, R18, P6 ;  /* 0x0000000113117824 */ /* 0x004fca00030e0612 */
[----:B------:R0:W-:Y:S04]  /*89a00*/  STL.64 [R1+0x1338], R16 ;  /* 0x0013381001007387 */ /* 0x0001e80000100a00 */
[----:B0-----:R-:W2:Y:S01]  /*89a10*/  LDL.LU.64 R16, [R1+0x2cb8] ;  /* 0x002cb80001107983 */ /* 0x001ea20000300a00 */
[----:B------:R-:W-:Y:S02]  /*89a20*/  IMAD.MOV.U32 R20, RZ, RZ, R23 ;  /* 0x000000ffff147224 */ /* 0x000fe400078e0017 */
[----:B------:R-:W-:Y:S02]  /*89a30*/  IMAD.MOV.U32 R23, RZ, RZ, R4 ;  /* 0x000000ffff177224 */ /* 0x000fe400078e0004 */
[----:B------:R-:W-:Y:S02]  /*89a40*/  IMAD.MOV.U32 R4, RZ, RZ, R24 ;  /* 0x000000ffff047224 */ /* 0x000fe400078e0018 */
[----:B------:R-:W-:-:S02]  /*89a50*/  IMAD.MOV.U32 R21, RZ, RZ, R12 ;  /* 0x000000ffff157224 */ /* 0x000fc400078e000c */
[----:B------:R-:W-:Y:S02]  /*89a60*/  IMAD.MOV.U32 R12, RZ, RZ, R3 ;  /* 0x000000ffff0c7224 */ /* 0x000fe400078e0003 */
[----:B------:R-:W-:Y:S02]  /*89a70*/  IMAD.MOV.U32 R3, RZ, RZ, R5 ;  /* 0x000000ffff037224 */ /* 0x000fe400078e0005 */
[----:B------:R-:W-:Y:S01]  /*89a80*/  IMAD.MOV.U32 R5, RZ, RZ, R25 ;  /* 0x000000ffff057224 */ /* 0x000fe200078e0019 */
[----:B--2---:R-:W-:-:S05]  /*89a90*/  IADD3 R24, P6, PT, R7, R17, RZ ;  /* 0x0000001107187210 */ /* 0x004fca0007fde0ff */
[----:B------:R-:W-:-:S05]  /*89aa0*/  IMAD.X R25, R19, 0x1, R16, P6 ;  /* 0x0000000113197824 */ /* 0x000fca00030e0610 */
[----:B------:R0:W-:Y:S02]  /*89ab0*/  STL.64 [R1+0x24c8], R24 ;  /* 0x0024c81801007387 */ /* 0x0001e40000100a00 */
[----:B0-----:R-:W-:Y:S01]  /*89ac0*/  IMAD.MOV.U32 R24, RZ, RZ, R20 ;  /* 0x000000ffff187224 */ /* 0x001fe200078e0014 */
[----:B------:R-:W-:Y:S01]  /*89ad0*/  IADD3 R20, P6, PT, R7, R15, RZ ;  /* 0x0000000f07147210 */ /* 0x000fe20007fde0ff */
[----:B------:R-:W-:Y:S01]  /*89ae0*/  IMAD.MOV.U32 R25, RZ, RZ, R21 ;  /* 0x000000ffff197224 */ /* 0x000fe200078e0015 */
[----:B------:R-:W2:Y:S03]  /*89af0*/  LDL.LU R7, [R1+0x2cb4] ;  /* 0x002cb40001077983 */ /* 0x000ea60000300800 */
[----:B------:R-:W-:Y:S02]  /*89b00*/  IMAD.X R21, R19, 0x1, R14, P6 ;  /* 0x0000000113157824 */ /* 0x000fe400030e060e */
[----:B------:R-:W2:Y:S04]  /*89b10*/  LDL.LU R19, [R1+0x2cb0] ;  /* 0x002cb00001137983 */ /* 0x000ea80000300800 */
[----:B------:R0:W-:Y:S04]  /*89b20*/  STL.64 [R1+0x1368], R20 ;  /* 0x0013681401007387 */ /* 0x0001e80000100a00 */
[----:B0-----:R-:W2:Y:S04]  /*89b30*/  LDL.LU.64 R20, [R1+0x2ca8] ;  /* 0x002ca80001147983 */ /* 0x001ea80000300a00 */
[----:B------:R0:W-:Y:S04]  /*89b40*/  STL.64 [R1+0x2ca0], R14 ;  /* 0x002ca00e01007387 */ /* 0x0001e80000100a00 */
[----:B0-----:R-:W2:Y:S02]  /*89b50*/  LDL R15, [R1+0x1380] ;  /* 0x00138000010f7983 */ /* 0x001ea40000100800 */
[----:B--2---:R-:W-:-:S05]  /*89b60*/  SHF.R.S32.HI R14, RZ, 0x1f, R15 ;  /* 0x0000001fff0e7819 */ /* 0x004fca000001140f */
[----:B------:R0:W-:Y:S04]  /*89b70*/  STL [R1+0x30], R14 ;  /* 0x0000300e01007387 */ /* 0x0001e80000100800 */
[----:B------:R1:W-:Y:S01]  /*89b80*/  STL [R1+0x2c98], R21 ;  /* 0x002c981501007387 */ /* 0x0003e20000100800 */
[----:B0-----:R-:W-:-:S03]  /*89b90*/  IADD3 R14, P6, PT, R15, R21, RZ ;  /* 0x000000150f0e7210 */ /* 0x001fc60007fde0ff */
[----:B-1----:R-:W2:Y:S04]  /*89ba0*/  LDL.LU R21, [R1+0x30] ;  /* 0x0000300001157983 */ /* 0x002ea80000300800 */
[----:B------:R0:W-:Y:S01]  /*89bb0*/  STL [R1+0x2c9c], R20 ;  /* 0x002c9c1401007387 */ /* 0x0001e20000100800 */
[----:B--2---:R-:W-:-:S03]  /*89bc0*/  IMAD.X R15, R21, 0x1, R20, P6 ;  /* 0x00000001150f7824 */ /* 0x004fc600030e0614 */
[----:B0-----:R-:W2:Y:S04]  /*89bd0*/  LDL.LU R20, [R1+0x1380] ;  /* 0x0013800001147983 */ /* 0x001ea80000300800 */
[----:B------:R2:W-:Y:S02]  /*89be0*/  STL.64 [R1+0x1360], R14 ;  /* 0x0013600e01007387 */ /* 0x0005e40000100a00 */
[----:B--2---:R-:W-:-:S05]  /*89bf0*/  IADD3 R14, P6, PT, R20, R19, RZ ;  /* 0x00000013140e7210 */ /* 0x004fca0007fde0ff */
        /* <DEDUP_REMOVED lines=11> */
[----:B------:R-:W-:Y:S04]  /*89cb0*/  STL [R1+0x2c88], R9 ;  /* 0x002c880901007387 */ /* 0x000fe80000100800 */
        /* <DEDUP_REMOVED lines=17> */
[----:B------:R-:W-:Y:S02]  /*89dd0*/  IMAD.X R19, R9, 0x1, R14, P6 ;  /* 0x0000000109137824 */ /* 0x000fe400030e060e */
[----:B------:R-:W2:Y:S04]  /*89de0*/  LDL.LU R9, [R1+0x2c88] ;  /* 0x002c880001097983 */ /* 0x000ea80000300800 */
[----:B------:R0:W-:Y:S04]  /*89df0*/  STL [R1+0x2c7c], R14 ;  /* 0x002c7c0e01007387 */ /* 0x0001e80000100800 */
[----:B0-----:R-:W3:Y:S04]  /*89e00*/  LDL.LU R14, [R1+0x13e8] ;  /* 0x0013e800010e7983 */ /* 0x001ee80000300800 */
[----:B------:R-:W-:Y:S04]  /*89e10*/  STL.64 [R1+0x13c8], R18 ;  /* 0x0013c81201007387 */ /* 0x000fe80000100a00 */
[----:B--2---:R3:W-:Y:S02]  /*89e20*/  STL [R1+0x2c78], R9 ;  /* 0x002c780901007387 */ /* 0x0047e40000100800 */
[----:B---3--:R-:W-:-:S02]  /*89e30*/  SHF.R.S32.HI R9, RZ, 0x1f, R14 ;  /* 0x0000001fff097819 */ /* 0x008fc4000001140e */
        /* <DEDUP_REMOVED lines=13> */
[----:B------:R-:W-:Y:S01]  /*89f10*/  STL.64 [R1+0x2c68], R28 ;  /* 0x002c681c01007387 */ /* 0x000fe20000100a00 */
[----:B--2---:R-:W-:-:S03]  /*89f20*/  IMAD.X R21, R9, 0x1, R14, P6 ;  /* 0x0000000109157824 */ /* 0x004fc600030e060e */
[----:B------:R-:W2:Y:S04]  /*89f30*/  LDL.LU R9, [R1+0x2c78] ;  /* 0x002c780001097983 */ /* 0x000ea80000300800 */
[----:B------:R0:W-:Y:S04]  /*89f40*/  STL.64 [R1+0x13f0], R20 ;  /* 0x0013f01401007387 */ /* 0x0001e80000100a00 */
[----:B0-----:R-:W3:Y:S04]  /*89f50*/  LDL.LU.64 R20, [R1+0x2c70] ;  /* 0x002c700001147983 */ /* 0x001ee80000300a00 */
[----:B------:R0:W-:Y:S04]  /*89f60*/  STL.64 [R1+0x2c60], R6 ;  /* 0x002c600601007387 */ /* 0x0001e80000100a00 */
[----:B0-----:R-:W2:Y:S02]  /*89f70*/  LDL.LU R7, [R1+0x1408] ;  /* 0x0014080001077983 */ /* 0x001ea40000300800 */
[----:B--2---:R-:W-:-:S02]  /*89f80*/  SHF.R.S32.HI R6, RZ, 0x1f, R7 ;  /* 0x0000001fff067819 */ /* 0x004fc40000011407 */
        /* <DEDUP_REMOVED lines=12> */
[----:B------:R-:W-:Y:S01]  /*8a050*/  IMAD.MOV.U32 R16, RZ, RZ, R6 ;  /* 0x000000ffff107224 */ /* 0x000fe200078e0006 */
[----:B------:R-:W-:-:S05]  /*8a060*/  IADD3 R6, P6, PT, R7, R15, RZ ;  /* 0x0000000f07067210 */ /* 0x000fca0007fde0ff */
[----:B------:R-:W-:-:S05]  /*8a070*/  IMAD.X R7, R16, 0x1, R14, P6 ;  /* 0x0000000110077824 */ /* 0x000fca00030e060e */
[----:B------:R0:W-:Y:S04]  /*8a080*/  STL.64 [R1+0x1410], R6 ;  /* 0x0014100601007387 */ /* 0x0001e80000100a00 */
[----:B0-----:R-:W2:Y:S01]  /*8a090*/  LDL.LU.64 R6, [R1+0x2c60] ;  /* 0x002c600001067983 */ /* 0x001ea20000300a00 */
[----:B---3--:R-:W-:-:S05]  /*8a0a0*/  SHF.R.S32.HI R16, RZ, 0x1f, R17 ;  /* 0x0000001fff107819 */ /* 0x008fca0000011411 */
[----:B------:R0:W-:Y:S04]  /*8a0b0*/  STL [R1+0x30], R16 ;  /* 0x0000301001007387 */ /* 0x0001e80000100800 */
[----:B------:R1:W-:Y:S01]  /*8a0c0*/  STL [R1+0x2c4c], R21 ;  /* 0x002c4c1501007387 */ /* 0x0003e20000100800 */
[----:B0-----:R-:W-:-:S03]  /*8a0d0*/  IADD3 R16, P6, PT, R17, R21, RZ ;  /* 0x0000001511107210 */ /* 0x001fc60007fde0ff */
[----:B-1----:R-:W3:Y:S04]  /*8a0e0*/  LDL.LU R21, [R1+0x30] ;  /* 0x0000300001157983 */ /* 0x002ee80000300800 */
[----:B------:R0:W-:Y:S01]  /*8a0f0*/  STL [R1+0x2c50], R20 ;  /* 0x002c501401007387 */ /* 0x0001e20000100800 */
[----:B---3--:R-:W-:-:S03]  /*8a100*/  IMAD.X R17, R21, 0x1, R20, P6 ;  /* 0x0000000115117824 */ /* 0x008fc600030e0614 */
[----:B0-----:R-:W3:Y:S04]  /*8a110*/  LDL.LU R20, [R1+0x1440] ;  /* 0x0014400001147983 */ /* 0x001ee80000300800 */
[----:B------:R3:W-:Y:S02]  /*8a120*/  STL.64 [R1+0x1408], R16 ;  /* 0x0014081001007387 */ /* 0x0007e40000100a00 */
[----:B---3--:R-:W-:-:S05]  /*8a130*/  IADD3 R16, P6, PT, R20, R19, RZ ;  /* 0x0000001314107210 */ /* 0x008fca0007fde0ff */
[----:B------:R-:W-:-:S05]  /*8a140*/  IMAD.X R17, R21, 0x1, R18, P6 ;  /* 0x0000000115117824 */ /* 0x000fca00030e0612 */
[----:B------:R0:W-:Y:S04]  /*8a150*/  STL.64 [R1+0x1430], R16 ;  /* 0x0014301001007387 */ /* 0x0001e80000100a00 */
[----:B0-----:R-:W3:Y:S04]  /*8a160*/  LDL.LU.64 R16, [R1+0x2c58] ;  /* 0x002c580001107983 */ /* 0x001ee80000300a00 */
[----:B------:R3:W-:Y:S02]  /*8a170*/  STL.64 [R1+0x2c40], R18 ;  /* 0x002c401201007387 */ /* 0x0007e40000100a00 */
[----:B---3--:R-:W-:-:S02]  /*8a180*/  IADD3 R18, P6, PT, R20, R17, RZ ;  /* 0x0000001114127210 */ /* 0x008fc40007fde0ff */
[----:B------:R-:W-:Y:S03]  /*8a190*/  STL [R1+0x2c48], R17 ;  /* 0x002c481101007387 */ /* 0x000fe60000100800 */
[----:B------:R-:W-:-:S05]  /*8a1a0*/  IMAD.X R19, R21, 0x1, R16, P6 ;  /* 0x0000000115137824 */ /* 0x000fca00030e0610 */
[----:B------:R0:W-:Y:S02]  /*8a1b0*/  STL.64 [R1+0x1438], R18 ;  /* 0x0014381201007387 */ /* 0x0001e40000100a00 */
[----:B0-----:R-:W-:Y:S02]  /*8a1c0*/  IADD3 R18, P6, PT, R20, R15, RZ ;  /* 0x0000000f14127210 */ /* 0x001fe40007fde0ff */
[----:B------:R-:W3:Y:S03]  /*8a1d0*/  LDL.LU R20, [R1+0x2c50] ;  /* 0x002c500001147983 */ /* 0x000ee60000300800 */
[----:B------:R-:W-:Y:S02]  /*8a1e0*/  IMAD.X R19, R21, 0x1, R14, P6 ;  /* 0x0000000115137824 */ /* 0x000fe400030e060e */
[----:B------:R-:W2:Y:S04]  /*8a1f0*/  LDL.LU R21, [R1+0x2c4c] ;  /* 0x002c4c0001157983 */ /* 0x000ea80000300800 */
[----:B------:R0:W-:Y:S04]  /*8a200*/  STL [R1+0x2c3c], R14 ;  /* 0x002c3c0e01007387 */ /* 0x0001e80000100800 */
[----:B0-----:R-:W2:Y:S04]  /*8a210*/  LDL.LU R14, [R1+0x1468] ;  /* 0x00146800010e7983 */ /* 0x001ea80000300800 */
[----:B------:R0:W-:Y:S01]  /*8a220*/  STL.64 [R1+0x1448], R18 ;  /* 0x0014481201007387 */ /* 0x0001e20000100a00 */
[----:B--2---:R-:W-:-:S02]  /*8a230*/  SHF.R.S32.HI R17, RZ, 0x1f, R14 ;  /* 0x0000001fff117819 */ /* 0x004fc4000001140e */
[----:B0-----:R-:W-:-:S05]  /*8a240*/  IADD3 R18, P6, PT, R14, R21, RZ ;  /* 0x000000150e127210 */ /* 0x001fca0007fde0ff */
[----:B---3--:R-:W-:Y:S01]  /*8a250*/  IMAD.X R19, R17, 0x1, R20, P6 ;  /* 0x0000000111137824 */ /* 0x008fe200030e0614 */
[----:B------:R0:W-:Y:S04]  /*8a260*/  STL [R1+0x30], R17 ;  /* 0x0000301101007387 */ /* 0x0001e80000100800 */
[----:B0-----:R-:W2:Y:S04]  /*8a270*/  LDL.LU R17, [R1+0x2c48] ;  /* 0x002c480001117983 */ /* 0x001ea80000300800 */
[----:B------:R0:W-:Y:S04]  /*8a280*/  STL.64 [R1+0x1440], R18 ;  /* 0x0014401201007387 */ /* 0x0001e80000100a00 */
[----:B0-----:R-:W3:Y:S04]  /*8a290*/  LDL.LU.64 R18, [R1+0x2c40] ;  /* 0x002c400001127983 */ /* 0x001ee80000300a00 */
[----:B------:R-:W-:Y:S04]  /*8a2a0*/  STL.64 [R1+0x2c30], R20 ;  /* 0x002c301401007387 */ /* 0x000fe80000100a00 */
[----:B------:R0:W-:Y:S04]  /*8a2b0*/  STL [R1+0x2c38], R6 ;  /* 0x002c380601007387 */ /* 0x0001e80000100800 */
[----:B0-----:R-:W2:Y:S01]  /*8a2c0*/  LDL.LU R6, [R1+0x30] ;  /* 0x0000300001067983 */ /* 0x001ea20000300800 */
[----:B---3--:R-:W-:-:S05]  /*8a2d0*/  IADD3 R20, P6, PT, R14, R19, RZ ;  /* 0x000000130e147210 */ /* 0x008fca0007fde0ff */
[----:B--2---:R-:W-:-:S05]  /*8a2e0*/  IMAD.X R21, R6, 0x1, R18, P6 ;  /* 0x0000000106157824 */ /* 0x004fca00030e0612 */
[----:B------:R0:W-:Y:S02]  /*8a2f0*/  STL.64 [R1+0x1458], R20 ;  /* 0x0014581401007387 */ /* 0x0001e40000100a00 */
[----:B0-----:R-:W-:-:S05]  /*8a300*/  IADD3 R20, P6, PT, R14, R17, RZ ;  /* 0x000000110e147210 */ /* 0x001fca0007fde0ff */
[----:B------:R-:W-:-:S05]  /*8a310*/  IMAD.X R21, R6, 0x1, R16, P6 ;  /* 0x0000000106157824 */ /* 0x000fca00030e0610 */
[----:B------:R0:W-:Y:S02]  /*8a320*/  STL.64 [R1+0x1460], R20 ;  /* 0x0014601401007387 */ /* 0x0001e40000100a00 */
[----:B0-----:R-:W-:Y:S02]  /*8a330*/  IADD3 R20, P6, PT, R14, R15, RZ ;  /* 0x0000000f0e147210 */ /* 0x001fe40007fde0ff */
[----:B------:R-:W2:Y:S04]  /*8a340*/  LDL.LU R14, [R1+0x2c3c] ;  /* 0x002c3c00010e7983 */ /* 0x000ea80000300800 */
[----:B------:R0:W-:Y:S04]  /*8a350*/  STL.64 [R1+0x2c28], R28 ;  /* 0x002c281c01007387 */ /* 0x0001e80000100a00 */
[----:B0-----:R-:W3:Y:S01]  /*8a360*/  LDL.LU R29, [R1+0x14a0] ;  /* 0x0014a000011d7983 */ /* 0x001ee20000300800 */
[----:B--2---:R-:W-:-:S03]  /*8a370*/  IMAD.X R21, R6, 0x1, R14, P6 ;  /* 0x0000000106157824 */ /* 0x004fc600030e060e */
[----:B------:R-:W2:Y:S04]  /*8a380*/  LDL.LU R6, [R1+0x2c38] ;  /* 0x002c380001067983 */ /* 0x000ea80000300800 */
[----:B------:R0:W-:Y:S04]  /*8a390*/  STL.64 [R1+0x1470], R20 ;  /* 0x0014701401007387 */ /* 0x0001e80000100a00 */
[----:B0-----:R-:W2:Y:S04]  /*8a3a0*/  LDL.LU.64 R20, [R1+0x2c30] ;  /* 0x002c300001147983 */ /* 0x001ea80000300a00 */
[----:B------:R3:W-:Y:S04]  /*8a3b0*/  STL.64 [R1+0x2c18], R4 ;  /* 0x002c180401007387 */ /* 0x0007e80000100a00 */
[----:B------:R0:W-:Y:S01]  /*8a3c0*/  STL [R1+0x2c20], R12 ;  /* 0x002c200c01007387 */ /* 0x0001e20000100800 */
[----:B---3--:R-:W-:-:S05]  /*8a3d0*/  IMAD.MOV.U32 R5, RZ, RZ, R29 ;  /* 0x000000ffff057224 */ /* 0x008fca00078e001d */
[----:B0-----:R-:W-:Y:S02]  /*8a3e0*/  SHF.R.S32.HI R12, RZ, 0x1f, R5 ;  /* 0x0000001fff0c7819 */ /* 0x001fe40000011405 */
[----:B--2---:R-:W-:-:S05]  /*8a3f0*/  IADD3 R28, P6, PT, R5, R21, RZ ;  /* 0x00000015051c7210 */ /* 0x004fca0007fde0ff */
        /* <DEDUP_REMOVED lines=13> */
[----:B0-----:R-:W2:Y:S04]  /*8a4d0*/  LDL.LU.64 R4, [R1+0x2c18] ;  /* 0x002c180001047983 */ /* 0x001ea80000300a00 */
[----:B------:R-:W-:Y:S04]  /*8a4e0*/  STL.64 [R1+0x2c10], R14 ;  /* 0x002c100e01007387 */ /* 0x000fe80000100a00 */
[----:B------:R0:W-:Y:S04]  /*8a4f0*/  STL.64 [R1+0x2c00], R24 ;  /* 0x002c001801007387 */ /* 0x0001e80000100a00 */
[----:B0-----:R-:W2:Y:S04]  /*8a500*/  LDL.LU R25, [R1+0x14c0] ;  /* 0x0014c00001197983 */ /* 0x001ea80000300800 */
[----:B------:R0:W-:Y:S01]  /*8a510*/  STL [R1+0x2c08], R21 ;  /* 0x002c081501007387 */ /* 0x0001e20000100800 */
[----:B--2---:R-:W-:-:S02]  /*8a520*/  SHF.R.S32.HI R24, RZ, 0x1f, R25 ;  /* 0x0000001fff187819 */ /* 0x004fc40000011419 */
[----:B------:R-:W-:-:S03]  /*8a530*/  IADD3 R14, P6, PT, R25, R21, RZ ;  /* 0x00000015190e7210 */ /* 0x000fc60007fde0ff */
[----:B------:R-:W-:Y:S04]  /*8a540*/  STL [R1+0x30], R24 ;  /* 0x0000301801007387 */ /* 0x000fe80000100800 */
[----:B0-----:R-:W2:Y:S02]  /*8a550*/  LDL.LU R21, [R1+0x30] ;  /* 0x0000300001157983 */ /* 0x001ea40000300800 */
        /* <DEDUP_REMOVED lines=14> */
[----:B------:R-:W-:Y:S04]  /*8a640*/  STL.64 [R1+0x2bf8], R14 ;  /* 0x002bf80e01007387 */ /* 0x000fe80000100a00 */
[----:B--2---:R0:W-:Y:S04]  /*8a650*/  STL.64 [R1+0x2be8], R24 ;  /* 0x002be81801007387 */ /* 0x0041e80000100a00 */
        /* <DEDUP_REMOVED lines=37> */
[----:B0-----:R-:W3:Y:S04]  /*8a8b0*/  LDL.LU.64 R24, [R1+0x2bd0] ;  /* 0x002bd00001187983 */ /* 0x001ee80000300a00 */
[----:B------:R-:W-:Y:S04]  /*8a8c0*/  STL.64 [R1+0x2bc8], R14 ;  /* 0x002bc80e01007387 */ /* 0x000fe80000100a00 */
[----:B------:R0:W-:Y:S04]  /*8a8d0*/  STL.64 [R1+0x2bb8], R28 ;  /* 0x002bb81c01007387 */ /* 0x0001e80000100a00 */
[----:B0-----:R-:W3:Y:S04]  /*8a8e0*/  LDL.LU R29, [R1+0x1540] ;  /* 0x00154000011d7983 */ /* 0x001ee80000300800 */
[----:B--2---:R3:W-:Y:S02]  /*8a8f0*/  STL [R1+0x2bc0], R7 ;  /* 0x002bc00701007387 */ /* 0x0047e40000100800 */
        /* <DEDUP_REMOVED lines=77> */
[----:B--2---:R-:W-:Y:S04]  /*8add0*/  STL [R1+0x2b60], R8 ;  /* 0x002b600801007387 */ /* 0x004fe80000100800 */
        /* <DEDUP_REMOVED lines=13> */
[----:B---3--:R0:W-:Y:S04]  /*8aeb0*/  STL.64 [R1+0x2b50], R12 ;  /* 0x002b500c01007387 */ /* 0x0081e80000100a00 */
[----:B0-----:R-:W3:Y:S01]  /*8aec0*/  LDL.LU R13, [R1+0x1608] ;  /* 0x00160800010d7983 */ /* 0x001ee20000300800 */
[----:B--2---:R-:W-:-:S05]  /*8aed0*/  IADD3 R24, P6, PT, R25, R15, RZ ;  /* 0x0000000f19187210 */ /* 0x004fca0007fde0ff */
[----:B------:R-:W-:Y:S02]  /*8aee0*/  IMAD.X R25, R8, 0x1, R14, P6 ;  /* 0x0000000108197824 */ /* 0x000fe400030e060e */
[----:B------:R-:W2:Y:S04]  /*8aef0*/  LDL.LU R8, [R1+0x2b60] ;  /* 0x002b600001087983 */ /* 0x000ea80000300800 */
[----:B------:R0:W-:Y:S04]  /*8af00*/  STL.64 [R1+0x15f0], R24 ;  /* 0x0015f01801007387 */ /* 0x0001e80000100a00 */
[----:B0-----:R-:W2:Y:S04]  /*8af10*/  LDL.LU.64 R24, [R1+0x2b58] ;  /* 0x002b580001187983 */ /* 0x001ea80000300a00 */
[----:B--2---:R3:W-:Y:S02]  /*8af20*/  STL.64 [R1+0x2b48], R24 ;  /* 0x002b481801007387 */ /* 0x0047e40000100a00 */
[----:B---3--:R-:W-:-:S05]  /*8af30*/  IMAD.MOV.U32 R25, RZ, RZ, R13 ;  /* 0x000000ffff197224 */ /* 0x008fca00078e000d */
[----:B------:R-:W-:Y:S02]  /*8af40*/  SHF.R.S32.HI R24, RZ, 0x1f, R25 ;  /* 0x0000001fff187819 */ /* 0x000fe40000011419 */
        /* <DEDUP_REMOVED lines=66> */
[----:B------:R-:W-:Y:S04]  /*8b370*/  STL.64 [R1+0x2b10], R14 ;  /* 0x002b100e01007387 */ /* 0x000fe80000100a00 */
[----:B------:R3:W-:Y:S02]  /*8b380*/  STL [R1+0x2b08], R2 ;  /* 0x002b080201007387 */ /* 0x0007e40000100800 */
[----:B---3--:R-:W-:-:S02]  /*8b390*/  SHF.R.S32.HI R2, RZ, 0x1f, R13 ;  /* 0x0000001fff027819 */ /* 0x008fc4000001140d */
        /* <DEDUP_REMOVED lines=17> */
[----:B0-----:R-:W2:Y:S02]  /*8b4b0*/  LDL.LU R25, [R1+0x1688] ;  /* 0x0016880001197983 */ /* 0x001ea40000300800 */
[----:B--2---:R-:W-:-:S02]  /*8b4c0*/  SHF.R.S32.HI R24, RZ, 0x1f, R25 ;  /* 0x0000001fff187819 */ /* 0x004fc40000011419 */
[----:B------:R-:W-:-:S05]  /*8b4d0*/  IADD3 R14, P6, PT, R25, R21, RZ ;  /* 0x00000015190e7210 */ /* 0x000fca0007fde0ff */
[----:B------:R-:W-:-:S05]  /*8b4e0*/  IMAD.X R15, R24, 0x1, R20, P6 ;  /* 0x00000001180f7824 */ /* 0x000fca00030e0614 */
[----:B------:R0:W-:Y:S04]  /*8b4f0*/  STL.64 [R1+0x1668], R14 ;  /* 0x0016680e01007387 */ /* 0x0001e80000100a00 */
[----:B------:R1:W-:Y:S01]  /*8b500*/  STL [R1+0x2ae8], R19 ;  /* 0x002ae81301007387 */ /* 0x0003e20000100800 */
[----:B0-----:R-:W-:Y:S01]  /*8b510*/  IADD3 R14, P6, PT, R25, R19, RZ ;  /* 0x00000013190e7210 */ /* 0x001fe20007fde0ff */
[----:B-1----:R-:W-:-:S04]  /*8b520*/  IMAD.MOV.U32 R19, RZ, RZ, R24 ;  /* 0x000000ffff137224 */ /* 0x002fc800078e0018 */
[----:B------:R-:W-:-:S05]  /*8b530*/  IMAD.X R15, R19, 0x1, R18, P6 ;  /* 0x00000001130f7824 */ /* 0x000fca00030e0612 */
[----:B------:R0:W-:Y:S02]  /*8b540*/  STL.64 [R1+0x1678], R14 ;  /* 0x0016780e01007387 */ /* 0x0001e40000100a00 */
[----:B0-----:R-:W-:-:S05]  /*8b550*/  IADD3 R14, P6, PT, R25, R17, RZ ;  /* 0x00000011190e7210 */ /* 0x001fca0007fde0ff */
[----:B------:R-:W-:-:S05]  /*8b560*/  IMAD.X R15, R19, 0x1, R16, P6 ;  /* 0x00000001130f7824 */ /* 0x000fca00030e0610 */
[----:B------:R0:W-:Y:S04]  /*8b570*/  STL.64 [R1+0x1680], R14 ;  /* 0x0016800e01007387 */ /* 0x0001e80000100a00 */
[----:B0-----:R-:W2:Y:S02]  /*8b580*/  LDL.LU.64 R14, [R1+0x2af8] ;  /* 0x002af800010e7983 */ /* 0x001ea40000300a00 */
[----:B--2---:R-:W-:-:S05]  /*8b590*/  IADD3 R24, P6, PT, R25, R15, RZ ;  /* 0x0000000f19187210 */ /* 0x004fca0007fde0ff */
[----:B------:R-:W-:-:S05]  /*8b5a0*/  IMAD.X R25, R19, 0x1, R14, P6 ;  /* 0x0000000113197824 */ /* 0x000fca00030e060e */
[----:B------:R0:W-:Y:S04]  /*8b5b0*/  STL.64 [R1+0x1690], R24 ;  /* 0x0016901801007387 */ /* 0x0001e80000100a00 */
[----:B0-----:R-:W2:Y:S04]  /*8b5c0*/  LDL.LU.64 R24, [R1+0x2af0] ;  /* 0x002af00001187983 */ /* 0x001ea80000300a00 */
[----:B------:R0:W-:Y:S04]  /*8b5d0*/  STL.64 [R1+0x2ae0], R14 ;  /* 0x002ae00e01007387 */ /* 0x0001e80000100a00 */
[----:B0-----:R-:W2:Y:S02]  /*8b5e0*/  LDL R15, [R1+0x16a8] ;  /* 0x0016a800010f7983 */ /* 0x001ea40000100800 */
[----:B--2---:R-:W-:-:S02]  /*8b5f0*/  SHF.R.S32.HI R19, RZ, 0x1f, R15 ;  /* 0x0000001fff137819 */ /* 0x004fc4000001140f */
[----:B------:R-:W-:-:S03]  /*8b600*/  IADD3 R14, P6, PT, R15, R21, RZ ;  /* 0x000000150f0e7210 */ /* 0x000fc60007fde0ff */
[----:B------:R0:W-:Y:S01]  /*8b610*/  STL [R1+0x30], R19 ;  /* 0x0000301301007387 */ /* 0x0001e20000100800 */
[----:B------:R-:W-:-:S03]  /*8b620*/  IMAD.MOV.U32 R15, RZ, RZ, R19 ;  /* 0x000000ffff0f7224 */ /* 0x000fc600078e0013 */
[----:B0-----:R-:W2:Y:S04]  /*8b630*/  LDL.LU R19, [R1+0x2ae8] ;  /* 0x002ae80001137983 */ /* 0x001ea80000300800 */
[----:B------:R0:W-:Y:S04]  /*8b640*/  STL [R1+0x2adc], R21 ;  /* 0x002adc1501007387 */ /* 0x0001e80000100800 */
[----:B0-----:R-:W3:Y:S01]  /*8b650*/  LDL.LU R21, [R1+0x16a8] ;  /* 0x0016a80001157983 */ /* 0x001ee20000300800 */
[----:B------:R-:W-:-:S05]  /*8b660*/  IMAD.X R15, R15, 0x1, R20, P6 ;  /* 0x000000010f0f7824 */ /* 0x000fca00030e0614 */
[----:B------:R3:W-:Y:S04]  /*8b670*/  STL.64 [R1+0x1688], R14 ;  /* 0x0016880e01007387 */ /* 0x0007e80000100a00 */
[----:B--2---:R0:W-:Y:S01]  /*8b680*/  STL [R1+0x2ad8], R19 ;  /* 0x002ad81301007387 */ /* 0x0041e20000100800 */
[----:B---3--:R-:W-:-:S03]  /*8b690*/  IADD3 R14, P6, PT, R21, R19, RZ ;  /* 0x00000013150e7210 */ /* 0x008fc60007fde0ff */
[----:B0-----:R-:W2:Y:S02]  /*8b6a0*/  LDL.LU R19, [R1+0x30] ;  /* 0x0000300001137983 */ /* 0x001ea40000300800 */
[----:B--2---:R-:W-:-:S05]  /*8b6b0*/  IMAD.X R15, R19, 0x1, R18, P6 ;  /* 0x00000001130f7824 */ /* 0x004fca00030e0612 */
        /* <DEDUP_REMOVED lines=8> */
[----:B------:R0:W-:Y:S01]  /*8b740*/  STL [R1+0x2acc], R14 ;  /* 0x002acc0e01007387 */ /* 0x0001e20000100800 */
[----:B------:R-:W-:-:S03]  /*8b750*/  IMAD.X R17, R19, 0x1, R14, P6 ;  /* 0x0000000113117824 */ /* 0x000fc600030e060e */
[----:B0-----:R-:W3:Y:S04]  /*8b760*/  LDL.LU R14, [R1+0x16c8] ;  /* 0x0016c800010e7983 */ /* 0x001ee80000300800 */
[----:B------:R2:W-:Y:S01]  /*8b770*/  STL.64 [R1+0x16b0], R16 ;  /* 0x0016b01001007387 */ /* 0x0005e20000100a00 */
[----:B---3--:R-:W-:Y:S02]  /*8b780*/  SHF.R.S32.HI R19, RZ, 0x1f, R14 ;  /* 0x0000001fff137819 */ /* 0x008fe4000001140e */
[----:B--2---:R-:W-:-:S03]  /*8b790*/  IADD3 R16, P6, PT, R14, R21, RZ ;  /* 0x000000150e107210 */ /* 0x004fc60007fde0ff */
[----:B------:R0:W-:Y:S02]  /*8b7a0*/  STL [R1+0x30], R19 ;  /* 0x0000301301007387 */ /* 0x0001e40000100800 */
[----:B------:R-:W-:Y:S02]  /*8b7b0*/  IMAD.X R17, R19, 0x1, R20, P6 ;  /* 0x0000000113117824 */ /* 0x000fe400030e0614 */
[----:B0-----:R-:W2:Y:S04]  /*8b7c0*/  LDL.LU R19, [R1+0x2ad8] ;  /* 0x002ad80001137983 */ /* 0x001ea80000300800 */
[----:B------:R-:W-:Y:S04]  /*8b7d0*/  STL.64 [R1+0x16a8], R16 ;  /* 0x0016a81001007387 */ /* 0x000fe80000100a00 */
[----:B------:R0:W-:Y:S04]  /*8b7e0*/  STL [R1+0x2ac8], R20 ;  /* 0x002ac81401007387 */ /* 0x0001e80000100800 */
[----:B0-----:R-:W3:Y:S01]  /*8b7f0*/  LDL.LU R20, [R1+0x30] ;  /* 0x0000300001147983 */ /* 0x001ee20000300800 */
[----:B--2---:R-:W-:-:S05]  /*8b800*/  IADD3 R16, P6, PT, R14, R19, RZ ;  /* 0x000000130e107210 */ /* 0x004fca0007fde0ff */
[----:B---3--:R-:W-:-:S05]  /*8b810*/  IMAD.X R17, R20, 0x1, R18, P6 ;  /* 0x0000000114117824 */ /* 0x008fca00030e0612 */
        /* <DEDUP_REMOVED lines=8> */
[----:B------:R0:W-:Y:S04]  /*8b8a0*/  STL.64 [R1+0x2aa8], R12 ;  /* 0x002aa80c01007387 */ /* 0x0001e80000100a00 */
[----:B0-----:R-:W3:Y:S04]  /*8b8b0*/  LDL.LU R13, [R1+0x17a8] ;  /* 0x0017a800010d7983 */ /* 0x001ee80000300800 */
[----:B------:R-:W-:Y:S04]  /*8b8c0*/  STL [R1+0x2ab0], R24 ;  /* 0x002ab01801007387 */ /* 0x000fe80000100800 */
[----:B------:R-:W-:Y:S01]  /*8b8d0*/  STL.64 [R1+0x2ab8], R2 ;  /* 0x002ab80201007387 */ /* 0x000fe20000100a00 */
        /* <DEDUP_REMOVED lines=19> */
[----:B0-----:R-:W4:Y:S04]  /*8ba10*/  LDL.LU.64 R12, [R1+0x2aa8] ;  /* 0x002aa800010c7983 */ /* 0x001f280000300a00 */
        /* <DEDUP_REMOVED lines=24> */
[----:B------:R0:W-:Y:S02]  /*8bba0*/  STL [R1+0x30], R19 ;  /* 0x0000301301007387 */ /* 0x0001e40000100800 */
[----:B------:R-:W-:Y:S02]  /*8bbb0*/  IMAD.X R15, R19, 0x1, R20, P6 ;  /* 0x00000001130f7824 */ /* 0x000fe400030e0614 */
[----:B0-----:R-:W2:Y:S04]  /*8bbc0*/  LDL.LU R19, [R1+0x2a90] ;  /* 0x002a900001137983 */ /* 0x001ea80000300800 */
[----:B------:R0:W-:Y:S04]  /*8bbd0*/  STL.64 [R1+0x2a80], R20 ;  /* 0x002a801401007387 */ /* 0x0001e80000100a00 */
[----:B0-----:R-:W2:Y:S04]  /*8bbe0*/  LDL.LU R21, [R1+0x179c] ;  /* 0x00179c0001157983 */ /* 0x001ea80000300800 */
[----:B------:R-:W-:Y:S04]  /*8bbf0*/  STL.64 [R1+0x17e8], R14 ;  /* 0x0017e80e01007387 */ /* 0x000fe80000100a00 */
[----:B------:R0:W-:Y:S04]  /*8bc00*/  STL [R1+0x2a70], R27 ;  /* 0x002a701b01007387 */ /* 0x0001e80000100800 */
[----:B0-----:R-:W3:Y:S01]  /*8bc10*/  LDL.LU R27, [R1+0x30] ;  /* 0x00003000011b7983 */ /* 0x001ee20000300800 */
[----:B--2---:R-:W-:-:S05]  /*8bc20*/  IADD3 R14, P6, PT, R21, R19, RZ ;  /* 0x00000013150e7210 */ /* 0x004fca0007fde0ff */
[----:B---3--:R-:W-:-:S05]  /*8bc30*/  IMAD.X R15, R27, 0x1, R18, P6 ;  /* 0x000000011b0f7824 */ /* 0x008fca00030e0612 */
[----:B------:R0:W-:Y:S02]  /*8bc40*/  STL.64 [R1+0x1818], R14 ;  /* 0x0018180e01007387 */ /* 0x0001e40000100a00 */
[----:B0-----:R-:W-:-:S05]  /*8bc50*/  IADD3 R14, P6, PT, R21, R17, RZ ;  /* 0x00000011150e7210 */ /* 0x001fca0007fde0ff */
[----:B------:R-:W-:-:S05]  /*8bc60*/  IMAD.X R15, R27, 0x1, R16, P6 ;  /* 0x000000011b0f7824 */ /* 0x000fca00030e0610 */
[----:B------:R0:W-:Y:S04]  /*8bc70*/  STL.64 [R1+0x1838], R14 ;  /* 0x0018380e01007387 */ /* 0x0001e80000100a00 */
[----:B0-----:R-:W2:Y:S04]  /*8bc80*/  LDL.LU.64 R14, [R1+0x2a88] ;  /* 0x002a8800010e7983 */ /* 0x001ea80000300a00 */
[----:B------:R0:W-:Y:S04]  /*8bc90*/  STL.64 [R1+0x2a68], R28 ;  /* 0x002a681c01007387 */ /* 0x0001e80000100a00 */
[----:B0-----:R-:W3:Y:S04]  /*8bca0*/  LDL.LU R29, [R1+0x17a0] ;  /* 0x0017a000011d7983 */ /* 0x001ee80000300800 */
[----:B------:R-:W-:Y:S01]  /*8bcb0*/  STL.64 [R1+0x2a78], R6 ;  /* 0x002a780601007387 */ /* 0x000fe20000100a00 */
[----:B--2---:R-:W-:-:S05]  /*8bcc0*/  IADD3 R20, P6, PT, R21, R15, RZ ;  /* 0x0000000f15147210 */ /* 0x004fca0007fde0ff */
[----:B------:R-:W-:-:S05]  /*8bcd0*/  IMAD.X R21, R27, 0x1, R14, P6 ;  /* 0x000000011b157824 */ /* 0x000fca00030e060e */
        /* <DEDUP_REMOVED lines=11> */
[----:B------:R-:W-:-:S04]  /*8bd90*/  IADD3 R28, P6, PT, R29, R15, RZ ;  /* 0x0000000f1d1c7210 */ /* 0x000fc80007fde0ff */
[----:B------:R0:W-:Y:S01]  /*8bda0*/  STL.64 [R1+0x1870], R6 ;  /* 0x0018700601007387 */ /* 0x0001e20000100a00 */
[----:B------:R-:W-:-:S03]  /*8bdb0*/  IMAD.X R29, R27, 0x1, R14, P6 ;  /* 0x000000011b1d7824 */ /* 0x000fc600030e060e */
[----:B0-----:R-:W2:Y:S04]  /*8bdc0*/  LDL.LU.64 R6, [R1+0x2a78] ;  /* 0x002a780001067983 */ /* 0x001ea80000300a00 */
[----:B------:R-:W3:Y:S04]  /*8bdd0*/  LDL.LU R27, [R1+0x2a70] ;  /* 0x002a7000011b7983 */ /* 0x000ee80000300800 */
[----:B------:R0:W-:Y:S04]  /*8bde0*/  STL.64 [R1+0x1868], R28 ;  /* 0x0018681c01007387 */ /* 0x0001e80000100a00 */
[----:B0-----:R-:W4:Y:S04]  /*8bdf0*/  LDL.LU.64 R28, [R1+0x2a68] ;  /* 0x002a6800011c7983 */ /* 0x001f280000300a00 */
[----:B------:R3:W-:Y:S04]  /*8be00*/  STL.64 [R1+0x2a60], R14 ;  /* 0x002a600e01007387 */ /* 0x0007e80000100a00 */
[----:B--2---:R0:W-:Y:S01]  /*8be10*/  STL [R1+0x2a58], R6 ;  /* 0x002a580601007387 */ /* 0x0041e20000100800 */
[----:B---3--:R-:W-:-:S02]  /*8be20*/  IADD3 R14, P6, PT, R27, R21, RZ ;  /* 0x000000151b0e7210 */ /* 0x008fc40007fde0ff */
[----:B0-----:R-:W-:Y:S01]  /*8be30*/  SHF.R.S32.HI R6, RZ, 0x1f, R27 ;  /* 0x0000001fff067819 */ /* 0x001fe2000001141b */
[----:B------:R0:W-:Y:S04]  /*8be40*/  STL.64 [R1+0x2a50], R4 ;  /* 0x002a500401007387 */ /* 0x0001e80000100a00 */
[----:B------:R-:W-:-:S05]  /*8be50*/  IMAD.X R15, R6, 0x1, R20, P6 ;  /* 0x00000001060f7824 */ /* 0x000fca00030e0614 */
[----:B------:R1:W-:Y:S04]  /*8be60*/  STL.64 [R1+0x17a0], R14 ;  /* 0x0017a00e01007387 */ /* 0x0003e80000100a00 */
[----:B0-----:R-:W2:Y:S01]  /*8be70*/  LDL R5, [R1+0x1790] ;  /* 0x0017900001057983 */ /* 0x001ea20000100800 */
[----:B-1----:R-:W-:-:S05]  /*8be80*/  IADD3 R14, P6, PT, R27, R19, RZ ;  /* 0x000000131b0e7210 */ /* 0x002fca0007fde0ff */
[----:B------:R-:W-:-:S05]  /*8be90*/  IMAD.X R15, R6, 0x1, R18, P6 ;  /* 0x00000001060f7824 */ /* 0x000fca00030e0612 */
[----:B------:R0:W-:Y:S02]  /*8bea0*/  STL.64 [R1+0x1890], R14 ;  /* 0x0018900e01007387 */ /* 0x0001e40000100a00 */
[----:B0-----:R-:W-:-:S05]  /*8beb0*/  IADD3 R14, P6, PT, R27, R17, RZ ;  /* 0x000000111b0e7210 */ /* 0x001fca0007fde0ff */
[----:B------:R-:W-:-:S05]  /*8bec0*/  IMAD.X R15, R6, 0x1, R16, P6 ;  /* 0x00000001060f7824 */ /* 0x000fca00030e0610 */
[----:B------:R0:W-:Y:S04]  /*8bed0*/  STL.64 [R1+0x18a8], R14 ;  /* 0x0018a80e01007387 */ /* 0x0001e80000100a00 */
[----:B0-----:R-:W3:Y:S01]  /*8bee0*/  LDL.LU.64 R14, [R1+0x2a60] ;  /* 0x002a6000010e7983 */ /* 0x001ee20000300a00 */
[----:B------:R-:W-:Y:S02]  /*8bef0*/  IMAD.MOV.U32 R4, RZ, RZ, R23 ;  /* 0x000000ffff047224 */ /* 0x000fe400078e0017 */
[----:B------:R-:W-:Y:S01]  /*8bf00*/  IMAD.MOV.U32 R23, RZ, RZ, R26 ;  /* 0x000000ffff177224 */ /* 0x000fe200078e001a */
[----:B---3--:R-:W-:-:S05]  /*8bf10*/  IADD3 R26, P6, PT, R27, R15, RZ ;  /* 0x0000000f1b1a7210 */ /* 0x008fca0007fde0ff */
[----:B------:R-:W-:Y:S02]  /*8bf20*/  IMAD.X R27, R6, 0x1, R14, P6 ;  /* 0x00000001061b7824 */ /* 0x000fe400030e060e */
[----:B------:R-:W3:Y:S04]  /*8bf30*/  LDL.LU R6, [R1+0x2a58] ;  /* 0x002a580001067983 */ /* 0x000ee80000300800 */
[----:B------:R0:W-:Y:S04]  /*8bf40*/  STL.64 [R1+0x2a48], R14 ;  /* 0x002a480e01007387 */ /* 0x0001e80000100a00 */
[----:B0-----:R-:W3:Y:S04]  /*8bf50*/  LDL.LU R15, [R1+0x1794] ;  /* 0x00179400010f7983 */ /* 0x001ee80000300800 */
[----:B------:R0:W-:Y:S02]  /*8bf60*/  STL.64 [R1+0x2458], R26 ;  /* 0x0024581a01007387 */ /* 0x0001e40000100a00 */
[----:B0-----:R-:W-:Y:S01]  /*8bf70*/  IMAD.MOV.U32 R27, RZ, RZ, R4 ;  /* 0x000000ffff1b7224 */ /* 0x001fe200078e0004 */
[----:B--2---:R-:W-:-:S02]  /*8bf80*/  SHF.R.S32.HI R26, RZ, 0x1f, R5 ;  /* 0x0000001fff1a7819 */ /* 0x004fc40000011405 */
[----:B------:R-:W-:-:S05]  /*8bf90*/  IADD3 R4, P6, PT, R5, R21, RZ ;  /* 0x0000001505047210 */ /* 0x000fca0007fde0ff */
[----:B------:R-:W-:-:S05]  /*8bfa0*/  IMAD.X R5, R26, 0x1, R20, P6 ;  /* 0x000000011a057824 */ /* 0x000fca00030e0614 */
[----:B------:R0:W-:Y:S04]  /*8bfb0*/  STL.64 [R1+0x1798], R4 ;  /* 0x0017980401007387 */ /* 0x0001e80000100a00 */
[----:B0-----:R-:W2:Y:S04]  /*8bfc0*/  LDL.LU.64 R4, [R1+0x2a50] ;  /* 0x002a500001047983 */ /* 0x001ea80000300a00 */
[----:B--2---:R0:W-:Y:S04]  /*8bfd0*/  STL.64 [R1+0x2a40], R4 ;  /* 0x002a400401007387 */ /* 0x0041e80000100a00 */
[----:B0-----:R-:W2:Y:S01]  /*8bfe0*/  LDL.LU R5, [R1+0x1790] ;  /* 0x0017900001057983 */ /* 0x001ea20000300800 */
[----:B---3--:R-:W-:Y:S01]  /*8bff0*/  IMAD.MOV.U32 R4, RZ, RZ, R15 ;  /* 0x000000ffff047224 */ /* 0x008fe200078e000f */
[----:B--2---:R-:W-:-:S05]  /*8c000*/  IADD3 R14, P6, PT, R5, R19, RZ ;  /* 0x00000013050e7210 */ /* 0x004fca0007fde0ff */
[----:B------:R-:W-:-:S05]  /*8c010*/  IMAD.X R15, R26, 0x1, R18, P6 ;  /* 0x000000011a0f7824 */ /* 0x000fca00030e0612 */
[----:B------:R0:W-:Y:S02]  /*8c020*/  STL.64 [R1+0x18c8], R14 ;  /* 0x0018c80e01007387 */ /* 0x0001e40000100a00 */
[----:B0-----:R-:W-:-:S05]  /*8c030*/  IADD3 R14, P6, PT, R5, R17, RZ ;  /* 0x00000011050e7210 */ /* 0x001fca0007fde0ff */
[----:B------:R-:W-:-:S05]  /*8c040*/  IMAD.X R15, R26, 0x1, R16, P6 ;  /* 0x000000011a0f7824 */ /* 0x000fca00030e0610 */
[----:B------:R0:W-:Y:S04]  /*8c050*/  STL.64 [R1+0x18e8], R14 ;  /* 0x0018e80e01007387 */ /* 0x0001e80000100a00 */
[----:B0-----:R-:W2:Y:S04]  /*8c060*/  LDL.LU.64 R14, [R1+0x2a48] ;  /* 0x002a4800010e7983 */ /* 0x001ea80000300a00 */
[----:B----4-:R0:W-:Y:S02]  /*8c070*/  STL.64 [R1+0x2a38], R12 ;  /* 0x002a380c01007387 */ /* 0x0101e40000100a00 */
[----:B0-----:R-:W-:Y:S01]  /*8c080*/  IMAD.MOV.U32 R13, RZ, RZ, R4 ;  /* 0x000000ffff0d7224 */ /* 0x001fe200078e0004 */
[----:B--2---:R-:W-:-:S05]  /*8c090*/  IADD3 R4, P6, PT, R5, R15, RZ ;  /* 0x0000000f05047210 */ /* 0x004fca0007fde0ff */
[----:B------:R-:W-:Y:S01]  /*8c0a0*/  IMAD.X R5, R26, 0x1, R14, P6 ;  /* 0x000000011a057824 */ /* 0x000fe200030e060e */
[----:B------:R-:W-:-:S04]  /*8c0b0*/  SHF.R.S32.HI R26, RZ, 0x1f, R13 ;  /* 0x0000001fff1a7819 */ /* 0x000fc8000001140d */
[----:B------:R0:W-:Y:S02]  /*8c0c0*/  STL.64 [R1+0x18e0], R4 ;  /* 0x0018e00401007387 */ /* 0x0001e40000100a00 */
[----:B0-----:R-:W-:-:S05]  /*8c0d0*/  IADD3 R4, P6, PT, R13, R21, RZ ;  /* 0x000000150d047210 */ /* 0x001fca0007fde0ff */
[----:B------:R-:W-:-:S05]  /*8c0e0*/  IMAD.X R5, R26, 0x1, R20, P6 ;  /* 0x000000011a057824 */ /* 0x000fca00030e0614 */
[----:B------:R0:W-:Y:S04]  /*8c0f0*/  STL.64 [R1+0x18d8], R4 ;  /* 0x0018d80401007387 */ /* 0x0001e80000100a00 */
[----:B0-----:R-:W2:Y:S04]  /*8c100*/  LDL.LU.64 R4, [R1+0x2a40] ;  /* 0x002a400001047983 */ /* 0x001ea80000300a00 */
[----:B--2---:R0:W-:Y:S02]  /*8c110*/  STL.64 [R1+0x2a30], R4 ;  /* 0x002a300401007387 */ /* 0x0041e40000100a00 */
[----:B0-----:R-:W-:-:S05]  /*8c120*/  IMAD.MOV.U32 R5, RZ, RZ, R13 ;  /* 0x000000ffff057224 */ /* 0x001fca00078e000d */
[----:B------:R-:W-:-:S05]  /*8c130*/  IADD3 R12, P6, PT, R5, R19, RZ ;  /* 0x00000013050c7210 */ /* 0x000fca0007fde0ff */
[----:B------:R-:W-:-:S05]  /*8c140*/  IMAD.X R13, R26, 0x1, R18, P6 ;  /* 0x000000011a0d7824 */ /* 0x000fca00030e0612 */
[----:B------:R0:W-:Y:S02]  /*8c150*/  STL.64 [R1+0x1908], R12 ;  /* 0x0019080c01007387 */ /* 0x0001e40000100a00 */
[----:B0-----:R-:W-:-:S05]  /*8c160*/  IADD3 R12, P6, PT, R5, R17, RZ ;  /* 0x00000011050c7210 */ /* 0x001fca0007fde0ff */
[----:B------:R-:W-:-:S05]  /*8c170*/  IMAD.X R13, R26, 0x1, R16, P6 ;  /* 0x000000011a0d7824 */ /* 0x000fca00030e0610 */
[----:B------:R0:W-:Y:S04]  /*8c180*/  STL.64 [R1+0x1920], R12 ;  /* 0x0019200c01007387 */ /* 0x0001e80000100a00 */
[----:B0-----:R-:W2:Y:S01]  /*8c190*/  LDL.LU.64 R12, [R1+0x2a38] ;  /* 0x002a3800010c7983 */ /* 0x001ea20000300a00 */
[----:B------:R-:W-:-:S03]  /*8c1a0*/  IADD3 R4, P6, PT, R5, R15, RZ ;  /* 0x0000000f05047210 */ /* 0x000fc60007fde0ff */
[----:B--2---:R0:W-:Y:S04]  /*8c1b0*/  STL.64 [R1+0x2a28], R12 ;  /* 0x002a280c01007387 */ /* 0x0041e80000100a00 */
[----:B0-----:R-:W2:Y:S01]  /*8c1c0*/  LDL R13, [R1+0x178c] ;  /* 0x00178c00010d7983 */ /* 0x001ea20000100800 */
[----:B------:R-:W-:-:S05]  /*8c1d0*/  IMAD.X R5, R26, 0x1, R14, P6 ;  /* 0x000000011a057824 */ /* 0x000fca00030e060e */
[----:B------:R0:W-:Y:S01]  /*8c1e0*/  STL.64 [R1+0x1918], R4 ;  /* 0x0019180401007387 */ /* 0x0001e20000100a00 */
[----:B--2---:R-:W-:Y:S02]  /*8c1f0*/  SHF.R.S32.HI R26, RZ, 0x1f, R13 ;  /* 0x0000001fff1a7819 */ /* 0x004fe4000001140d */
[----:B0-----:R-:W-:-:S05]  /*8c200*/  IADD3 R4, P6, PT, R13, R21, RZ ;  /* 0x000000150d047210 */ /* 0x001fca0007fde0ff */
[----:B------:R-:W-:-:S05]  /*8c210*/  IMAD.X R5, R26, 0x1, R20, P6 ;  /* 0x000000011a057824 */ /* 0x000fca00030e0614 */
[----:B------:R0:W-:Y:S04]  /*8c220*/  STL.64 [R1+0x1790], R4 ;  /* 0x0017900401007387 */ /* 0x0001e80000100a00 */
[----:B0-----:R-:W2:Y:S01]  /*8c230*/  LDL.LU.64 R4, [R1+0x2a30] ;  /* 0x002a300001047983 */ /* 0x001ea20000300a00 */
[----:B------:R-:W-:-:S05]  /*8c240*/  IADD3 R12, P6, PT, R13, R19, RZ ;  /* 0x000000130d0c7210 */ /* 0x000fca0007fde0ff */
[----:B------:R-:W-:-:S05]  /*8c250*/  IMAD.X R13, R26, 0x1, R18, P6 ;  /* 0x000000011a0d7824 */ /* 0x000fca00030e0612 */
[----:B------:R-:W-:Y:S04]  /*8c260*/  STL.64 [R1+0x1940], R12 ;  /* 0x0019400c01007387 */ /* 0x000fe80000100a00 */
[----:B--2---:R0:W-:Y:S04]  /*8c270*/  STL.64 [R1+0x2a20], R4 ;  /* 0x002a200401007387 */ /* 0x0041e80000100a00 */
[----:B0-----:R-:W2:Y:S02]  /*8c280*/  LDL.LU R5, [R1+0x178c] ;  /* 0x00178c0001057983 */ /* 0x001ea40000300800 */
[----:B--2---:R-:W-:-:S05]  /*8c290*/  IADD3 R12, P6, PT, R5, R17, RZ ;  /* 0x00000011050c7210 */ /* 0x004fca0007fde0ff */
[----:B------:R-:W-:-:S05]  /*8c2a0*/  IMAD.X R13, R26, 0x1, R16, P6 ;  /* 0x000000011a0d7824 */ /* 0x000fca00030e0610 */
[----:B------:R0:W-:Y:S04]  /*8c2b0*/  STL.64 [R1+0x1960], R12 ;  /* 0x0019600c01007387 */ /* 0x0001e80000100a00 */
[----:B0-----:R-:W2:Y:S04]  /*8c2c0*/  LDL.LU.64 R12, [R1+0x2a28] ;  /* 0x002a2800010c7983 */ /* 0x001ea80000300a00 */
[----:B------:R0:W-:Y:S04]  /*8c2d0*/  STL [R1+0x2a18], R6 ;  /* 0x002a180601007387 */ /* 0x0001e80000100800 */
[----:B0-----:R-:W3:Y:S01]  /*8c2e0*/  LDL.LU R6, [R1+0x1784] ;  /* 0x0017840001067983 */ /* 0x001ee20000300800 */
[----:B------:R-:W-:-:S05]  /*8c2f0*/  IADD3 R4, P6, PT, R5, R15, RZ ;  /* 0x0000000f05047210 */ /* 0x000fca0007fde0ff */
[----:B------:R-:W-:-:S05]  /*8c300*/  IMAD.X R5, R26, 0x1, R14, P6 ;  /* 0x000000011a057824 */ /* 0x000fca00030e060e */
[----:B------:R0:W-:Y:S01]  /*8c310*/  STL.64 [R1+0x1958], R4 ;  /* 0x0019580401007387 */ /* 0x0001e20000100a00 */
[----:B---3--:R-:W-:Y:S02]  /*8c320*/  SHF.R.S32.HI R26, RZ, 0x1f, R6 ;  /* 0x0000001fff1a7819 */ /* 0x008fe40000011406 */
[----:B0-----:R-:W-:-:S05]  /*8c330*/  IADD3 R4, P6, PT, R6, R21, RZ ;  /* 0x0000001506047210 */ /* 0x001fca0007fde0ff */
[----:B------:R-:W-:-:S05]  /*8c340*/  IMAD.X R5, R26, 0x1, R20, P6 ;  /* 0x000000011a057824 */ /* 0x000fca00030e0614 */
[----:B------:R0:W-:Y:S02]  /*8c350*/  STL.64 [R1+0x1950], R4 ;  /* 0x0019500401007387 */ /* 0x0001e40000100a00 */
[----:B0-----:R-:W-:-:S05]  /*8c360*/  IADD3 R4, P6, PT, R6, R19, RZ ;  /* 0x0000001306047210 */ /* 0x001fca0007fde0ff */
[----:B------:R-:W-:-:S05]  /*8c370*/  IMAD.X R5, R26, 0x1, R18, P6 ;  /* 0x000000011a057824 */ /* 0x000fca00030e0612 */
[----:B------:R0:W-:Y:S04]  /*8c380*/  STL.64 [R1+0x1980], R4 ;  /* 0x0019800401007387 */ /* 0x0001e80000100a00 */
[----:B0-----:R-:W3:Y:S04]  /*8c390*/  LDL.LU.64 R4, [R1+0x2a20] ;  /* 0x002a200001047983 */ /* 0x001ee80000300a00 */
[----:B---3--:R0:W-:Y:S02]  /*8c3a0*/  STL.64 [R1+0x2a10], R4 ;  /* 0x002a100401007387 */ /* 0x0081e40000100a00 */
[----:B0-----:R-:W-:-:S05]  /*8c3b0*/  IADD3 R4, P6, PT, R6, R17, RZ ;  /* 0x0000001106047210 */ /* 0x001fca0007fde0ff */
[----:B------:R-:W-:-:S05]  /*8c3c0*/  IMAD.X R5, R26, 0x1, R16, P6 ;  /* 0x000000011a057824 */ /* 0x000fca00030e0610 */
[----:B------:R0:W-:Y:S02]  /*8c3d0*/  STL.64 [R1+0x19a0], R4 ;  /* 0x0019a00401007387 */ /* 0x0001e40000100a00 */
[----:B0-----:R-:W-:Y:S02]  /*8c3e0*/  IADD3 R4, P6, PT, R6, R15, RZ ;  /* 0x0000000f06047210 */ /* 0x001fe40007fde0ff */
[----:B------:R-:W3:Y:S04]  /*8c3f0*/  LDL.LU R6, [R1+0x2a18] ;  /* 0x002a180001067983 */ /* 0x000ee80000300800 */
[----:B------:R0:W-:Y:S04]  /*8c400*/  STL [R1+0x2a08], R22 ;  /* 0x002a081601007387 */ /* 0x0001e80000100800 */
[----:B0-----:R-:W4:Y:S01]  /*8c410*/  LDL.LU R22, [R1+0x1788] ;  /* 0x0017880001167983 */ /* 0x001f220000300800 */
[----:B------:R-:W-:-:S05]  /*8c420*/  IMAD.X R5, R26, 0x1, R14, P6 ;  /* 0x000000011a057824 */ /* 0x000fca00030e060e */
[----:B------:R0:W-:Y:S01]  /*8c430*/  STL.64 [R1+0x1998], R4 ;  /* 0x0019980401007387 */ /* 0x0001e20000100a00 */
[----:B----4-:R-:W-:Y:S02]  /*8c440*/  SHF.R.S32.HI R26, RZ, 0x1f, R22 ;  /* 0x0000001fff1a7819 */ /* 0x010fe40000011416 */
[----:B0-----:R-:W-:-:S05]  /*8c450*/  IADD3 R4, P6, PT, R22, R21, RZ ;  /* 0x0000001516047210 */ /* 0x001fca0007fde0ff */
[----:B------:R-:W-:-:S05]  /*8c460*/  IMAD.X R5, R26, 0x1, R20, P6 ;  /* 0x000000011a057824 */ /* 0x000fca00030e0614 */
[----:B------:R0:W-:Y:S02]  /*8c470*/  STL.64 [R1+0x1990], R4 ;  /* 0x0019900401007387 */ /* 0x0001e40000100a00 */
[----:B0-----:R-:W-:-:S05]  /*8c480*/  IADD3 R4, P6, PT, R22, R19, RZ ;  /* 0x0000001316047210 */ /* 0x001fca0007fde0ff */
[----:B------:R-:W-:-:S05]  /*8c490*/  IMAD.X R5, R26, 0x1, R18, P6 ;  /* 0x000000011a057824 */ /* 0x000fca00030e0612 */
[----:B------:R0:W-:Y:S04]  /*8c4a0*/  STL.64 [R1+0x19c0], R4 ;  /* 0x0019c00401007387 */ /* 0x0001e80000100a00 */
[----:B0-----:R-:W4:Y:S04]  /*8c4b0*/  LDL.LU.64 R4, [R1+0x2a10] ;  /* 0x002a100001047983 */ /* 0x001f280000300a00 */
[----:B----4-:R0:W-:Y:S02]  /*8c4c0*/  STL.64 [R1+0x2a00], R4 ;  /* 0x002a000401007387 */ /* 0x0101e40000100a00 */
[----:B0-----:R-:W-:-:S05]  /*8c4d0*/  IADD3 R4, P6, PT, R22, R17, RZ ;  /* 0x0000001116047210 */ /* 0x001fca0007fde0ff */
[----:B------:R-:W-:-:S05]  /*8c4e0*/  IMAD.X R5, R26, 0x1, R16, P6 ;  /* 0x000000011a057824 */ /* 0x000fca00030e0610 */
[----:B------:R0:W-:Y:S02]  /*8c4f0*/  STL.64 [R1+0x19d8], R4 ;  /* 0x0019d80401007387 */ /* 0x0001e40000100a00 */
[----:B0-----:R-:W-:Y:S02]  /*8c500*/  IADD3 R4, P6, PT, R22, R15, RZ ;  /* 0x0000000f16047210 */ /* 0x001fe40007fde0ff */
[----:B------:R-:W4:Y:S03]  /*8c510*/  LDL.LU R22, [R1+0x2a08] ;  /* 0x002a080001167983 */ /* 0x000f260000300800 */
[----:B------:R-:W-:-:S05]  /*8c520*/  IMAD.X R5, R26, 0x1, R14, P6 ;  /* 0x000000011a057824 */ /* 0x000fca00030e060e */
        /* <DEDUP_REMOVED lines=12> */
[----:B0-----:R-:W-:-:S05]  /*8c5f0*/  IADD3 R18, P6, PT, R3, R17, RZ ;  /* 0x0000001103127210 */ /* 0x001fca0007fde0ff */
[----:B------:R-:W-:-:S05]  /*8c600*/  IMAD.X R19, R26, 0x1, R16, P6 ;  /* 0x000000011a137824 */ /* 0x000fca00030e0610 */
[----:B------:R0:W-:Y:S02]  /*8c610*/  STL.64 [R1+0x1a10], R18 ;  /* 0x001a101201007387 */ /* 0x0001e40000100a00 */
[----:B0-----:R-:W-:Y:S02]  /*8c620*/  IADD3 R18, P6, PT, R3, R15, RZ ;  /* 0x0000000f03127210 */ /* 0x001fe40007fde0ff */
[----:B------:R-:W2:Y:S03]  /*8c630*/  LDL.LU R3, [R1+0x29f8] ;  /* 0x0029f80001037983 */ /* 0x000ea60000300800 */
[----:B------:R-:W-:Y:S01]  /*8c640*/  IMAD.X R19, R26, 0x1, R14, P6 ;  /* 0x000000011a137824 */ /* 0x000fe200030e060e */
[----:B------:R-:W-:Y:S04]  /*8c650*/  STL [R1+0x29e8], R15 ;  /* 0x0029e80f01007387 */ /* 0x000fe80000100800 */
[----:B------:R-:W-:Y:S04]  /*8c660*/  STL [R1+0x29e4], R27 ;  /* 0x0029e41b01007387 */ /* 0x000fe80000100800 */
[----:B------:R0:W-:Y:S04]  /*8c670*/  STL.64 [R1+0x1a08], R18 ;  /* 0x001a081201007387 */ /* 0x0001e80000100a00 */
[----:B0-----:R-:W2:Y:S04]  /*8c680*/  LDL.LU.64 R18, [R1+0x29f0] ;  /* 0x0029f00001127983 */ /* 0x001ea80000300a00 */
[----:B------:R0:W-:Y:S04]  /*8c690*/  STL [R1+0x29e0], R14 ;  /* 0x0029e00e01007387 */ /* 0x0001e80000100800 */
[----:B0-----:R-:W2:Y:S02]  /*8c6a0*/  LDL.LU R14, [R1+0x1778] ;  /* 0x00177800010e7983 */ /* 0x001ea40000300800 */
[----:B--2---:R-:W-:-:S02]  /*8c6b0*/  SHF.R.S32.HI R15, RZ, 0x1f, R14 ;  /* 0x0000001fff0f7819 */ /* 0x004fc4000001140e */
[----:B------:R-:W-:-:S05]  /*8c6c0*/  IADD3 R26, P6, PT, R14, R21, RZ ;  /* 0x000000150e1a7210 */ /* 0x000fca0007fde0ff */
[----:B------:R-:W-:Y:S01]  /*8c6d0*/  IMAD.X R27, R15, 0x1, R20, P6 ;  /* 0x000000010f1b7824 */ /* 0x000fe200030e0614 */
[----:B------:R-:W-:Y:S04]  /*8c6e0*/  STL [R1+0x30], R15 ;  /* 0x0000300f01007387 */ /* 0x000fe80000100800 */
[----:B------:R0:W-:Y:S02]  /*8c6f0*/  STL.64 [R1+0x1780], R26 ;  /* 0x0017801a01007387 */ /* 0x0001e40000100a00 */
[----:B0-----:R-:W-:-:S05]  /*8c700*/  IADD3 R26, P6, PT, R14, R19, RZ ;  /* 0x000000130e1a7210 */ /* 0x001fca0007fde0ff */
[----:B------:R-:W-:-:S05]  /*8c710*/  IMAD.X R27, R15, 0x1, R18, P6 ;  /* 0x000000010f1b7824 */ /* 0x000fca00030e0612 */
[----:B------:R0:W-:Y:S02]  /*8c720*/  STL.64 [R1+0x1a30], R26 ;  /* 0x001a301a01007387 */ /* 0x0001e40000100a00 */
[----:B0-----:R-:W-:-:S05]  /*8c730*/  IADD3 R26, P6, PT, R14, R17, RZ ;  /* 0x000000110e1a7210 */ /* 0x001fca0007fde0ff */
[----:B------:R-:W-:Y:S02]  /*8c740*/  IMAD.X R27, R15, 0x1, R16, P6 ;  /* 0x000000010f1b7824 */ /* 0x000fe400030e0610 */
[----:B------:R-:W2:Y:S04]  /*8c750*/  LDL.LU R15, [R1+0x29e8] ;  /* 0x0029e800010f7983 */ /* 0x000ea80000300800 */
[----:B------:R0:W-:Y:S04]  /*8c760*/  STL.64 [R1+0x1a50], R26 ;  /* 0x001a501a01007387 */ /* 0x0001e80000100a00 */
[----:B0-----:R-:W3:Y:S04]  /*8c770*/  LDL.LU R27, [R1+0x29e4] ;  /* 0x0029e400011b7983 */ /* 0x001ee80000300800 */
[----:B------:R2:W-:Y:S04]  /*8c780*/  STL.64 [R1+0x29d8], R16 ;  /* 0x0029d81001007387 */ /* 0x0005e80000100a00 */
[----:B------:R-:W3:Y:S01]  /*8c790*/  LDL R26, [R1+0x1774] ;  /* 0x00177400011a7983 */ /* 0x000ee20000100800 */
[----:B--2---:R-:W-:-:S03]  /*8c7a0*/  IADD3 R16, P6, PT, R14, R15, RZ ;  /* 0x0000000f0e107210 */ /* 0x004fc60007fde0ff */
[----:B---3--:R0:W-:Y:S04]  /*8c7b0*/  STL [R1+0x29c8], R26 ;  /* 0x0029c81a01007387 */ /* 0x0081e80000100800 */
[----:B0-----:R-:W2:Y:S04]  /*8c7c0*/  LDL.LU R26, [R1+0x30] ;  /* 0x00003000011a7983 */ /* 0x001ea80000300800 */
[----:B------:R-:W2:Y:S04]  /*8c7d0*/  LDL.LU R14, [R1+0x29e0] ;  /* 0x0029e000010e7983 */ /* 0x000ea80000300800 */
[----:B------:R0:W-:Y:S04]  /*8c7e0*/  STL.64 [R1+0x29c0], R2 ;  /* 0x0029c00201007387 */ /* 0x0001e80000100a00 */
[----:B0-----:R-:W3:Y:S04]  /*8c7f0*/  LDL.LU R3, [R1+0x177c] ;  /* 0x00177c0001037983 */ /* 0x001ee80000300800 */
[----:B------:R-:W-:Y:S01]  /*8c800*/  STL.64 [R1+0x29d0], R6 ;  /* 0x0029d00601007387 */ /* 0x000fe20000100a00 */
[----:B--2---:R-:W-:-:S05]  /*8c810*/  IMAD.X R17, R26, 0x1, R14, P6 ;  /* 0x000000011a117824 */ /* 0x004fca00030e060e */
[----:B------:R0:W-:Y:S04]  /*8c820*/  STL.64 [R1+0x1a48], R16 ;  /* 0x001a481001007387 */ /* 0x0001e80000100a00 */
[----:B0-----:R-:W2:Y:S01]  /*8c830*/  LDL.LU.64 R16, [R1+0x29d8] ;  /* 0x0029d80001107983 */ /* 0x001ea20000300a00 */
[----:B---3--:R-:W-:Y:S02]  /*8c840*/  SHF.R.S32.HI R26, RZ, 0x1f, R3 ;  /* 0x0000001fff1a7819 */ /* 0x008fe40000011403 */
[----:B------:R-:W-:-:S05]  /*8c850*/  IADD3 R6, P6, PT, R3, R21, RZ ;  /* 0x0000001503067210 */ /* 0x000fca0007fde0ff */
[----:B------:R-:W-:-:S05]  /*8c860*/  IMAD.X R7, R26, 0x1, R20, P6 ;  /* 0x000000011a077824 */ /* 0x000fca00030e0614 */
[----:B------:R0:W-:Y:S02]  /*8c870*/  STL.64 [R1+0x1a40], R6 ;  /* 0x001a400601007387 */ /* 0x0001e40000100a00 */
[----:B0-----:R-:W-:-:S05]  /*8c880*/  IADD3 R6, P6, PT, R3, R19, RZ ;  /* 0x0000001303067210 */ /* 0x001fca0007fde0ff */
[----:B------:R-:W-:-:S05]  /*8c890*/  IMAD.X R7, R26, 0x1, R18, P6 ;  /* 0x000000011a077824 */ /* 0x000fca00030e0612 */
[----:B------:R2:W-:Y:S02]  /*8c8a0*/  STL.64 [R1+0x1a70], R6 ;  /* 0x001a700601007387 */ /* 0x0005e40000100a00 */
[----:B--2---:R-:W-:-:S05]  /*8c8b0*/  IADD3 R6, P6, PT, R3, R17, RZ ;  /* 0x0000001103067210 */ /* 0x004fca0007fde0ff */
[----:B------:R-:W-:Y:S01]  /*8c8c0*/  IMAD.X R7, R26, 0x1, R16, P6 ;  /* 0x000000011a077824 */ /* 0x000fe200030e0610 */
[----:B------:R-:W-:-:S04]  /*8c8d0*/  IADD3 R2, P6, PT, R3, R15, RZ ;  /* 0x0000000f03027210 */ /* 0x000fc80007fde0ff */
[----:B------:R0:W-:Y:S01]  /*8c8e0*/  STL.64 [R1+0x1a88], R6 ;  /* 0x001a880601007387 */ /* 0x0001e20000100a00 */
[----:B------:R-:W-:-:S03]  /*8c8f0*/  IMAD.X R3, R26, 0x1, R14, P6 ;  /* 0x000000011a037824 */ /* 0x000fc600030e060e */
[----:B0-----:R-:W2:Y:S04]  /*8c900*/  LDL.LU.64 R6, [R1+0x29d0] ;  /* 0x0029d00001067983 */ /* 0x001ea80000300a00 */
[----:B------:R-:W3:Y:S04]  /*8c910*/  LDL.LU R26, [R1+0x29c8] ;  /* 0x0029c800011a7983 */ /* 0x000ee80000300800 */
[----:B------:R0:W-:Y:S04]  /*8c920*/  STL.64 [R1+0x1a80], R2 ;  /* 0x001a800201007387 */ /* 0x0001e80000100a00 */
[----:B0-----:R-:W2:Y:S04]  /*8c930*/  LDL.LU.64 R2, [R1+0x29c0] ;  /* 0x0029c00001027983 */ /* 0x001ea80000300a00 */
[----:B------:R3:W-:Y:S02]  /*8c940*/  STL.64 [R1+0x29b8], R14 ;  /* 0x0029b80e01007387 */ /* 0x0007e40000100a00 */
        /* <DEDUP_REMOVED lines=8> */
[----:B------:R3:W-:Y:S01]  /*8c9d0*/  STL.64 [R1+0x1778], R14 ;  /* 0x0017780e01007387 */ /* 0x0007e20000100a00 */
[----:B------:R-:W-:Y:S02]  /*8c9e0*/  IMAD.MOV.U32 R26, RZ, RZ, R27 ;  /* 0x000000ffff1a7224 */ /* 0x000fe400078e001b */
[----:B------:R-:W-:Y:S02]  /*8c9f0*/  IMAD.MOV.U32 R27, RZ, RZ, R24 ;  /* 0x000000ffff1b7224 */ /* 0x000fe400078e0018 */
[----:B------:R-:W-:Y:S02]  /*8ca00*/  IMAD.MOV.U32 R24, RZ, RZ, R5 ;  /* 0x000000ffff187224 */ /* 0x000fe400078e0005 */
[----:B--2---:R-:W-:-:S02]  /*8ca10*/  IMAD.MOV.U32 R5, RZ, RZ, R7 ;  /* 0x000000ffff057224 */ /* 0x004fc400078e0007 */
[----:B------:R-:W-:Y:S01]  /*8ca20*/  IMAD.MOV.U32 R7, RZ, RZ, R29 ;  /* 0x000000ffff077224 */ /* 0x000fe200078e001d */
[----:B---3--:R-:W-:-:S05]  /*8ca30*/  IADD3 R14, P6, PT, R20, R19, RZ ;  /* 0x00000013140e7210 */ /* 0x008fca0007fde0ff */
[----:B------:R-:W-:-:S05]  /*8ca40*/  IMAD.X R15, R21, 0x1, R18, P6 ;  /* 0x00000001150f7824 */ /* 0x000fca00030e0612 */
[----:B------:R0:W-:Y:S02]  /*8ca50*/  STL.64 [R1+0x1aa8], R14 ;  /* 0x001aa80e01007387 */ /* 0x0001e40000100a00 */
[----:B0-----:R-:W-:-:S05]  /*8ca60*/  IADD3 R14, P6, PT, R20, R17, RZ ;  /* 0x00000011140e7210 */ /* 0x001fca0007fde0ff */
[----:B------:R-:W-:-:S05]  /*8ca70*/  IMAD.X R15, R21, 0x1, R16, P6 ;  /* 0x00000001150f7824 */ /* 0x000fca00030e0610 */
[----:B------:R0:W-:Y:S04]  /*8ca80*/  STL.64 [R1+0x1ac8], R14 ;  /* 0x001ac80e01007387 */ /* 0x0001e80000100a00 */
[----:B0-----:R-:W2:Y:S04]  /*8ca90*/  LDL.LU.64 R14, [R1+0x29b8] ;  /* 0x0029b800010e7983 */ /* 0x001ea80000300a00 */
[----:B------:R2:W-:Y:S04]  /*8caa0*/  STL.64 [R1+0x29a8], R6 ;  /* 0x0029a80601007387 */ /* 0x0005e80000100a00 */
[----:B------:R-:W3:Y:S01]  /*8cab0*/  LDL.LU R29, [R1+0x1768] ;  /* 0x00176800011d7983 */ /* 0x000ee20000300800 */
[----:B--2---:R-:W-:-:S03]  /*8cac0*/  IADD3 R6, P6, PT, R20, R15, RZ ;  /* 0x0000000f14067210 */ /* 0x004fc60007fde0ff */
[----:B---3--:R-:W-:Y:S04]  /*8cad0*/  STL [R1+0x2990], R29 ;  /* 0x0029901d01007387 */ /* 0x008fe80000100800 */
[----:B------:R-:W2:Y:S01]  /*8cae0*/  LDL.LU R20, [R1+0x29b4] ;  /* 0x0029b40001147983 */ /* 0x000ea20000300800 */
[----:B------:R-:W-:-:S03]  /*8caf0*/  IMAD.X R7, R21, 0x1, R14, P6 ;  /* 0x0000000115077824 */ /* 0x000fc600030e060e */
[----:B------:R-:W3:Y:S04]  /*8cb00*/  LDL.LU R21, [R1+0x29b0] ;  /* 0x0029b00001157983 */ /* 0x000ee80000300800 */
[----:B------:R0:W-:Y:S04]  /*8cb10*/  STL [R1+0x29a0], R4 ;  /* 0x0029a00401007387 */ /* 0x0001e80000100800 */
[----:B0-----:R-:W2:Y:S04]  /*8cb20*/  LDL.LU R4, [R1+0x176c] ;  /* 0x00176c0001047983 */ /* 0x001ea80000300800 */
[----:B------:R3:W-:Y:S01]  /*8cb30*/  STL.64 [R1+0x1ac0], R6 ;  /* 0x001ac00601007387 */ /* 0x0007e20000100a00 */
        /* <DEDUP_REMOVED lines=14> */
[----:B------:R-:W-:Y:S01]  /*8cc20*/  IMAD.X R7, R29, 0x1, R14, P6 ;  /* 0x000000011d077824 */ /* 0x000fe200030e060e */
[----:B------:R0:W-:Y:S04]  /*8cc30*/  STL [R1+0x2994], R23 ;  /* 0x0029941701007387 */ /* 0x0001e80000100800 */
[----:B------:R1:W-:Y:S04]  /*8cc40*/  STL.64 [R1+0x1b00], R6 ;  /* 0x001b000601007387 */ /* 0x0003e80000100a00 */
[----:B0-----:R-:W3:Y:S02]  /*8cc50*/  LDL.LU R23, [R1+0x1770] ;  /* 0x0017700001177983 */ /* 0x001ee40000300800 */
[----:B---3--:R-:W-:-:S02]  /*8cc60*/  SHF.R.S32.HI R29, RZ, 0x1f, R23 ;  /* 0x0000001fff1d7819 */ /* 0x008fc40000011417 */
[----:B-1----:R-:W-:-:S05]  /*8cc70*/  IADD3 R6, P6, PT, R23, R21, RZ ;  /* 0x0000001517067210 */ /* 0x002fca0007fde0ff */
        /* <DEDUP_REMOVED lines=11> */
[----:B------:R-:W2:Y:S03]  /*8cd30*/  LDL.LU R23, [R1+0x2994] ;  /* 0x0029940001177983 */ /* 0x000ea60000300800 */
[----:B------:R-:W-:Y:S01]  /*8cd40*/  IMAD.X R17, R29, 0x1, R14, P6 ;  /* 0x000000011d117824 */ /* 0x000fe200030e060e */
[----:B---3--:R0:W-:Y:S04]  /*8cd50*/  STL [R1+0x2984], R7 ;  /* 0x0029840701007387 */ /* 0x0081e80000100800 */
[----:B0-----:R-:W3:Y:S04]  /*8cd60*/  LDL.LU R7, [R1+0x1760] ;  /* 0x0017600001077983 */ /* 0x001ee80000300800 */
[----:B------:R-:W2:Y:S04]  /*8cd70*/  LDL.LU R29, [R1+0x2990] ;  /* 0x00299000011d7983 */ /* 0x000ea80000300800 */
[----:B------:R-:W-:Y:S04]  /*8cd80*/  STL.64 [R1+0x1b38], R16 ;  /* 0x001b381001007387 */ /* 0x000fe80000100a00 */
[----:B------:R2:W-:Y:S02]  /*8cd90*/  STL [R1+0x2980], R0 ;  /* 0x0029800001007387 */ /* 0x0005e40000100800 */
        /* <DEDUP_REMOVED lines=9> */
[----:B0-----:R-:W-:-:S02]  /*8ce30*/  IMAD.MOV.U32 R19, RZ, RZ, R6 ;  /* 0x000000ffff137224 */ /* 0x001fc400078e0006 */
[----:B---3--:R-:W-:Y:S01]  /*8ce40*/  IMAD.MOV.U32 R18, RZ, RZ, R7 ;  /* 0x000000ffff127224 */ /* 0x008fe200078e0007 */
[----:B--2---:R-:W-:-:S05]  /*8ce50*/  IADD3 R6, P6, PT, R29, R17, RZ ;  /* 0x000000111d067210 */ /* 0x004fca0007fde0ff */
[----:B------:R-:W-:-:S05]  /*8ce60*/  IMAD.X R7, R0, 0x1, R16, P6 ;  /* 0x0000000100077824 */ /* 0x000fca00030e0610 */
[----:B------:R0:W-:Y:S04]  /*8ce70*/  STL.64 [R1+0x1b78], R6 ;  /* 0x001b780601007387 */ /* 0x0001e80000100a00 */
[----:B0-----:R-:W2:Y:S02]  /*8ce80*/  LDL.LU R7, [R1+0x2984] ;  /* 0x0029840001077983 */ /* 0x001ea40000300800 */
[----:B--2---:R-:W-:Y:S02]  /*8ce90*/  IMAD.MOV.U32 R6, RZ, RZ, R7 ;  /* 0x000000ffff067224 */ /* 0x004fe400078e0007 */
[----:B------:R-:W-:Y:S01]  /*8cea0*/  IMAD.MOV.U32 R7, RZ, RZ, R28 ;  /* 0x000000ffff077224 */ /* 0x000fe200078e001c */
[----:B------:R-:W-:-:S05]  /*8ceb0*/  IADD3 R28, P6, PT, R29, R15, RZ ;  /* 0x0000000f1d1c7210 */ /* 0x000fca0007fde0ff */
[----:B------:R-:W-:Y:S02]  /*8cec0*/  IMAD.X R29, R0, 0x1, R14, P6 ;  /* 0x00000001001d7824 */ /* 0x000fe400030e060e */
[----:B------:R-:W2:Y:S04]  /*8ced0*/  LDL.LU R0, [R1+0x2980] ;  /* 0x0029800001007983 */ /* 0x000ea80000300800 */
[----:B------:R0:W-:Y:S04]  /*8cee0*/  STL.64 [R1+0x2970], R14 ;  /* 0x0029700e01007387 */ /* 0x0001e80000100a00 */
[----:B0-----:R-:W3:Y:S04]  /*8cef0*/  LDL.LU R15, [R1+0x16ec] ;  /* 0x0016ec00010f7983 */ /* 0x001ee80000300800 */
[----:B------:R-:W-:Y:S04]  /*8cf00*/  STL [R1+0x2968], R9 ;  /* 0x0029680901007387 */ /* 0x000fe80000100800 */
[----:B------:R0:W-:Y:S04]  /*8cf10*/  STL.64 [R1+0x2960], R2 ;  /* 0x0029600201007387 */ /* 0x0001e80000100a00 */
[----:B------:R1:W-:Y:S01]  /*8cf20*/  STL.64 [R1+0x2418], R28 ;  /* 0x0024181c01007387 */ /* 0x0003e20000100a00 */
[----:B0-----:R-:W-:-:S02]  /*8cf30*/  IMAD.MOV.U32 R3, RZ, RZ, R18 ;  /* 0x000000ffff037224 */ /* 0x001fc400078e0012 */
[----:B-1----:R-:W-:-:S03]  /*8cf40*/  IMAD.MOV.U32 R28, RZ, RZ, R19 ;  /* 0x000000ffff1c7224 */ /* 0x002fc600078e0013 */
[----:B------:R-:W-:Y:S02]  /*8cf50*/  SHF.R.S32.HI R9, RZ, 0x1f, R3 ;  /* 0x0000001fff097819 */ /* 0x000fe40000011403 */
[----:B------:R-:W-:-:S05]  /*8cf60*/  IADD3 R18, P6, PT, R3, R21, RZ ;  /* 0x0000001503127210 */ /* 0x000fca0007fde0ff */
[----:B------:R-:W-:-:S05]  /*8cf70*/  IMAD.X R19, R9, 0x1, R20, P6 ;  /* 0x0000000109137824 */ /* 0x000fca00030e0614 */
[----:B------:R0:W-:Y:S04]  /*8cf80*/  STL.64 [R1+0x1768], R18 ;  /* 0x0017681201007387 */ /* 0x0001e80000100a00 */
[----:B0-----:R-:W2:Y:S01]  /*8cf90*/  LDL.LU.64 R18, [R1+0x2978] ;  /* 0x0029780001127983 */ /* 0x001ea20000300a00 */
[----:B---3--:R-:W-:Y:S01]  /*8cfa0*/  IMAD.MOV.U32 R29, RZ, RZ, R15 ;  /* 0x000000ffff1d7224 */ /* 0x008fe200078e000f */
[----:B--2---:R-:W-:-:S05]  /*8cfb0*/  IADD3 R14, P6, PT, R3, R19, RZ ;  /* 0x00000013030e7210 */ /* 0x004fca0007fde0ff */
        /* <DEDUP_REMOVED lines=12> */
[----:B---3--:R0:W-:Y:S04]  /*8d080*/  STL.64 [R1+0x2948], R2 ;  /* 0x0029480201007387 */ /* 0x0081e80000100a00 */
        /* <DEDUP_REMOVED lines=159> */
[----:B--2---:R0:W-:Y:S04]  /*8da80*/  STL [R1+0x2894], R24 ;  /* 0x0028941801007387 */ /* 0x0041e80000100800 */
        /* <DEDUP_REMOVED lines=18> */
[----:B------:R-:W-:Y:S04]  /*8dbb0*/  STL.64 [R1+0x1dd8], R16 ;  /* 0x001dd81001007387 */ /* 0x000fe80000100a00 */
[----:B---3--:R-:W-:Y:S04]  /*8dbc0*/  STL [R1+0x2880], R27 ;  /* 0x0028801b01007387 */ /* 0x008fe80000100800 */
[----:B------:R0:W-:Y:S04]  /*8dbd0*/  STL [R1+0x2884], R0 ;  /* 0x0028840001007387 */ /* 0x0001e80000100800 */
[----:B0-----:R-:W3:Y:S02]  /*8dbe0*/  LDL.LU R0, [R1+0x16f8] ;  /* 0x0016f80001007983 */ /* 0x001ee40000300800 */
[----:B---3--:R-:W-:-:S02]  /*8dbf0*/  SHF.R.S32.HI R27, RZ, 0x1f, R0 ;  /* 0x0000001fff1b7819 */ /* 0x008fc40000011400 */
[----:B------:R-:W-:-:S05]  /*8dc00*/  IADD3 R16, P6, PT, R0, R21, RZ ;  /* 0x0000001500107210 */ /* 0x000fca0007fde0ff */
[----:B------:R-:W-:-:S05]  /*8dc10*/  IMAD.X R17, R27, 0x1, R20, P6 ;  /* 0x000000011b117824 */ /* 0x000fca00030e0614 */
[----:B------:R0:W-:Y:S02]  /*8dc20*/  STL.64 [R1+0x1dd0], R16 ;  /* 0x001dd01001007387 */ /* 0x0001e40000100a00 */
[----:B0-----:R-:W-:-:S05]  /*8dc30*/  IADD3 R16, P6, PT, R0, R19, RZ ;  /* 0x0000001300107210 */ /* 0x001fca0007fde0ff */
[----:B------:R-:W-:-:S05]  /*8dc40*/  IMAD.X R17, R27, 0x1, R18, P6 ;  /* 0x000000011b117824 */ /* 0x000fca00030e0612 */
[----:B------:R0:W-:Y:S04]  /*8dc50*/  STL.64 [R1+0x1df0], R16 ;  /* 0x001df01001007387 */ /* 0x0001e80000100a00 */
[----:B0-----:R-:W3:Y:S04]  /*8dc60*/  LDL.LU.64 R16, [R1+0x2888] ;  /* 0x0028880001107983 */ /* 0x001ee80000300a00 */
[----:B------:R3:W-:Y:S02]  /*8dc70*/  STL.64 [R1+0x2878], R18 ;  /* 0x0028781201007387 */ /* 0x0007e40000100a00 */
[----:B---3--:R-:W-:-:S05]  /*8dc80*/  IADD3 R18, P6, PT, R0, R17, RZ ;  /* 0x0000001100127210 */ /* 0x008fca0007fde0ff */
[----:B------:R-:W-:-:S05]  /*8dc90*/  IMAD.X R19, R27, 0x1, R16, P6 ;  /* 0x000000011b137824 */ /* 0x000fca00030e0610 */
[----:B------:R0:W-:Y:S02]  /*8dca0*/  STL.64 [R1+0x1e18], R18 ;  /* 0x001e181201007387 */ /* 0x0001e40000100a00 */
[----:B0-----:R-:W-:Y:S02]  /*8dcb0*/  IADD3 R18, P6, PT, R0, R15, RZ ;  /* 0x0000000f00127210 */ /* 0x001fe40007fde0ff */
[----:B------:R-:W3:Y:S04]  /*8dcc0*/  LDL.LU R0, [R1+0x2884] ;  /* 0x0028840001007983 */ /* 0x000ee80000300800 */
[----:B--2---:R0:W-:Y:S01]  /*8dcd0*/  STL.64 [R1+0x2870], R24 ;  /* 0x0028701801007387 */ /* 0x0041e20000100a00 */
[----:B------:R-:W-:-:S03]  /*8dce0*/  IMAD.X R19, R27, 0x1, R14, P6 ;  /* 0x000000011b137824 */ /* 0x000fc600030e060e */
[----:B------:R-:W0:Y:S04]  /*8dcf0*/  LDL.LU R27, [R1+0x2880] ;  /* 0x00288000011b7983 */ /* 0x000e280000300800 */
[----:B------:R1:W-:Y:S01]  /*8dd00*/  STL.64 [R1+0x1e10], R18 ;  /* 0x001e101201007387 */ /* 0x0003e20000100a00 */
[----:B0-----:R-:W-:Y:S02]  /*8dd10*/  SHF.R.S32.HI R24, RZ, 0x1f, R27 ;  /* 0x0000001fff187819 */ /* 0x001fe4000001141b */
[----:B-1----:R-:W-:-:S05]  /*8dd20*/  IADD3 R18, P6, PT, R27, R21, RZ ;  /* 0x000000151b127210 */ /* 0x002fca0007fde0ff */
[----:B------:R-:W-:-:S05]  /*8dd30*/  IMAD.X R19, R24, 0x1, R20, P6 ;  /* 0x0000000118137824 */ /* 0x000fca00030e0614 */
[----:B------:R0:W-:Y:S04]  /*8dd40*/  STL.64 [R1+0x16f8], R18 ;  /* 0x0016f81201007387 */ /* 0x0001e80000100a00 */
[----:B0-----:R-:W2:Y:S04]  /*8dd50*/  LDL.LU.64 R18, [R1+0x2878] ;  /* 0x0028780001127983 */ /* 0x001ea80000300a00 */
[----:B------:R0:W-:Y:S02]  /*8dd60*/  STL.64 [R1+0x2868], R20 ;  /* 0x0028681401007387 */ /* 0x0001e40000100a00 */
[----:B0-----:R-:W-:-:S02]  /*8dd70*/  IMAD.MOV.U32 R21, RZ, RZ, R27 ;  /* 0x000000ffff157224 */ /* 0x001fc400078e001b */
[----:B------:R-:W-:-:S03]  /*8dd80*/  IMAD.MOV.U32 R20, RZ, RZ, R24 ;  /* 0x000000ffff147224 */ /* 0x000fc600078e0018 */
[----:B--2---:R-:W-:-:S05]  /*8dd90*/  IADD3 R24, P6, PT, R21, R19, RZ ;  /* 0x0000001315187210 */ /* 0x004fca0007fde0ff */
[----:B------:R-:W-:-:S05]  /*8dda0*/  IMAD.X R25, R20, 0x1, R18, P6 ;  /* 0x0000000114197824 */ /* 0x000fca00030e0612 */
[----:B------:R0:W-:Y:S02]  /*8ddb0*/  STL.64 [R1+0x1e28], R24 ;  /* 0x001e281801007387 */ /* 0x0001e40000100a00 */
[----:B0-----:R-:W-:-:S05]  /*8ddc0*/  IADD3 R24, P6, PT, R21, R17, RZ ;  /* 0x0000001115187210 */ /* 0x001fca0007fde0ff */
[----:B------:R-:W-:-:S05]  /*8ddd0*/  IMAD.X R25, R20, 0x1, R16, P6 ;  /* 0x0000000114197824 */ /* 0x000fca00030e0610 */
[----:B------:R0:W-:Y:S04]  /*8dde0*/  STL.64 [R1+0x1e70], R24 ;  /* 0x001e701801007387 */ /* 0x0001e80000100a00 */
[----:B0-----:R-:W2:Y:S02]  /*8ddf0*/  LDL.LU.64 R24, [R1+0x2870] ;  /* 0x0028700001187983 */ /* 0x001ea40000300a00 */
[----:B--2---:R-:W-:Y:S02]  /*8de00*/  IMAD.MOV.U32 R27, RZ, RZ, R24 ;  /* 0x000000ffff1b7224 */ /* 0x004fe400078e0018 */
[----:B------:R-:W-:Y:S02]  /*8de10*/  IMAD.MOV.U32 R24, RZ, RZ, R13 ;  /* 0x000000ffff187224 */ /* 0x000fe400078e000d */
[----:B------:R-:W-:-:S02]  /*8de20*/  IMAD.MOV.U32 R13, RZ, RZ, R4 ;  /* 0x000000ffff0d7224 */ /* 0x000fc400078e0004 */
[----:B------:R-:W2:Y:S04]  /*8de30*/  LDL.LU R4, [R1+0x16e4] ;  /* 0x0016e40001047983 */ /* 0x000ea80000300800 */
[----:B--2---:R0:W-:Y:S04]  /*8de40*/  STL [R1+0x2858], R4 ;  /* 0x0028580401007387 */ /* 0x0041e80000100800 */
[----:B------:R1:W-:Y:S01]  /*8de50*/  STL.64 [R1+0x2860], R2 ;  /* 0x0028600201007387 */ /* 0x0003e20000100a00 */
[----:B0-----:R-:W-:Y:S01]  /*8de60*/  IMAD.MOV.U32 R4, RZ, RZ, R20 ;  /* 0x000000ffff047224 */ /* 0x001fe200078e0014 */
[----:B------:R-:W-:-:S02]  /*8de70*/  IADD3 R20, P6, PT, R21, R15, RZ ;  /* 0x0000000f15147210 */ /* 0x000fc40007fde0ff */
[----:B-1----:R-:W2:Y:S03]  /*8de80*/  LDL R3, [R1+0x16e8] ;  /* 0x0016e80001037983 */ /* 0x002ea60000100800 */
[----:B------:R-:W-:-:S05]  /*8de90*/  IMAD.X R21, R4, 0x1, R14, P6 ;  /* 0x0000000104157824 */ /* 0x000fca00030e060e */
[----:B------:R0:W-:Y:S04]  /*8dea0*/  STL.64 [R1+0x1eb8], R20 ;  /* 0x001eb81401007387 */ /* 0x0001e80000100a00 */
[----:B0-----:R-:W3:Y:S01]  /*8deb0*/  LDL.LU.64 R20, [R1+0x2868] ;  /* 0x0028680001147983 */ /* 0x001ee20000300a00 */
[----:B--2---:R-:W-:Y:S02]  /*8dec0*/  SHF.R.S32.HI R4, RZ, 0x1f, R3 ;  /* 0x0000001fff047819 */ /* 0x004fe40000011403 */
[----:B---3--:R-:W-:Y:S01]  /*8ded0*/  IADD3 R2, P6, PT, R3, R21, RZ ;  /* 0x0000001503027210 */ /* 0x008fe20007fde0ff */
[----:B------:R0:W-:Y:S04]  /*8dee0*/  STL [R1+0x285c], R20 ;  /* 0x00285c1401007387 */ /* 0x0001e80000100800 */
[----:B------:R-:W-:-:S02]  /*8def0*/  IMAD.X R3, R4, 0x1, R20, P6 ;  /* 0x0000000104037824 */ /* 0x000fc400030e0614 */
        /* <DEDUP_REMOVED lines=12> */
[----:B------:R-:W-:Y:S02]  /*8dfc0*/  IMAD.X R25, R4, 0x1, R14, P6 ;  /* 0x0000000104197824 */ /* 0x000fe400030e060e */
[----:B------:R-:W3:Y:S04]  /*8dfd0*/  LDL.LU R4, [R1+0x2858] ;  /* 0x0028580001047983 */ /* 0x000ee80000300800 */
[----:B--2---:R0:W-:Y:S04]  /*8dfe0*/  STL.64 [R1+0x2848], R2 ;  /* 0x0028480201007387 */ /* 0x0041e80000100a00 */
[----:B------:R1:W-:Y:S01]  /*8dff0*/  STL.64 [R1+0x1ef0], R24 ;  /* 0x001ef01801007387 */ /* 0x0003e20000100a00 */
[----:B0-----:R-:W-:-:S05]  /*8e000*/  IMAD.MOV.U32 R3, RZ, RZ, R28 ;  /* 0x000000ffff037224 */ /* 0x001fca00078e001c */
[----:B------:R-:W-:Y:S02]  /*8e010*/  SHF.R.S32.HI R28, RZ, 0x1f, R3 ;  /* 0x0000001fff1c7819 */ /* 0x000fe40000011403 */
[----:B-1----:R-:W-:-:S05]  /*8e020*/  IADD3 R24, P6, PT, R3, R21, RZ ;  /* 0x0000001503187210 */ /* 0x002fca0007fde0ff */
[----:B---3--:R-:W-:-:S05]  /*8e030*/  IMAD.X R25, R28, 0x1, R20, P6 ;  /* 0x000000011c197824 */ /* 0x008fca00030e0614 */
        /* <DEDUP_REMOVED lines=8> */
[----:B------:R0:W-:Y:S01]  /*8e0c0*/  STL.64 [R1+0x1f38], R24 ;  /* 0x001f381801007387 */ /* 0x0001e20000100a00 */
[----:B------:R-:W-:Y:S01]  /*8e0d0*/  IMAD.MOV.U32 R28, RZ, RZ, R29 ;  /* 0x000000ffff1c7224 */ /* 0x000fe200078e001d */
[----:B------:R-:W-:Y:S02]  /*8e0e0*/  SHF.R.S32.HI R29, RZ, 0x1f, R4 ;  /* 0x0000001fff1d7819 */ /* 0x000fe40000011404 */
[----:B0-----:R-:W2:Y:S04]  /*8e0f0*/  LDL.LU.64 R24, [R1+0x2850] ;  /* 0x0028500001187983 */ /* 0x001ea80000300a00 */
        /* <DEDUP_REMOVED lines=8> */
[----:B---3--:R0:W-:Y:S04]  /*8e180*/  STL.64 [R1+0x2830], R2 ;  /* 0x0028300201007387 */ /* 0x0081e80000100a00 */
[----:B0-----:R-:W3:Y:S04]  /*8e190*/  LDL.LU R3, [R1+0x16f0] ;  /* 0x0016f00001037983 */ /* 0x001ee80000300800 */
[----:B------:R0:W-:Y:S02]  /*8e1a0*/  STL.64 [R1+0x2838], R8 ;  /* 0x0028380801007387 */ /* 0x0001e40000100a00 */
[----:B0-----:R-:W-:-:S05]  /*8e1b0*/  IADD3 R8, P6, PT, R4, R17, RZ ;  /* 0x0000001104087210 */ /* 0x001fca0007fde0ff */
[----:B------:R-:W-:-:S05]  /*8e1c0*/  IMAD.X R9, R29, 0x1, R16, P6 ;  /* 0x000000011d097824 */ /* 0x000fca00030e0610 */
[----:B------:R0:W-:Y:S02]  /*8e1d0*/  STL.64 [R1+0x1f60], R8 ;  /* 0x001f600801007387 */ /* 0x0001e40000100a00 */
[----:B0-----:R-:W-:Y:S02]  /*8e1e0*/  IADD3 R8, P6, PT, R4, R15, RZ ;  /* 0x0000000f04087210 */ /* 0x001fe40007fde0ff */
[----:B------:R-:W2:Y:S03]  /*8e1f0*/  LDL.LU R4, [R1+0x2840] ;  /* 0x0028400001047983 */ /* 0x000ea60000300800 */
[----:B------:R-:W-:Y:S02]  /*8e200*/  IMAD.X R9, R29, 0x1, R14, P6 ;  /* 0x000000011d097824 */ /* 0x000fe400030e060e */
[----:B------:R-:W-:-:S03]  /*8e210*/  IMAD.MOV.U32 R29, RZ, RZ, R26 ;  /* 0x000000ffff1d7224 */ /* 0x000fc600078e001a */
[----:B------:R0:W-:Y:S01]  /*8e220*/  STL.64 [R1+0x1f58], R8 ;  /* 0x001f580801007387 */ /* 0x0001e20000100a00 */
[----:B---3--:R-:W-:Y:S02]  /*8e230*/  SHF.R.S32.HI R26, RZ, 0x1f, R3 ;  /* 0x0000001fff1a7819 */ /* 0x008fe40000011403 */
        /* <DEDUP_REMOVED lines=11> */
[----:B------:R-:W-:Y:S02]  /*8e2f0*/  IMAD.X R3, R26, 0x1, R14, P6 ;  /* 0x000000011a037824 */ /* 0x000fe400030e060e */
[----:B------:R-:W-:Y:S01]  /*8e300*/  IMAD.MOV.U32 R26, RZ, RZ, R12 ;  /* 0x000000ffff1a7224 */ /* 0x000fe200078e000c */
[----:B------:R-:W-:Y:S02]  /*8e310*/  SHF.R.S32.HI R12, RZ, 0x1f, R28 ;  /* 0x0000001fff0c7819 */ /* 0x000fe4000001141c */
[----:B------:R0:W-:Y:S04]  /*8e320*/  STL.64 [R1+0x1f90], R2 ;  /* 0x001f900201007387 */ /* 0x0001e80000100a00 */
[----:B0-----:R-:W2:Y:S04]  /*8e330*/  LDL.LU.64 R2, [R1+0x2830] ;  /* 0x0028300001027983 */ /* 0x001ea80000300a00 */
[----:B---3--:R0:W-:Y:S02]  /*8e340*/  STL.64 [R1+0x2828], R8 ;  /* 0x0028280801007387 */ /* 0x0081e40000100a00 */
        /* <DEDUP_REMOVED lines=8> */
[----:B------:R0:W-:Y:S02]  /*8e3d0*/  STL.64 [R1+0x2058], R8 ;  /* 0x0020580801007387 */ /* 0x0001e40000100a00 */
[----:B0-----:R-:W-:-:S05]  /*8e3e0*/  IADD3 R8, P6, PT, R28, R15, RZ ;  /* 0x0000000f1c087210 */ /* 0x001fca0007fde0ff */
[----:B------:R-:W-:Y:S01]  /*8e3f0*/  IMAD.X R9, R12, 0x1, R14, P6 ;  /* 0x000000010c097824 */ /* 0x000fe200030e060e */
[----:B------:R-:W-:-:S04]  /*8e400*/  SHF.R.S32.HI R12, RZ, 0x1f, R27 ;  /* 0x0000001fff0c7819 */ /* 0x000fc8000001141b */
        /* <DEDUP_REMOVED lines=36> */
[----:B--2---:R-:W-:Y:S02]  /*8e650*/  IMAD.MOV.U32 R27, RZ, RZ, R25 ;  /* 0x000000ffff1b7224 */ /* 0x004fe400078e0019 */
[----:B----4-:R-:W-:Y:S02]  /*8e660*/  IMAD.MOV.U32 R25, RZ, RZ, R22 ;  /* 0x000000ffff197224 */ /* 0x010fe400078e0016 */
[----:B------:R-:W-:Y:S02]  /*8e670*/  IMAD.MOV.U32 R22, RZ, RZ, R7 ;  /* 0x000000ffff167224 */ /* 0x000fe400078e0007 */
[----:B------:R-:W-:-:S02]  /*8e680*/  IMAD.MOV.U32 R12, RZ, RZ, R2 ;  /* 0x000000ffff0c7224 */ /* 0x000fc400078e0002 */
[----:B---3--:R-:W-:Y:S01]  /*8e690*/  IMAD.MOV.U32 R7, RZ, RZ, R8 ;  /* 0x000000ffff077224 */ /* 0x008fe200078e0008 */
[----:B------:R-:W-:Y:S01]  /*8e6a0*/  IADD3 R8, P6, PT, R29, R17, RZ ;  /* 0x000000111d087210 */ /* 0x000fe20007fde0ff */
[----:B------:R-:W-:-:S04]  /*8e6b0*/  IMAD.MOV.U32 R2, RZ, RZ, R9 ;  /* 0x000000ffff027224 */ /* 0x000fc800078e0009 */
        /* <DEDUP_REMOVED lines=31> */
[----:B------:R-:W-:Y:S01]  /*8e8b0*/  STL.64 [R1+0x2208], R28 ;  /* 0x0022081c01007387 */ /* 0x000fe20000100a00 */
[----:B------:R-:W-:-:S03]  /*8e8c0*/  SHF.R.S32.HI R13, RZ, 0x1f, R24 ;  /* 0x0000001fff0d7819 */ /* 0x000fc60000011418 */
        /* <DEDUP_REMOVED lines=25> */
[----:B------:R-:W-:Y:S01]  /*8ea60*/  IMAD.MOV.U32 R13, RZ, RZ, R2 ;  /* 0x000000ffff0d7224 */ /* 0x000fe200078e0002 */
[----:B------:R-:W-:Y:S02]  /*8ea70*/  SHF.R.S32.HI R2, RZ, 0x1f, R22 ;  /* 0x0000001fff027819 */ /* 0x000fe40000011416 */
        /* <DEDUP_REMOVED lines=91> */
[----:B------:R0:W-:Y:S01]  /*8f030*/  STL.64 [R1+0x2378], R2 ;  /* 0x0023780201007387 */ /* 0x0001e20000100a00 */
[----:B------:R-:W-:-:S03]  /*8f040*/  IMAD.MOV.U32 R29, RZ, RZ, R6 ;  /* 0x000000ffff1d7224 */ /* 0x000fc600078e0006 */
[----:B------:R-:W3:Y:S01]  /*8f050*/  LDL.LU R6, [R1+0x23b0] ;  /* 0x0023b00001067983 */ /* 0x000ee20000300800 */
        /* <DEDUP_REMOVED lines=15> */
[----:B------:R0:W-:Y:S04]  /*8f150*/  STL.64 [R1+0x2388], R2 ;  /* 0x0023880201007387 */ /* 0x0001e80000100a00 */
[----:B------:R-:W4:Y:S04]  /*8f160*/  LDL.LU.64 R26, [R1+0x2340] ;  /* 0x00234000011a7983 */ /* 0x000f280000300a00 */
[----:B------:R-:W2:Y:S01]  /*8f170*/  LDL.LU R7, [R1+0x88] ;  /* 0x0000880001077983 */ /* 0x000ea20000300800 */
[----:B0-----:R-:W-:-:S05]  /*8f180*/  IADD3 R2, P6, PT, R11, R19, RZ ;  /* 0x000000130b027210 */ /* 0x001fca0007fde0ff */
[----:B------:R-:W-:-:S05]  /*8f190*/  IMAD.X R3, R5, 0x1, R18, P6 ;  /* 0x0000000105037824 */ /* 0x000fca00030e0612 */
[----:B------:R0:W-:Y:S04]  /*8f1a0*/  STL.64 [R1+0x23a8], R2 ;  /* 0x0023a80201007387 */ /* 0x0001e80000100a00 */
[----:B------:R-:W2:Y:S01]  /*8f1b0*/  LDL.LU.64 R24, [R1+0x22e0] ;  /* 0x0022e00001187983 */ /* 0x000ea20000300a00 */
[----:B0-----:R-:W-:-:S05]  /*8f1c0*/  IADD3 R2, P6, PT, R11, R17, RZ ;  /* 0x000000110b027210 */ /* 0x001fca0007fde0ff */
[----:B------:R-:W-:-:S05]  /*8f1d0*/  IMAD.X R3, R5, 0x1, R16, P6 ;  /* 0x0000000105037824 */ /* 0x000fca00030e0610 */
[----:B------:R0:W-:Y:S04]  /*8f1e0*/  STL.64 [R1+0x2360], R2 ;  /* 0x0023600201007387 */ /* 0x0001e80000100a00 */
[----:B------:R-:W2:Y:S04]  /*8f1f0*/  LDL.LU.64 R22, [R1+0x2290] ;  /* 0x0022900001167983 */ /* 0x000ea80000300a00 */
[----:B------:R-:W2:Y:S01]  /*8f200*/  LDL.LU.64 R12, [R1+0x22c0] ;  /* 0x0022c000010c7983 */ /* 0x000ea20000300a00 */
[----:B0-----:R-:W-:-:S05]  /*8f210*/  IADD3 R2, P6, PT, R11, R15, RZ ;  /* 0x0000000f0b027210 */ /* 0x001fca0007fde0ff */
[----:B------:R-:W-:Y:S01]  /*8f220*/  IMAD.X R3, R5, 0x1, R14, P6 ;  /* 0x0000000105037824 */ /* 0x000fe200030e060e */
[----:B------:R-:W-:Y:S02]  /*8f230*/  SHF.R.S32.HI R5, RZ, 0x1f, R29 ;  /* 0x0000001fff057819 */ /* 0x000fe4000001141d */
[----:B------:R-:W-:-:S05]  /*8f240*/  IADD3 R10, P6, PT, R29, R21, RZ ;  /* 0x000000151d0a7210 */ /* 0x000fca0007fde0ff */
[----:B------:R-:W-:Y:S01]  /*8f250*/  IMAD.X R11, R5, 0x1, R20, P6 ;  /* 0x00000001050b7824 */ /* 0x000fe200030e0614 */
[----:B------:R0:W-:Y:S04]  /*8f260*/  STL.64 [R1+0x1730], R2 ;  /* 0x0017300201007387 */ /* 0x0001e80000100a00 */
        /* <DEDUP_REMOVED lines=10> */
[----:B------:R-:W-:-:S05]  /*8f310*/  IMAD.X R29, R5, 0x1, R14, P6 ;  /* 0x00000001051d7824 */ /* 0x000fca00030e060e */
[----:B------:R0:W-:Y:S01]  /*8f320*/  STL.64 [R1+0x16e8], R28 ;  /* 0x0016e81c01007387 */ /* 0x0001e20000100a00 */
[----:B---3--:R-:W-:Y:S02]  /*8f330*/  SHF.R.S32.HI R5, RZ, 0x1f, R6 ;  /* 0x0000001fff057819 */ /* 0x008fe40000011406 */
[----:B0-----:R-:W-:-:S05]  /*8f340*/  IADD3 R28, P6, PT, R6, R21, RZ ;  /* 0x00000015061c7210 */ /* 0x001fca0007fde0ff */
[----:B------:R-:W-:Y:S01]  /*8f350*/  IMAD.X R29, R5, 0x1, R20, P6 ;  /* 0x00000001051d7824 */ /* 0x000fe200030e0614 */
[----:B------:R-:W-:-:S05]  /*8f360*/  IADD3 R20, P6, PT, R6, R19, RZ ;  /* 0x0000001306147210 */ /* 0x000fca0007fde0ff */
[----:B------:R-:W-:Y:S01]  /*8f370*/  IMAD.X R21, R5, 0x1, R18, P6 ;  /* 0x0000000105157824 */ /* 0x000fe200030e0612 */
[----:B------:R-:W-:-:S05]  /*8f380*/  IADD3 R18, P6, PT, R6, R17, RZ ;  /* 0x0000001106127210 */ /* 0x000fca0007fde0ff */
[----:B------:R-:W-:Y:S01]  /*8f390*/  IMAD.X R19, R5, 0x1, R16, P6 ;  /* 0x0000000105137824 */ /* 0x000fe200030e0610 */
[----:B------:R-:W-:-:S05]  /*8f3a0*/  IADD3 R16, P6, PT, R6, R15, RZ ;  /* 0x0000000f06107210 */ /* 0x000fca0007fde0ff */
[----:B------:R-:W-:Y:S01]  /*8f3b0*/  IMAD.X R17, R5, 0x1, R14, P6 ;  /* 0x0000000105117824 */ /* 0x000fe200030e060e */
[----:B------:R-:W-:Y:S04]  /*8f3c0*/  STL.64 [R1+0x23b8], R20 ;  /* 0x0023b81401007387 */ /* 0x000fe80000100a00 */
[----:B------:R-:W-:Y:S04]  /*8f3d0*/  STL.64 [R1+0x16e0], R28 ;  /* 0x0016e01c01007387 */ /* 0x000fe80000100a00 */
[----:B------:R-:W-:Y:S04]  /*8f3e0*/  STL.64 [R1+0x23c0], R18 ;  /* 0x0023c01201007387 */ /* 0x000fe80000100a00 */
[----:B------:R-:W-:Y:S01]  /*8f3f0*/  STL.64 [R1+0x23c8], R16 ;  /* 0x0023c81001007387 */ /* 0x000fe20000100a00 */
[----:B--2---:R-:W-:-:S05]  /*8f400*/  PRMT R14, R10, 0x7771, RZ ;  /* 0x000077710a0e7816 */ /* 0x004fca00000000ff */
[----:B----4-:R0:W-:Y:S02]  /*8f410*/  @P0 STG.E.U8 desc[UR44][R26.64], R14 ;  /* 0x0000000e1a000986 */ /* 0x0101e4000c10112c */
[----:B0-----:R-:W-:-:S05]  /*8f420*/  PRMT R14, R10, 0x7772, RZ ;  /* 0x000077720a0e7816 */ /* 0x001fca00000000ff */
[----:B------:R0:W-:Y:S02]  /*8f430*/  @P1 STG.E.U8 desc[UR44][R24.64], R14 ;  /* 0x0000000e18001986 */ /* 0x0001e4000c10112c */
[----:B0-----:R-:W-:Y:S02]  /*8f440*/  PRMT R14, R10, 0x7773, RZ ;  /* 0x000077730a0e7816 */ /* 0x001fe400000000ff */
[----:B------:R-:W2:Y:S04]  /*8f450*/  LDL.LU R10, [R1+0x2808] ;  /* 0x00280800010a7983 */ /* 0x000ea80000300800 */
[----:B------:R0:W-:Y:S02]  /*8f460*/  @P4 STG.E.U8 desc[UR44][R22.64], R14 ;  /* 0x0000000e16004986 */ /* 0x0001e4000c10112c */
[----:B0-----:R-:W-:-:S05]  /*8f470*/  PRMT R14, R7, 0x7770, RZ ;  /* 0x00007770070e7816 */ /* 0x001fca00000000ff */
[----:B------:R0:W-:Y:S02]  /*8f480*/  @P3 STG.E.U8 desc[UR44][R12.64], R14 ;  /* 0x0000000e0c003986 */ /* 0x0001e4000c10112c */
[----:B0-----:R-:W-:-:S05]  /*8f490*/  PRMT R14, R7, 0x7771, RZ ;  /* 0x00007771070e7816 */ /* 0x001fca00000000ff */
[----:B------:R0:W-:Y:S02]  /*8f4a0*/  @P2 STG.E.U8 desc[UR44][R2.64], R14 ;  /* 0x0000000e02002986 */ /* 0x0001e4000c10112c */
[----:B0-----:R-:W-:-:S05]  /*8f4b0*/  PRMT R14, R7, 0x7772, RZ ;  /* 0x00007772070e7816 */ /* 0x001fca00000000ff */
[----:B------:R0:W-:Y:S04]  /*8f4c0*/  @P5 STG.E.U8 desc[UR44][R8.64], R14 ;  /* 0x0000000e08005986 */ /* 0x0001e8000c10112c */
[----:B0-----:R-:W3:Y:S04]  /*8f4d0*/  LDL.LU.64 R8, [R1+0x2800] ;  /* 0x0028000001087983 */ /* 0x001ee80000300a00 */
[----:B------:R-:W4:Y:S04]  /*8f4e0*/  LDL.LU.64 R12, [R1+0x2270] ;  /* 0x00227000010c7983 */ /* 0x000f280000300a00 */
[----:B------:R-:W2:Y:S04]  /*8f4f0*/  LDL.LU.64 R2, [R1+0x2260] ;  /* 0x0022600001027983 */ /* 0x000ea80000300a00 */
[----:B------:R-:W2:Y:S04]  /*8f500*/  LDL.LU.64 R26, [R1+0x2258] ;  /* 0x00225800011a7983 */ /* 0x000ea80000300a00 */
[----:B------:R-:W2:Y:S04]  /*8f510*/  LDL.LU.64 R24, [R1+0x2250] ;  /* 0x0022500001187983 */ /* 0x000ea80000300a00 */
[----:B------:R-:W2:Y:S01]  /*8f520*/  LDL.LU R6, [R1+0x68] ;  /* 0x0000680001067983 */ /* 0x000ea20000300800 */
[----:B------:R-:W-:-:S02]  /*8f530*/  LOP3.LUT P4, RZ, R11, 0x100000, RZ, 0xc0, !PT ;  /* 0x001000000bff7812 */ /* 0x000fc4000788c0ff */
[----:B------:R-:W-:Y:S02]  /*8f540*/  LOP3.LUT P3, RZ, R11, 0x200000, RZ, 0xc0, !PT ;  /* 0x002000000bff7812 */ /* 0x000fe4000786c0ff */
[----:B------:R-:W-:Y:S01]  /*8f550*/  PRMT R14, R7, 0x7773, RZ ;  /* 0x00007773070e7816 */ /* 0x000fe200000000ff */
[----:B------:R-:W3:Y:S04]  /*8f560*/  LDL.LU.64 R22, [R1+0x2230] ;  /* 0x0022300001167983 */ /* 0x000ee80000300a00 */
[----:B------:R-:W3:Y:S04]  /*8f570*/  LDL.LU R15, [R1+0x8c] ;  /* 0x00008c00010f7983 */ /* 0x000ee80000300800 */
[----:B------:R-:W-:Y:S04]  /*8f580*/  STL [R1+0x252c], R11 ;  /* 0x00252c0b01007387 */ /* 0x000fe80000100800 */
[----:B----4-:R2:W-:Y:S02]  /*8f590*/  @P4 STG.E.U8 desc[UR44][R12.64], R14 ;  /* 0x0000000e0c004986 */ /* 0x0105e4000c10112c */
[----:B--2---:R-:W-:-:S02]  /*8f5a0*/  PRMT R14, R6, 0x7770, RZ ;  /* 0x00007770060e7816 */ /* 0x004fc400000000ff */
[----:B------:R-:W2:Y:S04]  /*8f5b0*/  LDL.LU.64 R12, [R1+0x2220] ;  /* 0x00222000010c7983 */ /* 0x000ea80000300a00 */
[----:B------:R0:W-:Y:S04]  /*8f5c0*/  @P3 STG.E.U8 desc[UR44][R2.64], R14 ;  /* 0x0000000e02003986 */ /* 0x0001e8000c10112c */
[----:B0-----:R-:W4:Y:S04]  /*8f5d0*/  LDL.LU.64 R2, [R1+0x2218] ;  /* 0x0022180001027983 */ /* 0x001f280000300a00 */
[----:B------:R-:W2:Y:S04]  /*8f5e0*/  LDL.LU R5, [R1+0x6c] ;  /* 0x00006c0001057983 */ /* 0x000ea80000300800 */
[----:B--2---:R0:W-:Y:S04]  /*8f5f0*/  STL.64 [R1+0x27f0], R4 ;  /* 0x0027f00401007387 */ /* 0x0041e80000100a00 */
[----:B0-----:R-:W2:Y:S01]  /*8f600*/  LDL.LU.64 R4, [R1+0x21f0] ;  /* 0x0021f00001047983 */ /* 0x001ea20000300a00 */
[----:B------:R-:W-:-:S02]  /*8f610*/  LOP3.LUT P6, RZ, R10, 0x1, RZ, 0xc0, !PT ;  /* 0x000000010aff7812 */ /* 0x000fc400078cc0ff */
[----:B---3--:R-:W-:-:S11]  /*8f620*/  LOP3.LUT R9, R9, 0xfeffffff, RZ, 0xc0, !PT ;  /* 0xfeffffff09097812 */ /* 0x008fd600078ec0ff */
[----:B------:R-:W-:Y:S02]  /*8f630*/  @P6 LOP3.LUT R9, R9, 0x1000000, RZ, 0xfc, !PT ;  /* 0x0100000009096812 */ /* 0x000fe400078efcff */
[----:B------:R-:W-:Y:S02]  /*8f640*/  LOP3.LUT P6, RZ, R11, 0x80000000, RZ, 0xc0, !PT ;  /* 0x800000000bff7812 */ /* 0x000fe400078cc0ff */
[----:B------:R-:W-:-:S11]  /*8f650*/  LOP3.LUT R9, R9, 0xfdffffff, RZ, 0xc0, !PT ;  /* 0xfdffffff09097812 */ /* 0x000fd600078ec0ff */
        /* <DEDUP_REMOVED lines=11> */
[----:B------:R-:W-:Y:S01]  /*8f710*/  LOP3.LUT R9, R9, 0xdfffffff, RZ, 0xc0, !PT ;  /* 0xdfffffff09097812 */ /* 0x000fe200078ec0ff */
[----:B--2---:R0:W-:Y:S04]  /*8f720*/  STL.64 [R1+0x27f8], R4 ;  /* 0x0027f80401007387 */ /* 0x0041e80000100a00 */
[----:B0-----:R-:W2:Y:S04]  /*8f730*/  LDL.LU.64 R4, [R1+0x2210] ;  /* 0x0022100001047983 */ /* 0x001ea80000300a00 */
[----:B------:R-:W3:Y:S02]  /*8f740*/  LDL.LU.64 R16, [R1+0x21e0] ;  /* 0x0021e00001107983 */ /* 0x000ee40000300a00 */
[----:B------:R-:W-:-:S02]  /*8f750*/  @P6 LOP3.LUT R9, R9, 0x20000000, RZ, 0xfc, !PT ;  /* 0x2000000009096812 */ /* 0x000fc400078efcff */
[----:B------:R-:W-:Y:S02]  /*8f760*/  LOP3.LUT P6, RZ, R11, 0x4000000, RZ, 0xc0, !PT ;  /* 0x040000000bff7812 */ /* 0x000fe400078cc0ff */
[----:B------:R-:W-:Y:S02]  /*8f770*/  LOP3.LUT R9, R9, 0xbfffffff, RZ, 0xc0, !PT ;  /* 0xbfffffff09097812 */ /* 0x000fe400078ec0ff */
[----:B------:R-:W-:-:S09]  /*8f780*/  LOP3.LUT P2, RZ, R11, 0x400000, RZ, 0xc0, !PT ;  /* 0x004000000bff7812 */ /* 0x000fd2000784c0ff */
[----:B------:R-:W-:Y:S02]  /*8f790*/  @P6 LOP3.LUT R9, R9, 0x40000000, RZ, 0xfc, !PT ;  /* 0x4000000009096812 */ /* 0x000fe400078efcff */
[C---:B------:R-:W-:Y:S02]  /*8f7a0*/  LOP3.LUT P6, RZ, R11.reuse, 0x2000000, RZ, 0xc0, !PT ;  /* 0x020000000bff7812 */ /* 0x040fe400078cc0ff */
[----:B------:R-:W-:Y:S02]  /*8f7b0*/  LOP3.LUT P5, RZ, R11, 0x800000, RZ, 0xc0, !PT ;  /* 0x008000000bff7812 */ /* 0x000fe400078ac0ff */
[----:B------:R-:W-:Y:S02]  /*8f7c0*/  PRMT R14, R6, 0x7771, RZ ;  /* 0x00007771060e7816 */ /* 0x000fe400000000ff */
[----:B------:R-:W-:-:S03]  /*8f7d0*/  LOP3.LUT R9, R9, 0x7fffffff, RZ, 0xc0, !PT ;  /* 0x7fffffff09097812 */ /* 0x000fc600078ec0ff */
[----:B------:R0:W-:Y:S04]  /*8f7e0*/  @P2 STG.E.U8 desc[UR44][R26.64], R14 ;  /* 0x0000000e1a002986 */ /* 0x0001e8000c10112c */
[----:B------:R-:W-:Y:S02]  /*8f7f0*/  @P6 LOP3.LUT R9, R9, 0x80000000, RZ, 0xfc, !PT ;  /* 0x8000000009096812 */ /* 0x000fe400078efcff */
[----:B------:R-:W-:Y:S02]  /*8f800*/  LOP3.LUT P6, RZ, R11, 0x1000000, RZ, 0xc0, !PT ;  /* 0x010000000bff7812 */ /* 0x000fe400078cc0ff */
[----:B0-----:R-:W-:-:S05]  /*8f810*/  PRMT R14, R6, 0x7772, RZ ;  /* 0x00007772060e7816 */ /* 0x001fca00000000ff */
[----:B------:R0:W-:Y:S02]  /*8f820*/  @P5 STG.E.U8 desc[UR44][R24.64], R14 ;  /* 0x0000000e18005986 */ /* 0x0001e4000c10112c */
[----:B0-----:R-:W-:-:S05]  /*8f830*/  PRMT R14, R6, 0x7773, RZ ;  /* 0x00007773060e7816 */ /* 0x001fca00000000ff */
[----:B------:R0:W-:Y:S01]  /*8f840*/  @P6 STG.E.U8 desc[UR44][R22.64], R14 ;  /* 0x0000000e16006986 */ /* 0x0001e2000c10112c */
[----:B------:R-:W-:Y:S02]  /*8f850*/  LOP3.LUT P6, RZ, R9, 0x80000000, RZ, 0xc0, !PT ;  /* 0x8000000009ff7812 */ /* 0x000fe400078cc0ff */
[----:B0-----:R-:W-:-:S11]  /*8f860*/  PRMT R14, R15, 0x7770, RZ ;  /* 0x000077700f0e7816 */ /* 0x001fd600000000ff */
[----:B------:R0:W-:Y:S01]  /*8f870*/  @P6 STG.E.U8 desc[UR44][R12.64], R14 ;  /* 0x0000000e0c006986 */ /* 0x0001e2000c10112c */
[----:B------:R-:W-:Y:S02]  /*8f880*/  LOP3.LUT P6, RZ, R9, 0x40000000, RZ, 0xc0, !PT ;  /* 0x4000000009ff7812 */ /* 0x000fe400078cc0ff */
[----:B0-----:R-:W-:-:S11]  /*8f890*/  PRMT R14, R15, 0x7771, RZ ;  /* 0x000077710f0e7816 */ /* 0x001fd600000000ff */
[----:B----4-:R0:W-:Y:S01]  /*8f8a0*/  @P6 STG.E.U8 desc[UR44][R2.64], R14 ;  /* 0x0000000e02006986 */ /* 0x0101e2000c10112c */
[----:B------:R-:W-:Y:S02]  /*8f8b0*/  LOP3.LUT P6, RZ, R9, 0x20000000, RZ, 0xc0, !PT ;  /* 0x2000000009ff7812 */ /* 0x000fe400078cc0ff */
[----:B0-----:R-:W-:Y:S01]  /*8f8c0*/  PRMT R14, R15, 0x7772, RZ ;  /* 0x000077720f0e7816 */ /* 0x001fe200000000ff */
[----:B---3--:R0:W-:Y:S10]  /*8f8d0*/  STL.64 [R1+0x27e8], R16 ;  /* 0x0027e81001007387 */ /* 0x0081f40000100a00 */
[----:B--2---:R1:W-:Y:S04]  /*8f8e0*/  @P6 STG.E.U8 desc[UR44][R4.64], R14 ;  /* 0x0000000e04006986 */ /* 0x0043e8000c10112c */
[----:B0-----:R-:W2:Y:S04]  /*8f8f0*/  LDL.LU.64 R16, [R1+0x21e8] ;  /* 0x0021e80001107983 */ /* 0x001ea80000300a00 */
[----:B------:R-:W3:Y:S04]  /*8f900*/  LDL.LU R7, [R1+0x70] ;  /* 0x0000700001077983 */ /* 0x000ee80000300800 */
[----:B------:R-:W4:Y:S04]  /*8f910*/  LDL.LU.64 R18, [R1+0x21d8] ;  /* 0x0021d80001127983 */ /* 0x000f280000300a00 */
[----:B------:R-:W2:Y:S04]  /*8f920*/  LDL.LU.64 R20, [R1+0x21d0] ;  /* 0x0021d00001147983 */ /* 0x000ea80000300a00 */
[----:B------:R-:W2:Y:S04]  /*8f930*/  LDL.LU.64 R28, [R1+0x21c8] ;  /* 0x0021c800011c7983 */ /* 0x000ea80000300a00 */
[----:B------:R-:W2:Y:S04]  /*8f940*/  LDL.LU.64 R26, [R1+0x21c0] ;  /* 0x0021c000011a7983 */ /* 0x000ea80000300a00 */
[----:B------:R-:W2:Y:S04]  /*8f950*/  LDL.LU R6, [R1+0x50] ;  /* 0x0000500001067983 */ /* 0x000ea80000300800 */
[----:B------:R-:W2:Y:S04]  /*8f960*/  LDL.LU.64 R24, [R1+0x21b8] ;  /* 0x0021b80001187983 */ /* 0x000ea80000300a00 */
[----:B------:R-:W2:Y:S04]  /*8f970*/  LDL.LU.64 R22, [R1+0x21b0] ;  /* 0x0021b00001167983 */ /* 0x000ea80000300a00 */
[----:B------:R-:W2:Y:S04]  /*8f980*/  LDL.LU.64 R12, [R1+0x21a0] ;  /* 0x0021a000010c7983 */ /* 0x000ea80000300a00 */
[----:B------:R-:W2:Y:S04]  /*8f990*/  LDL.LU.64 R2, [R1+0x2198] ;  /* 0x0021980001027983 */ /* 0x000ea80000300a00 */
[----:B-1----:R-:W2:Y:S01]  /*8f9a0*/  LDL.LU.64 R4, [R1+0x27f8] ;  /* 0x0027f80001047983 */ /* 0x002ea20000300a00 */
[----:B------:R-:W-:-:S02]  /*8f9b0*/  LOP3.LUT P6, RZ, R9, 0x10000000, RZ, 0xc0, !PT ;  /* 0x1000000009ff7812 */ /* 0x000fc400078cc0ff */
[----:B------:R-:W-:-:S11]  /*8f9c0*/  PRMT R14, R15, 0x7773, RZ ;  /* 0x000077730f0e7816 */ /* 0x000fd600000000ff */
[----:B--2---:R0:W-:Y:S04]  /*8f9d0*/  @P6 STG.E.U8 desc[UR44][R4.64], R14 ;  /* 0x0000000e04006986 */ /* 0x0041e8000c10112c */
[----:B0-----:R-:W2:Y:S01]  /*8f9e0*/  LDL.LU.64 R4, [R1+0x27f0] ;  /* 0x0027f00001047983 */ /* 0x001ea20000300a00 */
[----:B------:R-:W-:Y:S02]  /*8f9f0*/  LOP3.LUT P6, RZ, R9, 0x8000000, RZ, 0xc0, !PT ;  /* 0x0800000009ff7812 */ /* 0x000fe400078cc0ff */
[----:B--2---:R-:W-:-:S11]  /*8fa00*/  PRMT R14, R5, 0x7770, RZ ;  /* 0x00007770050e7816 */ /* 0x004fd600000000ff */
[----:B------:R0:W-:Y:S04]  /*8fa10*/  @P6 STG.E.U8 desc[UR44][R16.64], R14 ;  /* 0x0000000e10006986 */ /* 0x0001e8000c10112c */
[----:B0-----:R-:W2:Y:S01]  /*8fa20*/  LDL.LU.64 R16, [R1+0x27e8] ;  /* 0x0027e80001107983 */ /* 0x001ea20000300a00 */
[----:B------:R-:W-:Y:S02]  /*8fa30*/  LOP3.LUT P6, RZ, R9, 0x4000000, RZ, 0xc0, !PT ;  /* 0x0400000009ff7812 */ /* 0x000fe400078cc0ff */
[----:B------:R-:W-:Y:S02]  /*8fa40*/  PRMT R14, R5, 0x7771, RZ ;  /* 0x00007771050e7816 */ /* 0x000fe400000000ff */
[C---:B------:R-:W-:Y:S02]  /*8fa50*/  LOP3.LUT P0, RZ, R10.reuse, 0x2, RZ, 0xc0, !PT ;  /* 0x000000020aff7812 */ /* 0x040fe4000780c0ff */
[----:B------:R-:W-:-:S02]  /*8fa60*/  LOP3.LUT P1, RZ, R10, 0x4, RZ, 0xc0, !PT ;  /* 0x000000040aff7812 */ /* 0x000fc4000782c0ff */
[C---:B------:R-:W-:Y:S02]  /*8fa70*/  LOP3.LUT P4, RZ, R10.reuse, 0x8, RZ, 0xc0, !PT ;  /* 0x000000080aff7812 */ /* 0x040fe4000788c0ff */
[C---:B------:R-:W-:Y:S02]  /*8fa80*/  LOP3.LUT P3, RZ, R10.reuse, 0x10, RZ, 0xc0, !PT ;  /* 0x000000100aff7812 */ /* 0x040fe4000786c0ff */
[C---:B------:R-:W-:Y:S02]  /*8fa90*/  LOP3.LUT P2, RZ, R10.reuse, 0x20, RZ, 0xc0, !PT ;  /* 0x000000200aff7812 */ /* 0x040fe4000784c0ff */
[----:B------:R-:W-:Y:S01]  /*8faa0*/  LOP3.LUT P5, RZ, R10, 0x40, RZ, 0xc0, !PT ;  /* 0x000000400aff7812 */ /* 0x000fe200078ac0ff */
[----:B--2---:R0:W-:Y:S01]  /*8fab0*/  @P6 STG.E.U8 desc[UR44][R16.64], R14 ;  /* 0x0000000e10006986 */ /* 0x0041e2000c10112c */
[----:B------:R-:W-:Y:S02]  /*8fac0*/  LOP3.LUT P6, RZ, R9, 0x2000000, RZ, 0xc0, !PT ;  /* 0x0200000009ff7812 */ /* 0x000fe400078cc0ff */
[----:B0-----:R-:W-:-:S11]  /*8fad0*/  PRMT R14, R5, 0x7772, RZ ;  /* 0x00007772050e7816 */ /* 0x001fd600000000ff */
[----:B----4-:R0:W-:Y:S01]  /*8fae0*/  @P6 STG.E.U8 desc[UR44][R18.64], R14 ;  /* 0x0000000e12006986 */ /* 0x0101e2000c10112c */
[----:B------:R-:W-:Y:S02]  /*8faf0*/  LOP3.LUT P6, RZ, R9, 0x1000000, RZ, 0xc0, !PT ;  /* 0x0100000009ff7812 */ /* 0x000fe400078cc0ff */
[----:B0-----:R-:W-:-:S11]  /*8fb00*/  PRMT R14, R5, 0x7773, RZ ;  /* 0x00007773050e7816 */ /* 0x001fd600000000ff */
[----:B------:R3:W-:Y:S02]  /*8fb10*/  @P6 STG.E.U8 desc[UR44][R20.64], R14 ;  /* 0x0000000e14006986 */ /* 0x0007e4000c10112c */
[----:B---3--:R-:W-:-:S05]  /*8fb20*/  PRMT R14, R7, 0x7770, RZ ;  /* 0x00007770070e7816 */ /* 0x008fca00000000ff */
[----:B------:R0:W-:Y:S02]  /*8fb30*/  @P0 STG.E.U8 desc[UR44][R28.64], R14 ;  /* 0x0000000e1c000986 */ /* 0x0001e4000c10112c */
[----:B0-----:R-:W-:-:S05]  /*8fb40*/  PRMT R14, R7, 0x7771, RZ ;  /* 0x00007771070e7816 */ /* 0x001fca00000000ff */
        /* <DEDUP_REMOVED lines=8> */
[----:B------:R0:W-:Y:S04]  /*8fbd0*/  @P5 STG.E.U8 desc[UR44][R2.64], R14 ;  /* 0x0000000e02005986 */ /* 0x0001e8000c10112c */
[----:B0-----:R-:W2:Y:S04]  /*8fbe0*/  LDL.LU.64 R2, [R1+0x2188] ;  /* 0x0021880001027983 */ /* 0x001ea80000300a00 */
[----:B------:R-:W3:Y:S04]  /*8fbf0*/  LDL.LU.64 R26, [R1+0x2180] ;  /* 0x00218000011a7983 */ /* 0x000ee80000300a00 */
[----:B------:R-:W4:Y:S01]  /*8fc00*/  LDL.LU.64 R12, [R1+0x2190] ;  /* 0x00219000010c7983 */ /* 0x000f220000300a00 */
[----:B------:R-:W-:-:S02]  /*8fc10*/  LOP3.LUT P4, RZ, R10, 0x80, RZ, 0xc0, !PT ;  /* 0x000000800aff7812 */ /* 0x000fc4000788c0ff */
[----:B------:R-:W-:Y:S02]  /*8fc20*/  LOP3.LUT P3, RZ, R10, 0x100, RZ, 0xc0, !PT ;  /* 0x000001000aff7812 */ /* 0x000fe4000786c0ff */
[----:B------:R-:W-:Y:S01]  /*8fc30*/  PRMT R14, R6, 0x7772, RZ ;  /* 0x00007772060e7816 */ /* 0x000fe200000000ff */
[----:B------:R-:W2:Y:S01]  /*8fc40*/  LDL.LU.64 R24, [R1+0x2178] ;  /* 0x0021780001187983 */ /* 0x000ea20000300a00 */
[----:B------:R-:W-:-:S03]  /*8fc50*/  IMAD.MOV.U32 R7, RZ, RZ, R0 ;  /* 0x000000ffff077224 */ /* 0x000fc600078e0000 */
[----:B------:R-:W2:Y:S04]  /*8fc60*/  LDL.LU.64 R22, [R1+0x2170] ;  /* 0x0021700001167983 */ /* 0x000ea80000300a00 */
[----:B------:R-:W2:Y:S04]  /*8fc70*/  LDL.LU R0, [R1+0x74] ;  /* 0x0000740001007983 */ /* 0x000ea80000300800 */
[----:B----4-:R0:W-:Y:S02]  /*8fc80*/  @P4 STG.E.U8 desc[UR44][R12.64], R14 ;  /* 0x0000000e0c004986 */ /* 0x0101e4000c10112c */
[----:B0-----:R-:W-:-:S02]  /*8fc90*/  PRMT R14, R6, 0x7773, RZ ;  /* 0x00007773060e7816 */ /* 0x001fc400000000ff */
[----:B------:R-:W4:Y:S04]  /*8fca0*/  LDL.LU.64 R12, [R1+0x2158] ;  /* 0x00215800010c7983 */ /* 0x000f280000300a00 */
[----:B------:R-:W3:Y:S04]  /*8fcb0*/  LDL.LU R15, [R1+0x54] ;  /* 0x00005400010f7983 */ /* 0x000ee80000300800 */
[----:B--2---:R0:W-:Y:S04]  /*8fcc0*/  @P3 STG.E.U8 desc[UR44][R2.64], R14 ;  /* 0x0000000e02003986 */ /* 0x0041e8000c10112c */
[----:B0-----:R-:W2:Y:S04]  /*8fcd0*/  LDL.LU.64 R2, [R1+0x2148] ;  /* 0x0021480001027983 */ /* 0x001ea80000300a00 */
[----:B------:R-:W2:Y:S04]  /*8fce0*/  LDL.LU R5, [R1+0x78] ;  /* 0x0000780001057983 */ /* 0x000ea80000300800 */
[----:B--2---:R0:W-:Y:S04]  /*8fcf0*/  STL.64 [R1+0x27d0], R4 ;  /* 0x0027d00401007387 */ /* 0x0041e80000100a00 */
[----:B0-----:R-:W2:Y:S04]  /*8fd00*/  LDL.LU.64 R4, [R1+0x2128] ;  /* 0x0021280001047983 */ /* 0x001ea80000300a00 */
[----:B--2---:R0:W-:Y:S04]  /*8fd10*/  STL.64 [R1+0x27d8], R4 ;  /* 0x0027d80401007387 */ /* 0x0041e80000100a00 */
[----:B0-----:R-:W2:Y:S01]  /*8fd20*/  LDL.LU.64 R4, [R1+0x2138] ;  /* 0x0021380001047983 */ /* 0x001ea20000300a00 */
[----:B------:R-:W-:-:S02]  /*8fd30*/  LOP3.LUT P6, RZ, R10, 0x80000, RZ, 0xc0, !PT ;  /* 0x000800000aff7812 */ /* 0x000fc400078cc0ff */
        /* <DEDUP_REMOVED lines=17> */
[----:B0-----:R-:W2:Y:S06]  /*8fe50*/  LDL.LU.64 R4, [R1+0x2140] ;  /* 0x0021400001047983 */ /* 0x001eac0000300a00 */
[----:B------:R-:W-:-:S02]  /*8fe60*/  @P6 LOP3.LUT R9, R9, 0x200000, RZ, 0xfc, !PT ;  /* 0x0020000009096812 */ /* 0x000fc400078efcff */
[C---:B------:R-:W-:Y:S02]  /*8fe70*/  LOP3.LUT P6, RZ, R10.reuse, 0x2000, RZ, 0xc0, !PT ;  /* 0x000020000aff7812 */ /* 0x040fe400078cc0ff */
[C---:B------:R-:W-:Y:S02]  /*8fe80*/  LOP3.LUT P2, RZ, R10.reuse, 0x200, RZ, 0xc0, !PT ;  /* 0x000002000aff7812 */ /* 0x040fe4000784c0ff */
[----:B------:R-:W-:Y:S02]  /*8fe90*/  LOP3.LUT P5, RZ, R10, 0x400, RZ, 0xc0, !PT ;  /* 0x000004000aff7812 */ /* 0x000fe400078ac0ff */
[----:B------:R-:W-:Y:S02]  /*8fea0*/  LOP3.LUT R9, R9, 0xffbfffff, RZ, 0xc0, !PT ;  /* 0xffbfffff09097812 */ /* 0x000fe400078ec0ff */
[----:B------:R-:W-:Y:S01]  /*8feb0*/  PRMT R14, R0, 0x7770, RZ ;  /* 0x00007770000e7816 */ /* 0x000fe200000000ff */
[----:B------:R-:W2:Y:S04]  /*8fec0*/  LDL.LU.64 R16, [R1+0x2120] ;  /* 0x0021200001107983 */ /* 0x000ea80000300a00 */
[----:B------:R-:W2:Y:S04]  /*8fed0*/  LDL.LU.64 R18, [R1+0x2118] ;  /* 0x0021180001127983 */ /* 0x000ea80000300a00 */
[----:B------:R-:W2:Y:S04]  /*8fee0*/  LDL.LU.64 R20, [R1+0x2110] ;  /* 0x0021100001147983 */ /* 0x000ea80000300a00 */
[----:B------:R-:W2:Y:S04]  /*8fef0*/  LDL.LU.64 R28, [R1+0x20f8] ;  /* 0x0020f800011c7983 */ /* 0x000ea80000300a00 */
[----:B------:R-:W2:Y:S01]  /*8ff00*/  LDL.LU R6, [R1+0x58] ;  /* 0x0000580001067983 */ /* 0x000ea20000300800 */
[----:B------:R-:W-:-:S02]  /*8ff10*/  @P6 LOP3.LUT R9, R9, 0x400000, RZ, 0xfc, !PT ;  /* 0x0040000009096812 */ /* 0x000fc400078efcff */
[----:B------:R-:W-:Y:S02]  /*8ff20*/  LOP3.LUT P6, RZ, R10, 0x1000, RZ, 0xc0, !PT ;  /* 0x000010000aff7812 */ /* 0x000fe400078cc0ff */
[----:B------:R-:W-:Y:S01]  /*8ff30*/  LOP3.LUT R9, R9, 0xff7fffff, RZ, 0xc0, !PT ;  /* 0xff7fffff09097812 */ /* 0x000fe200078ec0ff */
[----:B---3--:R0:W-:Y:S10]  /*8ff40*/  @P2 STG.E.U8 desc[UR44][R26.64], R14 ;  /* 0x0000000e1a002986 */ /* 0x0081f4000c10112c */
[----:B------:R-:W-:-:S02]  /*8ff50*/  @P6 LOP3.LUT R9, R9, 0x800000, RZ, 0xfc, !PT ;  /* 0x0080000009096812 */ /* 0x000fc400078efcff */
[----:B------:R-:W-:Y:S02]  /*8ff60*/  LOP3.LUT P6, RZ, R10, 0x800, RZ, 0xc0, !PT ;  /* 0x000008000aff7812 */ /* 0x000fe400078cc0ff */
[C---:B0-----:R-:W-:Y:S01]  /*8ff70*/  PRMT R14, R0.reuse, 0x7771, RZ ;  /* 0x00007771000e7816 */ /* 0x041fe200000000ff */
[----:B------:R-:W3:Y:S04]  /*8ff80*/  LDL.LU.64 R26, [R1+0x20e8] ;  /* 0x0020e800011a7983 */ /* 0x000ee80000300a00 */
[----:B------:R0:W-:Y:S02]  /*8ff90*/  @P5 STG.E.U8 desc[UR44][R24.64], R14 ;  /* 0x0000000e18005986 */ /* 0x0001e4000c10112c */
[----:B0-----:R-:W-:Y:S02]  /*8ffa0*/  PRMT R14, R0, 0x7772, RZ ;  /* 0x00007772000e7816 */ /* 0x001fe400000000ff */
[----:B------:R-:W3:Y:S04]  /*8ffb0*/  LDL.LU.64 R24, [R1+0x20e0] ;  /* 0x0020e00001187983 */ /* 0x000ee80000300a00 */
[----:B------:R0:W-:Y:S01]  /*8ffc0*/  @P6 STG.E.U8 desc[UR44][R22.64], R14 ;  /* 0x0000000e16006986 */ /* 0x0001e2000c10112c */
[----:B------:R-:W-:-:S02]  /*8ffd0*/  LOP3.LUT P6, RZ, R9, 0x800000, RZ, 0xc0, !PT ;  /* 0x0080000009ff7812 */ /* 0x000fc400078cc0ff */
[----:B0-----:R-:W-:Y:S01]  /*8ffe0*/  PRMT R14, R0, 0x7773, RZ ;  /* 0x00007773000e7816 */ /* 0x001fe200000000ff */
[----:B------:R-:W3:Y:S10]  /*8fff0*/  LDL.LU.64 R22, [R1+0x20d8] ;  /* 0x0020d80001167983 */ /* 0x000ef40000300a00 */
[----:B----4-:R0:W-:Y:S01]  /*90000*/  @P6 STG.E.U8 desc[UR44][R12.64], R14 ;  /* 0x0000000e0c006986 */ /* 0x0101e2000c10112c */
[----:B------:R-:W-:-:S02]  /*90010*/  LOP3.LUT P6, RZ, R9, 0x400000, RZ, 0xc0, !PT ;  /* 0x0040000009ff7812 */ /* 0x000fc400078cc0ff */
[----:B0-----:R-:W-:Y:S01]  /*90020*/  PRMT R14, R15, 0x7770, RZ ;  /* 0x000077700f0e7816 */ /* 0x001fe200000000ff */
[----:B------:R-:W4:Y:S04]  /*90030*/  LDL.LU.64 R12, [R1+0x20c0] ;  /* 0x0020c000010c7983 */ /* 0x000f280000300a00 */
[----:B------:R-:W3:Y:S06]  /*90040*/  LDL.LU R0, [R1+0x7c] ;  /* 0x00007c0001007983 */ /* 0x000eec0000300800 */
[----:B------:R0:W-:Y:S01]  /*90050*/  @P6 STG.E.U8 desc[UR44][R2.64], R14 ;  /* 0x0000000e02006986 */ /* 0x0001e2000c10112c */
[----:B------:R-:W-:-:S02]  /*90060*/  LOP3.LUT P6, RZ, R9, 0x200000, RZ, 0xc0, !PT ;  /* 0x0020000009ff7812 */ /* 0x000fc400078cc0ff */
[----:B0-----:R-:W-:Y:S01]  /*90070*/  PRMT R14, R15, 0x7771, RZ ;  /* 0x000077710f0e7816 */ /* 0x001fe200000000ff */
[----:B------:R-:W3:Y:S10]  /*90080*/  LDL.LU.64 R2, [R1+0x20b0] ;  /* 0x0020b00001027983 */ /* 0x000ef40000300a00 */
[----:B--2---:R0:W-:Y:S04]  /*90090*/  @P6 STG.E.U8 desc[UR44][R4.64], R14 ;  /* 0x0000000e04006986 */ /* 0x0041e8000c10112c */
[----:B0-----:R-:W2:Y:S01]  /*900a0*/  LDL.LU.64 R4, [R1+0x27e0] ;  /* 0x0027e00001047983 */ /* 0x001ea20000300a00 */
[----:B------:R-:W-:-:S02]  /*900b0*/  LOP3.LUT P6, RZ, R9, 0x100000, RZ, 0xc0, !PT ;  /* 0x0010000009ff7812 */ /* 0x000fc400078cc0ff */
[----:B------:R-:W-:-:S11]  /*900c0*/  PRMT R14, R15, 0x7772, RZ ;  /* 0x000077720f0e7816 */ /* 0x000fd600000000ff */
[----:B--2---:R0:W-:Y:S04]  /*900d0*/  @P6 STG.E.U8 desc[UR44][R4.64], R14 ;  /* 0x0000000e04006986 */ /* 0x0041e8000c10112c */
[----:B0-----:R-:W2:Y:S01]  /*900e0*/  LDL.LU.64 R4, [R1+0x27d8] ;  /* 0x0027d80001047983 */ /* 0x001ea20000300a00 */
[----:B------:R-:W-:Y:S02]  /*900f0*/  LOP3.LUT P6, RZ, R9, 0x80000, RZ, 0xc0, !PT ;  /* 0x0008000009ff7812 */ /* 0x000fe400078cc0ff */
[----:B------:R-:W-:-:S11]  /*90100*/  PRMT R14, R15, 0x7773, RZ ;  /* 0x000077730f0e7816 */ /* 0x000fd600000000ff */
[----:B--2---:R0:W-:Y:S04]  /*90110*/  @P6 STG.E.U8 desc[UR44][R4.64], R14 ;  /* 0x0000000e04006986 */ /* 0x0041e8000c10112c */
[----:B0-----:R-:W2:Y:S01]  /*90120*/  LDL.LU.64 R4, [R1+0x27d0] ;  /* 0x0027d00001047983 */ /* 0x001ea20000300a00 */
[----:B------:R-:W-:Y:S02]  /*90130*/  LOP3.LUT P6, RZ, R9, 0x40000, RZ, 0xc0, !PT ;  /* 0x0004000009ff7812 */ /* 0x000fe400078cc0ff */
[C---:B------:R-:W-:Y:S02]  /*90140*/  LOP3.LUT P0, RZ, R10.reuse, 0x100000, RZ, 0xc0, !PT ;  /* 0x001000000aff7812 */ /* 0x040fe4000780c0ff */
[C---:B------:R-:W-:Y:S02]  /*90150*/  LOP3.LUT P1, RZ, R10.reuse, 0x200000, RZ, 0xc0, !PT ;  /* 0x002000000aff7812 */ /* 0x040fe4000782c0ff */
[----:B------:R-:W-:-:S02]  /*90160*/  LOP3.LUT P4, RZ, R10, 0x400000, RZ, 0xc0, !PT ;  /* 0x004000000aff7812 */ /* 0x000fc4000788c0ff */
[C---:B------:R-:W-:Y:S02]  /*90170*/  LOP3.LUT P3, RZ, R10.reuse, 0x800000, RZ, 0xc0, !PT ;  /* 0x008000000aff7812 */ /* 0x040fe4000786c0ff */
[C---:B------:R-:W-:Y:S02]  /*90180*/  LOP3.LUT P2, RZ, R10.reuse, 0x1000000, RZ, 0xc0, !PT ;  /* 0x010000000aff7812 */ /* 0x040fe4000784c0ff */
[----:B------:R-:W-:Y:S02]  /*90190*/  LOP3.LUT P5, RZ, R10, 0x2000000, RZ, 0xc0, !PT ;  /* 0x020000000aff7812 */ /* 0x000fe400078ac0ff */
[----:B--2---:R-:W-:-:S05]  /*901a0*/  PRMT R14, R5, 0x7770, RZ ;  /* 0x00007770050e7816 */ /* 0x004fca00000000ff */
[----:B------:R0:W-:Y:S01]  /*901b0*/  @P6 STG.E.U8 desc[UR44][R16.64], R14 ;  /* 0x0000000e10006986 */ /* 0x0001e2000c10112c */
[----:B------:R-:W-:Y:S02]  /*901c0*/  LOP3.LUT P6, RZ, R9, 0x20000, RZ, 0xc0, !PT ;  /* 0x0002000009ff7812 */ /* 0x000fe400078cc0ff */
[----:B0-----:R-:W-:-:S11]  /*901d0*/  PRMT R14, R5, 0x7771, RZ ;  /* 0x00007771050e7816 */ /* 0x001fd600000000ff */
[----:B------:R0:W-:Y:S01]  /*901e0*/  @P6 STG.E.U8 desc[UR44][R18.64], R14 ;  /* 0x0000000e12006986 */ /* 0x0001e2000c10112c */
[----:B------:R-:W-:Y:S02]  /*901f0*/  LOP3.LUT P6, RZ, R9, 0x10000, RZ, 0xc0, !PT ;  /* 0x0001000009ff7812 */ /* 0x000fe400078cc0ff */
[----:B0-----:R-:W-:-:S11]  /*90200*/  PRMT R14, R5, 0x7772, RZ ;  /* 0x00007772050e7816 */ /* 0x001fd600000000ff */
[----:B------:R0:W-:Y:S02]  /*90210*/  @P6 STG.E.U8 desc[UR44][R20.64], R14 ;  /* 0x0000000e14006986 */ /* 0x0001e4000c10112c */
[----:B0-----:R-:W-:-:S05]  /*90220*/  PRMT R14, R5, 0x7773, RZ ;  /* 0x00007773050e7816 */ /* 0x001fca00000000ff */
[----:B------:R0:W-:Y:S02]  /*90230*/  @P0 STG.E.U8 desc[UR44][R28.64], R14 ;  /* 0x0000000e1c000986 */ /* 0x0001e4000c10112c */
[----:B0-----:R-:W-:-:S05]  /*90240*/  PRMT R14, R6, 0x7770, RZ ;  /* 0x00007770060e7816 */ /* 0x001fca00000000ff */
[----:B---3--:R0:W-:Y:S02]  /*90250*/  @P1 STG.E.U8 desc[UR44][R26.64], R14 ;  /* 0x0000000e1a001986 */ /* 0x0081e4000c10112c */
[----:B0-----:R-:W-:-:S05]  /*90260*/  PRMT R14, R6, 0x7771, RZ ;  /* 0x00007771060e7816 */ /* 0x001fca00000000ff */
[----:B------:R0:W-:Y:S02]  /*90270*/  @P4 STG.E.U8 desc[UR44][R24.64], R14 ;  /* 0x0000000e18004986 */ /* 0x0001e4000c10112c */
[----:B0-----:R-:W-:-:S05]  /*90280*/  PRMT R14, R6, 0x7772, RZ ;  /* 0x00007772060e7816 */ /* 0x001fca00000000ff */
[----:B------:R0:W-:Y:S02]  /*90290*/  @P3 STG.E.U8 desc[UR44][R22.64], R14 ;  /* 0x0000000e16003986 */ /* 0x0001e4000c10112c */
[----:B0-----:R-:W-:-:S05]  /*902a0*/  PRMT R14, R6, 0x7773, RZ ;  /* 0x00007773060e7816 */ /* 0x001fca00000000ff */
[----:B----4-:R0:W-:Y:S02]  /*902b0*/  @P2 STG.E.U8 desc[UR44][R12.64], R14 ;  /* 0x0000000e0c002986 */ /* 0x0101e4000c10112c */
[----:B0-----:R-:W-:-:S05]  /*902c0*/  PRMT R14, R0, 0x7770, RZ ;  /* 0x00007770000e7816 */ /* 0x001fca00000000ff */
[----:B------:R0:W-:Y:S02]  /*902d0*/  @P5 STG.E.U8 desc[UR44][R2.64], R14 ;  /* 0x0000000e02005986 */ /* 0x0001e4000c10112c */
[----:B0-----:R-:W-:Y:S02]  /*902e0*/  IMAD.MOV.U32 R3, RZ, RZ, R7 ;  /* 0x000000ffff037224 */ /* 0x001fe400078e0007 */
[----:B------:R-:W2:Y:S01]  /*902f0*/  LDL.LU.64 R6, [R1+0x20a8] ;  /* 0x0020a80001067983 */ /* 0x000ea20000300a00 */
[----:B------:R-:W-:Y:S02]  /*90300*/  LOP3.LUT P6, RZ, R8, 0x40, RZ, 0xc0, !PT ;  /* 0x0000004008ff7812 */ /* 0x000fe400078cc0ff */
[----:B------:R-:W-:Y:S02]  /*90310*/  LOP3.LUT R9, R9, 0xfffffeff, RZ, 0xc0, !PT ;  /* 0xfffffeff09097812 */ /* 0x000fe400078ec0ff */
[----:B------:R-:W-:Y:S01]  /*90320*/  LOP3.LUT P4, RZ, R10, 0x4000000, RZ, 0xc0, !PT ;  /* 0x040000000aff7812 */ /* 0x000fe2000788c0ff */
[----:B------:R-:W3:Y:S01]  /*90330*/  LDL.LU.64 R28, [R1+0x20a0] ;  /* 0x0020a000011c7983 */ /* 0x000ee20000300a00 */
[----:B------:R-:W-:-:S03]  /*90340*/  PRMT R14, R0, 0x7771, RZ ;  /* 0x00007771000e7816 */ /* 0x000fc600000000ff */
[----:B------:R-:W4:Y:S04]  /*90350*/  LDL.LU.64 R26, [R1+0x2080] ;  /* 0x00208000011a7983 */ /* 0x000f280000300a00 */
[----:B------:R-:W3:Y:S04]  /*90360*/  LDL.LU.64 R24, [R1+0x2070] ;  /* 0x0020700001187983 */ /* 0x000ee80000300a00 */
[----:B------:R-:W3:Y:S01]  /*90370*/  LDL.LU.64 R22, [R1+0x2068] ;  /* 0x0020680001167983 */ /* 0x000ee20000300a00 */
[----:B------:R-:W-:Y:S02]  /*90380*/  @P6 LOP3.LUT R9, R9, 0x100, RZ, 0xfc, !PT ;  /* 0x0000010009096812 */ /* 0x000fe400078efcff */
        /* <DEDUP_REMOVED lines=18> */
[C---:B------:R-:W-:Y:S01]  /*904b0*/  LOP3.LUT P6, RZ, R10.reuse, 0x80000000, RZ, 0xc0, !PT ;  /* 0x800000000aff7812 */ /* 0x040fe200078cc0ff */
[----:B------:R-:W-:Y:S04]  /*904c0*/  STL [R1+0x2558], R10 ;  /* 0x0025580a01007387 */ /* 0x000fe80000100800 */
[----:B------:R-:W4:Y:S01]  /*904d0*/  LDL.LU.64 R12, [R1+0x2060] ;  /* 0x00206000010c7983 */ /* 0x000f220000300a00 */
[----:B------:R-:W-:Y:S02]  /*904e0*/  LOP3.LUT R9, R9, 0xffff7fff, RZ, 0xc0, !PT ;  /* 0xffff7fff09097812 */ /* 0x000fe400078ec0ff */
[----:B------:R-:W-:-:S02]  /*904f0*/  LOP3.LUT P3, RZ, R10, 0x8000000, RZ, 0xc0, !PT ;  /* 0x080000000aff7812 */ /* 0x000fc4000786c0ff */
[C---:B------:R-:W-:Y:S02]  /*90500*/  LOP3.LUT P2, RZ, R10.reuse, 0x10000000, RZ, 0xc0, !PT ;  /* 0x100000000aff7812 */ /* 0x040fe4000784c0ff */
[C---:B------:R-:W-:Y:S02]  /*90510*/  LOP3.LUT P5, RZ, R10.reuse, 0x20000000, RZ, 0xc0, !PT ;  /* 0x200000000aff7812 */ /* 0x040fe400078ac0ff */
[----:B------:R-:W-:Y:S02]  /*90520*/  @P6 LOP3.LUT R9, R9, 0x8000, RZ, 0xfc, !PT ;  /* 0x0000800009096812 */ /* 0x000fe400078efcff */
[----:B------:R-:W-:Y:S01]  /*90530*/  LOP3.LUT P6, RZ, R10, 0x40000000, RZ, 0xc0, !PT ;  /* 0x400000000aff7812 */ /* 0x000fe200078cc0ff */
[----:B--2---:R0:W-:Y:S04]  /*90540*/  @P4 STG.E.U8 desc[UR44][R6.64], R14 ;  /* 0x0000000e06004986 */ /* 0x0041e8000c10112c */
[----:B0-----:R-:W2:Y:S04]  /*90550*/  LDL.LU.64 R6, [R1+0x2040] ;  /* 0x0020400001067983 */ /* 0x001ea80000300a00 */
[----:B------:R-:W2:Y:S04]  /*90560*/  LDL.LU R15, [R1+0x40] ;  /* 0x00004000010f7983 */ /* 0x000ea80000300800 */
[----:B------:R-:W2:Y:S01]  /*90570*/  LDL.LU.64 R10, [R1+0x2030] ;  /* 0x00203000010a7983 */ /* 0x000ea20000300a00 */
[----:B------:R-:W-:-:S05]  /*90580*/  PRMT R14, R0, 0x7772, RZ ;  /* 0x00007772000e7816 */ /* 0x000fca00000000ff */
[----:B---3--:R0:W-:Y:S02]  /*90590*/  @P3 STG.E.U8 desc[UR44][R28.64], R14 ;  /* 0x0000000e1c003986 */ /* 0x0081e4000c10112c */
[----:B0-----:R-:W-:-:S05]  /*905a0*/  PRMT R14, R0, 0x7773, RZ ;  /* 0x00007773000e7816 */ /* 0x001fca00000000ff */
[----:B----4-:R0:W-:Y:S02]  /*905b0*/  @P2 STG.E.U8 desc[UR44][R26.64], R14 ;  /* 0x0000000e1a002986 */ /* 0x0101e4000c10112c */
[----:B0-----:R-:W-:-:S05]  /*905c0*/  PRMT R14, R3, 0x7770, RZ ;  /* 0x00007770030e7816 */ /* 0x001fca00000000ff */
[----:B------:R-:W-:Y:S04]  /*905d0*/  @P5 STG.E.U8 desc[UR44][R24.64], R14 ;  /* 0x0000000e18005986 */ /* 0x000fe8000c10112c */
[----:B--2---:R0:W-:Y:S04]  /*905e0*/  STL.64 [R1+0x27c8], R10 ;  /* 0x0027c80a01007387 */ /* 0x0041e80000100a00 */
[----:B0-----:R-:W2:Y:S01]  /*905f0*/  LDL.LU.64 R10, [R1+0x2038] ;  /* 0x00203800010a7983 */ /* 0x001ea20000300a00 */
[----:B------:R-:W-:-:S03]  /*90600*/  PRMT R14, R3, 0x7771, RZ ;  /* 0x00007771030e7816 */ /* 0x000fc600000000ff */
[----:B------:R-:W3:Y:S04]  /*90610*/  LDL.LU.64 R16, [R1+0x2028] ;  /* 0x0020280001107983 */ /* 0x000ee80000300a00 */
[----:B------:R-:W4:Y:S04]  /*90620*/  LDL.LU.64 R18, [R1+0x2020] ;  /* 0x0020200001127983 */ /* 0x000f280000300a00 */
[----:B------:R-:W3:Y:S04]  /*90630*/  LDL.LU R5, [R1+0xc0] ;  /* 0x0000c00001057983 */ /* 0x000ee80000300800 */
[----:B------:R0:W-:Y:S01]  /*90640*/  @P6 STG.E.U8 desc[UR44][R22.64], R14 ;  /* 0x0000000e16006986 */ /* 0x0001e2000c10112c */
[----:B------:R-:W-:-:S03]  /*90650*/  LOP3.LUT P6, RZ, R9, 0x8000, RZ, 0xc0, !PT ;  /* 0x0000800009ff7812 */ /* 0x000fc600078cc0ff */
[----:B------:R-:W3:Y:S04]  /*90660*/  LDL.LU.64 R20, [R1+0x2018] ;  /* 0x0020180001147983 */ /* 0x000ee80000300a00 */
[----:B------:R-:W3:Y:S04]  /*90670*/  LDL.LU.64 R28, [R1+0x2010] ;  /* 0x00201000011c7983 */ /* 0x000ee80000300a00 */
[----:B------:R-:W3:Y:S04]  /*90680*/  LDL.LU R0, [R1+0x44] ;  /* 0x0000440001007983 */ /* 0x000ee80000300800 */
[----:B------:R-:W3:Y:S04]  /*90690*/  LDL.LU.64 R26, [R1+0x2008] ;  /* 0x00200800011a7983 */ /* 0x000ee80000300a00 */
[----:B------:R-:W3:Y:S01]  /*906a0*/  LDL.LU.64 R24, [R1+0x1ff8] ;  /* 0x001ff80001187983 */ /* 0x000ee20000300a00 */
[----:B0-----:R-:W-:-:S03]  /*906b0*/  PRMT R14, R3, 0x7772, RZ ;  /* 0x00007772030e7816 */ /* 0x001fc600000000ff */
[----:B------:R-:W3:Y:S04]  /*906c0*/  LDL.LU.64 R22, [R1+0x1ff0] ;  /* 0x001ff00001167983 */ /* 0x000ee80000300a00 */
[----:B------:R0:W-:Y:S01]  /*906d0*/  @P6 STG.E.U8 desc[UR44][R12.64], R14 ;  /* 0x0000000e0c006986 */ /* 0x0001e2000c10112c */
[----:B------:R-:W-:Y:S01]  /*906e0*/  LOP3.LUT P6, RZ, R9, 0x4000, RZ, 0xc0, !PT ;  /* 0x0000400009ff7812 */ /* 0x000fe200078cc0ff */
[----:B0-----:R-:W-:Y:S02]  /*906f0*/  IMAD.MOV.U32 R14, RZ, RZ, R3 ;  /* 0x000000ffff0e7224 */ /* 0x001fe400078e0003 */
[----:B------:R-:W3:Y:S04]  /*90700*/  LDL.LU.64 R12, [R1+0x1fe8] ;  /* 0x001fe800010c7983 */ /* 0x000ee80000300a00 */
[----:B------:R-:W3:Y:S01]  /*90710*/  LDL.LU.64 R2, [R1+0x1fe0] ;  /* 0x001fe00001027983 */ /* 0x000ee20000300a00 */
[----:B------:R-:W-:-:S05]  /*90720*/  PRMT R14, R14, 0x7773, RZ ;  /* 0x000077730e0e7816 */ /* 0x000fca00000000ff */
[----:B------:R0:W-:Y:S01]  /*90730*/  @P6 STG.E.U8 desc[UR44][R6.64], R14 ;  /* 0x0000000e06006986 */ /* 0x0001e2000c10112c */
[----:B------:R-:W-:Y:S02]  /*90740*/  LOP3.LUT P6, RZ, R9, 0x2000, RZ, 0xc0, !PT ;  /* 0x0000200009ff7812 */ /* 0x000fe400078cc0ff */
[----:B0-----:R-:W-:Y:S01]  /*90750*/  PRMT R14, R15, 0x7770, RZ ;  /* 0x000077700f0e7816 */ /* 0x001fe200000000ff */
[----:B------:R-:W3:Y:S10]  /*90760*/  LDL.LU.64 R6, [R1+0x1fd8] ;  /* 0x001fd80001067983 */ /* 0x000ef40000300a00 */
[----:B--2---:R0:W-:Y:S04]  /*90770*/  @P6 STG.E.U8 desc[UR44][R10.64], R14 ;  /* 0x0000000e0a006986 */ /* 0x0041e8000c10112c */
[----:B0-----:R-:W2:Y:S01]  /*90780*/  LDL.LU.64 R10, [R1+0x27c8] ;  /* 0x0027c800010a7983 */ /* 0x001ea20000300a00 */
[----:B------:R-:W-:-:S02]  /*90790*/  LOP3.LUT P6, RZ, R9, 0x1000, RZ, 0xc0, !PT ;  /* 0x0000100009ff7812 */ /* 0x000fc400078cc0ff */
[----:B------:R-:W-:Y:S02]  /*907a0*/  PRMT R14, R15, 0x7771, RZ ;  /* 0x000077710f0e7816 */ /* 0x000fe400000000ff */
[C---:B------:R-:W-:Y:S02]  /*907b0*/  LOP3.LUT P0, RZ, R8.reuse, 0x80, RZ, 0xc0, !PT ;  /* 0x0000008008ff7812 */ /* 0x040fe4000780c0ff */
[C---:B------:R-:W-:Y:S02]  /*907c0*/  LOP3.LUT P1, RZ, R8.reuse, 0x100, RZ, 0xc0, !PT ;  /* 0x0000010008ff7812 */ /* 0x040fe4000782c0ff */
[C---:B------:R-:W-:Y:S02]  /*907d0*/  LOP3.LUT P4, RZ, R8.reuse, 0x200, RZ, 0xc0, !PT ;  /* 0x0000020008ff7812 */ /* 0x040fe4000788c0ff */
[C---:B------:R-:W-:Y:S02]  /*907e0*/  LOP3.LUT P3, RZ, R8.reuse, 0x400, RZ, 0xc0, !PT ;  /* 0x0000040008ff7812 */ /* 0x040fe4000786c0ff */
[----:B------:R-:W-:-:S02]  /*907f0*/  LOP3.LUT P2, RZ, R8, 0x800, RZ, 0xc0, !PT ;  /* 0x0000080008ff7812 */ /* 0x000fc4000784c0ff */
[----:B------:R-:W-:Y:S01]  /*90800*/  LOP3.LUT P5, RZ, R8, 0x1000, RZ, 0xc0, !PT ;  /* 0x0000100008ff7812 */ /* 0x000fe200078ac0ff */
[----:B--2---:R0:W-:Y:S01]  /*90810*/  @P6 STG.E.U8 desc[UR44][R10.64], R14 ;  /* 0x0000000e0a006986 */ /* 0x0041e2000c10112c */
[----:B------:R-:W-:Y:S02]  /*90820*/  LOP3.LUT P6, RZ, R9, 0x800, RZ, 0xc0, !PT ;  /* 0x0000080009ff7812 */ /* 0x000fe400078cc0ff */
[----:B0-----:R-:W-:-:S11]  /*90830*/  PRMT R14, R15, 0x7772, RZ ;  /* 0x000077720f0e7816 */ /* 0x001fd600000000ff */
[----:B---3--:R0:W-:Y:S01]  /*90840*/  @P6 STG.E.U8 desc[UR44][R16.64], R14 ;  /* 0x0000000e10006986 */ /* 0x0081e2000c10112c */
[----:B------:R-:W-:Y:S02]  /*90850*/  LOP3.LUT P6, RZ, R9, 0x400, RZ, 0xc0, !PT ;  /* 0x0000040009ff7812 */ /* 0x000fe400078cc0ff */
[----:B0-----:R-:W-:-:S11]  /*90860*/  PRMT R14, R15, 0x7773, RZ ;  /* 0x000077730f0e7816 */ /* 0x001fd600000000ff */
[----:B----4-:R0:W-:Y:S01]  /*90870*/  @P6 STG.E.U8 desc[UR44][R18.64], R14 ;  /* 0x0000000e12006986 */ /* 0x0101e2000c10112c */
        /* <DEDUP_REMOVED lines=16> */
[----:B0-----:R-:W-:Y:S02]  /*90980*/  PRMT R14, R0, 0x7773, RZ ;  /* 0x00007773000e7816 */ /* 0x001fe400000000ff */
[----:B------:R-:W2:Y:S04]  /*90990*/  LDL.LU.64 R2, [R1+0x1fd0] ;  /* 0x001fd00001027983 */ /* 0x000ea80000300a00 */
[----:B------:R0:W-:Y:S04]  /*909a0*/  @P5 STG.E.U8 desc[UR44][R6.64], R14 ;  /* 0x0000000e06005986 */ /* 0x0001e8000c10112c */
[----:B0-----:R-:W3:Y:S04]  /*909b0*/  LDL.LU.64 R6, [R1+0x1fc8] ;  /* 0x001fc80001067983 */ /* 0x001ee80000300a00 */
[----:B------:R-:W4:Y:S04]  /*909c0*/  LDL.LU.64 R26, [R1+0x1fc0] ;  /* 0x001fc000011a7983 */ /* 0x000f280000300a00 */
[----:B------:R-:W2:Y:S01]  /*909d0*/  LDL.LU R0, [R1+0xc4] ;  /* 0x0000c40001007983 */ /* 0x000ea20000300800 */
[----:B------:R-:W-:-:S03]  /*909e0*/  LOP3.LUT P4, RZ, R8, 0x2000, RZ, 0xc0, !PT ;  /* 0x0000200008ff7812 */ /* 0x000fc6000788c0ff */
[----:B------:R-:W3:Y:S04]  /*909f0*/  LDL.LU.64 R24, [R1+0x1fb8] ;  /* 0x001fb80001187983 */ /* 0x000ee80000300a00 */
[----:B------:R-:W3:Y:S04]  /*90a00*/  LDL.LU.64 R22, [R1+0x1fb0] ;  /* 0x001fb00001167983 */ /* 0x000ee80000300a00 */
[----:B------:R-:W3:Y:S04]  /*90a10*/  LDL.LU.64 R12, [R1+0x1fa8] ;  /* 0x001fa800010c7983 */ /* 0x000ee80000300a00 */
[----:B------:R-:W3:Y:S01]  /*90a20*/  LDL.LU R15, [R1+0x48] ;  /* 0x00004800010f7983 */ /* 0x000ee20000300800 */
[----:B--2---:R-:W-:-:S05]  /*90a30*/  PRMT R14, R0, 0x7770, RZ ;  /* 0x00007770000e7816 */ /* 0x004fca00000000ff */
[----:B------:R0:W-:Y:S04]  /*90a40*/  @P4 STG.E.U8 desc[UR44][R2.64], R14 ;  /* 0x0000000e02004986 */ /* 0x0001e8000c10112c */
[----:B0-----:R-:W2:Y:S04]  /*90a50*/  LDL.LU.64 R2, [R1+0x1fa0] ;  /* 0x001fa00001027983 */ /* 0x001ea80000300a00 */
[----:B------:R-:W2:Y:S01]  /*90a60*/  LDL.LU R19, [R1+0xc8] ;  /* 0x0000c80001137983 */ /* 0x000ea20000300800 */
        /* <DEDUP_REMOVED lines=17> */
[----:B--2---:R0:W-:Y:S04]  /*90b80*/  STL [R1+0x27c0], R19 ;  /* 0x0027c01301007387 */ /* 0x0041e80000100800 */
[----:B0-----:R-:W2:Y:S06]  /*90b90*/  LDL.LU.64 R18, [R1+0x1f88] ;  /* 0x001f880001127983 */ /* 0x001eac0000300a00 */
[----:B------:R-:W-:-:S02]  /*90ba0*/  @P6 LOP3.LUT R9, R9, 0x20, RZ, 0xfc, !PT ;  /* 0x0000002009096812 */ /* 0x000fc400078efcff */
[C---:B------:R-:W-:Y:S02]  /*90bb0*/  LOP3.LUT P6, RZ, R8.reuse, 0x80000, RZ, 0xc0, !PT ;  /* 0x0008000008ff7812 */ /* 0x040fe400078cc0ff */
[C---:B------:R-:W-:Y:S02]  /*90bc0*/  LOP3.LUT P3, RZ, R8.reuse, 0x4000, RZ, 0xc0, !PT ;  /* 0x0000400008ff7812 */ /* 0x040fe4000786c0ff */
[----:B------:R-:W-:Y:S02]  /*90bd0*/  LOP3.LUT R9, R9, 0xffffffbf, RZ, 0xc0, !PT ;  /* 0xffffffbf09097812 */ /* 0x000fe400078ec0ff */
[----:B------:R-:W-:Y:S02]  /*90be0*/  LOP3.LUT P2, RZ, R8, 0x8000, RZ, 0xc0, !PT ;  /* 0x0000800008ff7812 */ /* 0x000fe4000784c0ff */
[----:B------:R-:W-:-:S05]  /*90bf0*/  PRMT R14, R0, 0x7771, RZ ;  /* 0x00007771000e7816 */ /* 0x000fca00000000ff */
[----:B------:R-:W-:Y:S02]  /*90c00*/  @P6 LOP3.LUT R9, R9, 0x40, RZ, 0xfc, !PT ;  /* 0x0000004009096812 */ /* 0x000fe400078efcff */
[C---:B------:R-:W-:Y:S02]  /*90c10*/  LOP3.LUT P6, RZ, R8.reuse, 0x40000, RZ, 0xc0, !PT ;  /* 0x0004000008ff7812 */ /* 0x040fe400078cc0ff */
[----:B------:R-:W-:Y:S01]  /*90c20*/  LOP3.LUT P5, RZ, R8, 0x10000, RZ, 0xc0, !PT ;  /* 0x0001000008ff7812 */ /* 0x000fe200078ac0ff */
[----:B---3--:R0:W-:Y:S01]  /*90c30*/  @P3 STG.E.U8 desc[UR44][R6.64], R14 ;  /* 0x0000000e06003986 */ /* 0x0081e2000c10112c */
[----:B------:R-:W-:Y:S02]  /*90c40*/  LOP3.LUT R9, R9, 0xffffff7f, RZ, 0xc0, !PT ;  /* 0xffffff7f09097812 */ /* 0x000fe400078ec0ff */
[----:B0-----:R-:W-:-:S07]  /*90c50*/  PRMT R14, R0, 0x7772, RZ ;  /* 0x00007772000e7816 */ /* 0x001fce00000000ff */
[----:B------:R-:W-:Y:S02]  /*90c60*/  @P6 LOP3.LUT R9, R9, 0x80, RZ, 0xfc, !PT ;  /* 0x0000008009096812 */ /* 0x000fe400078efcff */
[----:B------:R-:W-:Y:S01]  /*90c70*/  LOP3.LUT P6, RZ, R8, 0x20000, RZ, 0xc0, !PT ;  /* 0x0002000008ff7812 */ /* 0x000fe200078cc0ff */
[----:B------:R-:W3:Y:S04]  /*90c80*/  LDL.LU.64 R6, [R1+0x1f78] ;  /* 0x001f780001067983 */ /* 0x000ee80000300a00 */
[----:B----4-:R0:W-:Y:S04]  /*90c90*/  @P2 STG.E.U8 desc[UR44][R26.64], R14 ;  /* 0x0000000e1a002986 */ /* 0x0101e8000c10112c */
[----:B------:R-:W4:Y:S04]  /*90ca0*/  LDL.LU.64 R10, [R1+0x1f70] ;  /* 0x001f7000010a7983 */ /* 0x000f280000300a00 */
[----:B------:R-:W3:Y:S04]  /*90cb0*/  LDL.LU.64 R16, [R1+0x1f68] ;  /* 0x001f680001107983 */ /* 0x000ee80000300a00 */
[----:B------:R-:W3:Y:S04]  /*90cc0*/  LDL.LU.64 R20, [R1+0x1f48] ;  /* 0x001f480001147983 */ /* 0x000ee80000300a00 */
[----:B------:R-:W3:Y:S04]  /*90cd0*/  LDL.LU R5, [R1+0x4c] ;  /* 0x00004c0001057983 */ /* 0x000ee80000300800 */
[----:B------:R-:W3:Y:S01]  /*90ce0*/  LDL.LU.64 R28, [R1+0x1f18] ;  /* 0x001f1800011c7983 */ /* 0x000ee20000300a00 */
[----:B0-----:R-:W-:-:S03]  /*90cf0*/  PRMT R14, R0, 0x7773, RZ ;  /* 0x00007773000e7816 */ /* 0x001fc600000000ff */
[----:B------:R-:W3:Y:S04]  /*90d00*/  LDL.LU.64 R26, [R1+0x1f10] ;  /* 0x001f1000011a7983 */ /* 0x000ee80000300a00 */
[----:B------:R0:W-:Y:S02]  /*90d10*/  @P5 STG.E.U8 desc[UR44][R24.64], R14 ;  /* 0x0000000e18005986 */ /* 0x0001e4000c10112c */
[----:B0-----:R-:W-:Y:S02]  /*90d20*/  PRMT R14, R15, 0x7770, RZ ;  /* 0x000077700f0e7816 */ /* 0x001fe400000000ff */
[----:B------:R-:W3:Y:S04]  /*90d30*/  LDL.LU.64 R24, [R1+0x1f00] ;  /* 0x001f000001187983 */ /* 0x000ee80000300a00 */
[----:B------:R-:W3:Y:S04]  /*90d40*/  LDL.LU R0, [R1+0xcc] ;  /* 0x0000cc0001007983 */ /* 0x000ee80000300800 */
[----:B------:R0:W-:Y:S01]  /*90d50*/  @P6 STG.E.U8 desc[UR44][R22.64], R14 ;  /* 0x0000000e16006986 */ /* 0x0001e2000c10112c */
[----:B------:R-:W-:-:S02]  /*90d60*/  LOP3.LUT P6, RZ, R9, 0x80, RZ, 0xc0, !PT ;  /* 0x0000008009ff7812 */ /* 0x000fc400078cc0ff */
[----:B0-----:R-:W-:Y:S01]  /*90d70*/  PRMT R14, R15, 0x7771, RZ ;  /* 0x000077710f0e7816 */ /* 0x001fe200000000ff */
[----:B------:R-:W3:Y:S10]  /*90d80*/  LDL.LU.64 R22, [R1+0x1ee0] ;  /* 0x001ee00001167983 */ /* 0x000ef40000300a00 */
        /* <DEDUP_REMOVED lines=8> */
[----:B--2---:R0:W-:Y:S04]  /*90e10*/  @P6 STG.E.U8 desc[UR44][R18.64], R14 ;  /* 0x0000000e12006986 */ /* 0x0041e8000c10112c */
[----:B0-----:R-:W2:Y:S01]  /*90e20*/  LDL.LU R19, [R1+0x27c0] ;  /* 0x0027c00001137983 */ /* 0x001ea20000300800 */
[----:B------:R-:W-:-:S02]  /*90e30*/  LOP3.LUT P6, RZ, R9, 0x10, RZ, 0xc0, !PT ;  /* 0x0000001009ff7812 */ /* 0x000fc400078cc0ff */
[----:B--2---:R-:W-:-:S11]  /*90e40*/  PRMT R14, R19, 0x7770, RZ ;  /* 0x00007770130e7816 */ /* 0x004fd600000000ff */
[----:B---3--:R0:W-:Y:S04]  /*90e50*/  @P6 STG.E.U8 desc[UR44][R6.64], R14 ;  /* 0x0000000e06006986 */ /* 0x0081e8000c10112c */
[----:B0-----:R-:W2:Y:S01]  /*90e60*/  LDL.LU.64 R6, [R1+0x27b8] ;  /* 0x0027b80001067983 */ /* 0x001ea20000300a00 */
[----:B------:R-:W-:Y:S02]  /*90e70*/  LOP3.LUT P6, RZ, R9, 0x8, RZ, 0xc0, !PT ;  /* 0x0000000809ff7812 */ /* 0x000fe400078cc0ff */
[----:B------:R-:W-:-:S11]  /*90e80*/  PRMT R14, R19, 0x7771, RZ ;  /* 0x00007771130e7816 */ /* 0x000fd600000000ff */
[----:B----4-:R0:W-:Y:S01]  /*90e90*/  @P6 STG.E.U8 desc[UR44][R10.64], R14 ;  /* 0x0000000e0a006986 */ /* 0x0101e2000c10112c */
[----:B------:R-:W-:Y:S02]  /*90ea0*/  LOP3.LUT P6, RZ, R9, 0x4, RZ, 0xc0, !PT ;  /* 0x0000000409ff7812 */ /* 0x000fe400078cc0ff */
[----:B0-----:R-:W-:-:S11]  /*90eb0*/  PRMT R14, R19, 0x7772, RZ ;  /* 0x00007772130e7816 */ /* 0x001fd600000000ff */
[----:B------:R0:W-:Y:S01]  /*90ec0*/  @P6 STG.E.U8 desc[UR44][R16.64], R14 ;  /* 0x0000000e10006986 */ /* 0x0001e2000c10112c */
[----:B------:R-:W-:Y:S02]  /*90ed0*/  LOP3.LUT P6, RZ, R9, 0x2, RZ, 0xc0, !PT ;  /* 0x0000000209ff7812 */ /* 0x000fe400078cc0ff */
[----:B0-----:R-:W-:-:S11]  /*90ee0*/  PRMT R14, R19, 0x7773, RZ ;  /* 0x00007773130e7816 */ /* 0x001fd600000000ff */
[----:B------:R-:W-:Y:S01]  /*90ef0*/  @P6 STG.E.U8 desc[UR44][R20.64], R14 ;  /* 0x0000000e14006986 */ /* 0x000fe2000c10112c */
[----:B------:R-:W-:Y:S02]  /*90f00*/  LOP3.LUT P6, RZ, R9, 0x1, RZ, 0xc0, !PT ;  /* 0x0000000109ff7812 */ /* 0x000fe400078cc0ff */
[C---:B------:R-:W-:Y:S02]  /*90f10*/  LOP3.LUT P0, RZ, R8.reuse, 0x4000000, RZ, 0xc0, !PT ;  /* 0x0400000008ff7812 */ /* 0x040fe4000780c0ff */
[----:B------:R-:W-:Y:S02]  /*90f20*/  PRMT R9, R5, 0x7770, RZ ;  /* 0x0000777005097816 */ /* 0x000fe400000000ff */
[C---:B------:R-:W-:Y:S02]  /*90f30*/  LOP3.LUT P1, RZ, R8.reuse, 0x8000000, RZ, 0xc0, !PT ;  /* 0x0800000008ff7812 */ /* 0x040fe4000782c0ff */
[C---:B------:R-:W-:Y:S02]  /*90f40*/  LOP3.LUT P4, RZ, R8.reuse, 0x10000000, RZ, 0xc0, !PT ;  /* 0x1000000008ff7812 */ /* 0x040fe4000788c0ff */
[----:B------:R-:W-:-:S02]  /*90f50*/  LOP3.LUT P3, RZ, R8, 0x20000000, RZ, 0xc0, !PT ;  /* 0x2000000008ff7812 */ /* 0x000fc4000786c0ff */
[C---:B------:R-:W-:Y:S02]  /*90f60*/  LOP3.LUT P2, RZ, R8.reuse, 0x40000000, RZ, 0xc0, !PT ;  /* 0x4000000008ff7812 */ /* 0x040fe4000784c0ff */
[----:B------:R-:W-:Y:S01]  /*90f70*/  LOP3.LUT P5, RZ, R8, 0x80000000, RZ, 0xc0, !PT ;  /* 0x8000000008ff7812 */ /* 0x000fe200078ac0ff */
[----:B--2---:R0:W-:Y:S02]  /*90f80*/  @P6 STG.E.U8 desc[UR44][R6.64], R9 ;  /* 0x0000000906006986 */ /* 0x0041e4000c10112c */
[C---:B0-----:R-:W-:Y:S02]  /*90f90*/  PRMT R9, R5.reuse, 0x7771, RZ ;  /* 0x0000777105097816 */ /* 0x041fe400000000ff */
[----:B------:R-:W2:Y:S04]  /*90fa0*/  LDL.LU.64 R6, [R1+0x27b0] ;  /* 0x0027b00001067983 */ /* 0x000ea80000300a00 */
        /* <DEDUP_REMOVED lines=9> */
[C---:B0-----:R-:W-:Y:S02]  /*91040*/  PRMT R9, R0.reuse, 0x7772, RZ ;  /* 0x0000777200097816 */ /* 0x041fe400000000ff */
[----:B------:R-:W3:Y:S04]  /*91050*/  LDL.LU.64 R12, [R1+0x1ec0] ;  /* 0x001ec000010c7983 */ /* 0x000ee80000300a00 */
[----:B------:R0:W-:Y:S04]  /*91060*/  @P5 STG.E.U8 desc[UR44][R2.64], R9 ;  /* 0x0000000902005986 */ /* 0x0001e8000c10112c */
[----:B0-----:R-:W4:Y:S04]  /*91070*/  LDL.LU.64 R2, [R1+0x1ea8] ;  /* 0x001ea80001027983 */ /* 0x001f280000300a00 */
[----:B------:R-:W4:Y:S04]  /*91080*/  LDL.LU.64 R20, [R1+0x1ea0] ;  /* 0x001ea00001147983 */ /* 0x000f280000300a00 */
[----:B------:R-:W4:Y:S04]  /*91090*/  LDL.LU.64 R26, [R1+0x1e98] ;  /* 0x001e9800011a7983 */ /* 0x000f280000300a00 */
[----:B------:R-:W4:Y:S01]  /*910a0*/  LDL.LU R25, [R1+0xd0] ;  /* 0x0000d00001197983 */ /* 0x000f220000300800 */
[----:B------:R-:W-:-:S03]  /*910b0*/  PRMT R9, R0, 0x7773, RZ ;  /* 0x0000777300097816 */ /* 0x000fc600000000ff */
[----:B------:R-:W4:Y:S04]  /*910c0*/  LDL.LU.64 R22, [R1+0x1e90] ;  /* 0x001e900001167983 */ /* 0x000f280000300a00 */
[----:B------:R-:W4:Y:S01]  /*910d0*/  LDL.LU R28, [R1+0xb0] ;  /* 0x0000b000011c7983 */ /* 0x000f220000300800 */
[C---:B--2---:R-:W-:Y:S02]  /*910e0*/  LOP3.LUT P4, RZ, R7.reuse, 0x1, RZ, 0xc0, !PT ;  /* 0x0000000107ff7812 */ /* 0x044fe4000788c0ff */
[----:B------:R-:W-:-:S11]  /*910f0*/  LOP3.LUT P3, RZ, R7, 0x2, RZ, 0xc0, !PT ;  /* 0x0000000207ff7812 */ /* 0x000fd6000786c0ff */
[----:B---3--:R0:W-:Y:S04]  /*91100*/  @P4 STG.E.U8 desc[UR44][R12.64], R9 ;  /* 0x000000090c004986 */ /* 0x0081e8000c10112c */
[----:B0-----:R-:W2:Y:S01]  /*91110*/  LDL.LU.64 R12, [R1+0x1e88] ;  /* 0x001e8800010c7983 */ /* 0x001ea20000300a00 */
[----:B----4-:R-:W-:-:S05]  /*91120*/  PRMT R9, R25, 0x7770, RZ ;  /* 0x0000777019097816 */ /* 0x010fca00000000ff */
[----:B------:R0:W-:Y:S04]  /*91130*/  @P3 STG.E.U8 desc[UR44][R2.64], R9 ;  /* 0x0000000902003986 */ /* 0x0001e8000c10112c */
[----:B0-----:R-:W3:Y:S04]  /*91140*/  LDL.LU.64 R2, [R1+0x1e80] ;  /* 0x001e800001027983 */ /* 0x001ee80000300a00 */
[----:B------:R-:W4:Y:S04]  /*91150*/  LDL.LU R5, [R1+0xd4] ;  /* 0x0000d40001057983 */ /* 0x000f280000300800 */
[----:B----4-:R0:W-:Y:S04]  /*91160*/  STL.64 [R1+0x27a0], R4 ;  /* 0x0027a00401007387 */ /* 0x0101e80000100a00 */
[----:B0-----:R-:W4:Y:S01]  /*91170*/  LDL.LU.64 R4, [R1+0x1e68] ;  /* 0x001e680001047983 */ /* 0x001f220000300a00 */
        /* <DEDUP_REMOVED lines=17> */
[----:B----4-:R0:W-:Y:S04]  /*91290*/  STL.64 [R1+0x27a8], R4 ;  /* 0x0027a80401007387 */ /* 0x0101e80000100a00 */
[----:B0-----:R-:W4:Y:S06]  /*912a0*/  LDL.LU.64 R4, [R1+0x1e78] ;  /* 0x001e780001047983 */ /* 0x001f2c0000300a00 */
[----:B------:R-:W-:-:S02]  /*912b0*/  @P6 LOP3.LUT R8, R8, 0x20000000, RZ, 0xfc, !PT ;  /* 0x2000000008086812 */ /* 0x000fc400078efcff */
[C---:B------:R-:W-:Y:S02]  /*912c0*/  LOP3.LUT P6, RZ, R7.reuse, 0x40, RZ, 0xc0, !PT ;  /* 0x0000004007ff7812 */ /* 0x040fe400078cc0ff */
[C---:B------:R-:W-:Y:S02]  /*912d0*/  LOP3.LUT P2, RZ, R7.reuse, 0x4, RZ, 0xc0, !PT ;  /* 0x0000000407ff7812 */ /* 0x040fe4000784c0ff */
[----:B------:R-:W-:Y:S02]  /*912e0*/  LOP3.LUT P5, RZ, R7, 0x8, RZ, 0xc0, !PT ;  /* 0x0000000807ff7812 */ /* 0x000fe400078ac0ff */
[----:B------:R-:W-:Y:S02]  /*912f0*/  LOP3.LUT R8, R8, 0xbfffffff, RZ, 0xc0, !PT ;  /* 0xbfffffff08087812 */ /* 0x000fe400078ec0ff */
[----:B------:R-:W-:Y:S01]  /*91300*/  PRMT R9, R25, 0x7771, RZ ;  /* 0x0000777119097816 */ /* 0x000fe200000000ff */
[----:B------:R-:W4:Y:S04]  /*91310*/  LDL.LU.64 R14, [R1+0x1e60] ;  /* 0x001e6000010e7983 */ /* 0x000f280000300a00 */
[----:B------:R-:W4:Y:S04]  /*91320*/  LDL.LU.64 R10, [R1+0x1e58] ;  /* 0x001e5800010a7983 */ /* 0x000f280000300a00 */
[----:B------:R-:W4:Y:S04]  /*91330*/  LDL.LU.64 R16, [R1+0x1e50] ;  /* 0x001e500001107983 */ /* 0x000f280000300a00 */
[----:B------:R-:W4:Y:S04]  /*91340*/  LDL.LU R0, [R1+0xb4] ;  /* 0x0000b40001007983 */ /* 0x000f280000300800 */
[----:B------:R-:W4:Y:S01]  /*91350*/  LDL.LU.64 R18, [R1+0x1e48] ;  /* 0x001e480001127983 */ /* 0x000f220000300a00 */
[----:B------:R-:W-:-:S02]  /*91360*/  @P6 LOP3.LUT R8, R8, 0x40000000, RZ, 0xfc, !PT ;  /* 0x4000000008086812 */ /* 0x000fc400078efcff */
[----:B------:R-:W-:Y:S02]  /*91370*/  LOP3.LUT P6, RZ, R7, 0x20, RZ, 0xc0, !PT ;  /* 0x0000002007ff7812 */ /* 0x000fe400078cc0ff */
[----:B------:R-:W-:Y:S01]  /*91380*/  LOP3.LUT R8, R8, 0x7fffffff, RZ, 0xc0, !PT ;  /* 0x7fffffff08087812 */ /* 0x000fe200078ec0ff */
[----:B------:R0:W-:Y:S10]  /*91390*/  @P2 STG.E.U8 desc[UR44][R20.64], R9 ;  /* 0x0000000914002986 */ /* 0x0001f4000c10112c */
[----:B------:R-:W-:-:S02]  /*913a0*/  @P6 LOP3.LUT R8, R8, 0x80000000, RZ, 0xfc, !PT ;  /* 0x8000000008086812 */ /* 0x000fc400078efcff */
[----:B------:R-:W-:Y:S02]  /*913b0*/  LOP3.LUT P6, RZ, R7, 0x10, RZ, 0xc0, !PT ;  /* 0x0000001007ff7812 */ /* 0x000fe400078cc0ff */
[C---:B0-----:R-:W-:Y:S01]  /*913c0*/  PRMT R9, R25.reuse, 0x7772, RZ ;  /* 0x0000777219097816 */ /* 0x041fe200000000ff */
[----:B------:R-:W4:Y:S04]  /*913d0*/  LDL.LU.64 R20, [R1+0x1e40] ;  /* 0x001e400001147983 */ /* 0x000f280000300a00 */
[----:B------:R0:W-:Y:S02]  /*913e0*/  @P5 STG.E.U8 desc[UR44][R26.64], R9 ;  /* 0x000000091a005986 */ /* 0x0001e4000c10112c */
[----:B0-----:R-:W-:Y:S02]  /*913f0*/  PRMT R9, R25, 0x7773, RZ ;  /* 0x0000777319097816 */ /* 0x001fe400000000ff */
[----:B------:R-:W4:Y:S04]  /*91400*/  LDL.LU.64 R26, [R1+0x1e38] ;  /* 0x001e3800011a7983 */ /* 0x000f280000300a00 */
[----:B------:R-:W4:Y:S04]  /*91410*/  LDL.LU.64 R24, [R1+0x1e30] ;  /* 0x001e300001187983 */ /* 0x000f280000300a00 */
[----:B------:R-:W4:Y:S04]  /*91420*/  LDL.LU R29, [R1+0xd8] ;  /* 0x0000d800011d7983 */ /* 0x000f280000300800 */
[----:B------:R0:W-:Y:S01]  /*91430*/  @P6 STG.E.U8 desc[UR44][R22.64], R9 ;  /* 0x0000000916006986 */ /* 0x0001e2000c10112c */
[----:B------:R-:W-:-:S02]  /*91440*/  LOP3.LUT P6, RZ, R8, 0x80000000, RZ, 0xc0, !PT ;  /* 0x8000000008ff7812 */ /* 0x000fc400078cc0ff */
[----:B0-----:R-:W-:Y:S01]  /*91450*/  PRMT R9, R28, 0x7770, RZ ;  /* 0x000077701c097816 */ /* 0x001fe200000000ff */
[----:B------:R-:W4:Y:S10]  /*91460*/  LDL.LU.64 R22, [R1+0x1e20] ;  /* 0x001e200001167983 */ /* 0x000f340000300a00 */
[----:B--2---:R0:W-:Y:S01]  /*91470*/  @P6 STG.E.U8 desc[UR44][R12.64], R9 ;  /* 0x000000090c006986 */ /* 0x0041e2000c10112c */
[----:B------:R-:W-:-:S02]  /*91480*/  LOP3.LUT P6, RZ, R8, 0x40000000, RZ, 0xc0, !PT ;  /* 0x4000000008ff7812 */ /* 0x000fc400078cc0ff */
[----:B0-----:R-:W-:Y:S01]  /*91490*/  PRMT R9, R28, 0x7771, RZ ;  /* 0x000077711c097816 */ /* 0x001fe200000000ff */
[----:B------:R-:W2:Y:S10]  /*914a0*/  LDL.LU.64 R12, [R1+0x1e08] ;  /* 0x001e0800010c7983 */ /* 0x000eb40000300a00 */
[----:B---3--:R0:W-:Y:S01]  /*914b0*/  @P6 STG.E.U8 desc[UR44][R2.64], R9 ;  /* 0x0000000902006986 */ /* 0x0081e2000c10112c */
[----:B------:R-:W-:-:S02]  /*914c0*/  LOP3.LUT P6, RZ, R8, 0x20000000, RZ, 0xc0, !PT ;  /* 0x2000000008ff7812 */ /* 0x000fc400078cc0ff */
[----:B0-----:R-:W-:Y:S01]  /*914d0*/  PRMT R9, R28, 0x7772, RZ ;  /* 0x000077721c097816 */ /* 0x001fe200000000ff */
[----:B------:R-:W3:Y:S10]  /*914e0*/  LDL.LU.64 R2, [R1+0x1e00] ;  /* 0x001e000001027983 */ /* 0x000ef40000300a00 */
[----:B----4-:R0:W-:Y:S04]  /*914f0*/  @P6 STG.E.U8 desc[UR44][R4.64], R9 ;  /* 0x0000000904006986 */ /* 0x0101e8000c10112c */
[----:B0-----:R-:W4:Y:S01]  /*91500*/  LDL.LU.64 R4, [R1+0x27a8] ;  /* 0x0027a80001047983 */ /* 0x001f220000300a00 */
[----:B------:R-:W-:-:S02]  /*91510*/  LOP3.LUT P6, RZ, R8, 0x10000000, RZ, 0xc0, !PT ;  /* 0x1000000008ff7812 */ /* 0x000fc400078cc0ff */
[----:B------:R-:W-:-:S11]  /*91520*/  PRMT R9, R28, 0x7773, RZ ;  /* 0x000077731c097816 */ /* 0x000fd600000000ff */
[----:B----4-:R0:W-:Y:S04]  /*91530*/  @P6 STG.E.U8 desc[UR44][R4.64], R9 ;  /* 0x0000000904006986 */ /* 0x0101e8000c10112c */
[----:B0-----:R-:W4:Y:S01]  /*91540*/  LDL.LU.64 R4, [R1+0x27a0] ;  /* 0x0027a00001047983 */ /* 0x001f220000300a00 */
[----:B------:R-:W-:Y:S02]  /*91550*/  LOP3.LUT P6, RZ, R8, 0x8000000, RZ, 0xc0, !PT ;  /* 0x0800000008ff7812 */ /* 0x000fe400078cc0ff */
[C---:B------:R-:W-:Y:S02]  /*91560*/  LOP3.LUT P0, RZ, R7.reuse, 0x2000, RZ, 0xc0, !PT ;  /* 0x0000200007ff7812 */ /* 0x040fe4000780c0ff */
[C---:B------:R-:W-:Y:S02]  /*91570*/  LOP3.LUT P1, RZ, R7.reuse, 0x4000, RZ, 0xc0, !PT ;  /* 0x0000400007ff7812 */ /* 0x040fe4000782c0ff */
[----:B------:R-:W-:-:S02]  /*91580*/  LOP3.LUT P4, RZ, R7, 0x8000, RZ, 0xc0, !PT ;  /* 0x0000800007ff7812 */ /* 0x000fc4000788c0ff */
[C---:B------:R-:W-:Y:S02]  /*91590*/  LOP3.LUT P3, RZ, R7.reuse, 0x10000, RZ, 0xc0, !PT ;  /* 0x0001000007ff7812 */ /* 0x040fe4000786c0ff */
[C---:B------:R-:W-:Y:S02]  /*915a0*/  LOP3.LUT P2, RZ, R7.reuse, 0x20000, RZ, 0xc0, !PT ;  /* 0x0002000007ff7812 */ /* 0x040fe4000784c0ff */
[----:B------:R-:W-:Y:S02]  /*915b0*/  LOP3.LUT P5, RZ, R7, 0x40000, RZ, 0xc0, !PT ;  /* 0x0004000007ff7812 */ /* 0x000fe400078ac0ff */
[----:B----4-:R-:W-:-:S05]  /*915c0*/  PRMT R9, R5, 0x7770, RZ ;  /* 0x0000777005097816 */ /* 0x010fca00000000ff */
[----:B------:R0:W-:Y:S01]  /*915d0*/  @P6 STG.E.U8 desc[UR44][R14.64], R9 ;  /* 0x000000090e006986 */ /* 0x0001e2000c10112c */
[----:B------:R-:W-:Y:S02]  /*915e0*/  LOP3.LUT P6, RZ, R8, 0x4000000, RZ, 0xc0, !PT ;  /* 0x0400000008ff7812 */ /* 0x000fe400078cc0ff */
[----:B0-----:R-:W-:-:S11]  /*915f0*/  PRMT R9, R5, 0x7771, RZ ;  /* 0x0000777105097816 */ /* 0x001fd600000000ff */
        /* <DEDUP_REMOVED lines=16> */
[----:B--2---:R0:W-:Y:S02]  /*91700*/  @P2 STG.E.U8 desc[UR44][R12.64], R9 ;  /* 0x000000090c002986 */ /* 0x0041e4000c10112c */
[----:B0-----:R-:W-:Y:S02]  /*91710*/  PRMT R9, R29, 0x7771, RZ ;  /* 0x000077711d097816 */ /* 0x001fe400000000ff */
[----:B------:R-:W2:Y:S04]  /*91720*/  LDL.LU.64 R12, [R1+0x1df8] ;  /* 0x001df800010c7983 */ /* 0x000ea80000300a00 */
[----:B---3--:R0:W-:Y:S04]  /*91730*/  @P5 STG.E.U8 desc[UR44][R2.64], R9 ;  /* 0x0000000902005986 */ /* 0x0081e8000c10112c */
[----:B0-----:R-:W3:Y:S01]  /*91740*/  LDL.LU.64 R2, [R1+0x1de8] ;  /* 0x001de80001027983 */ /* 0x001ee20000300a00 */
[----:B------:R-:W-:-:S02]  /*91750*/  LOP3.LUT P4, RZ, R7, 0x80000, RZ, 0xc0, !PT ;  /* 0x0008000007ff7812 */ /* 0x000fc4000788c0ff */
[----:B------:R-:W-:Y:S02]  /*91760*/  LOP3.LUT P3, RZ, R7, 0x100000, RZ, 0xc0, !PT ;  /* 0x0010000007ff7812 */ /* 0x000fe4000786c0ff */
[C---:B------:R-:W-:Y:S01]  /*91770*/  PRMT R9, R29.reuse, 0x7772, RZ ;  /* 0x000077721d097816 */ /* 0x040fe200000000ff */
[----:B------:R-:W4:Y:S04]  /*91780*/  LDL.LU.64 R22, [R1+0x1dc8] ;  /* 0x001dc80001167983 */ /* 0x000f280000300a00 */
[----:B------:R-:W4:Y:S04]  /*91790*/  LDL.LU.64 R26, [R1+0x1dc0] ;  /* 0x001dc000011a7983 */ /* 0x000f280000300a00 */
[----:B------:R-:W4:Y:S04]  /*917a0*/  LDL.LU.64 R24, [R1+0x1db8] ;  /* 0x001db80001187983 */ /* 0x000f280000300a00 */
[----:B------:R-:W4:Y:S04]  /*917b0*/  LDL.LU R0, [R1+0xb8] ;  /* 0x0000b80001007983 */ /* 0x000f280000300800 */
[----:B--2---:R0:W-:Y:S02]  /*917c0*/  @P4 STG.E.U8 desc[UR44][R12.64], R9 ;  /* 0x000000090c004986 */ /* 0x0041e4000c10112c */
[----:B0-----:R-:W-:-:S02]  /*917d0*/  PRMT R9, R29, 0x7773, RZ ;  /* 0x000077731d097816 */ /* 0x001fc400000000ff */
[----:B------:R-:W2:Y:S04]  /*917e0*/  LDL.LU.64 R12, [R1+0x1da8] ;  /* 0x001da800010c7983 */ /* 0x000ea80000300a00 */
[----:B------:R-:W2:Y:S04]  /*917f0*/  LDL.LU R5, [R1+0xdc] ;  /* 0x0000dc0001057983 */ /* 0x000ea80000300800 */
[----:B---3--:R0:W-:Y:S04]  /*91800*/  @P3 STG.E.U8 desc[UR44][R2.64], R9 ;  /* 0x0000000902003986 */ /* 0x0081e8000c10112c */
[----:B0-----:R-:W3:Y:S04]  /*91810*/  LDL.LU.64 R2, [R1+0x1d80] ;  /* 0x001d800001027983 */ /* 0x001ee80000300a00 */
[----:B------:R-:W2:Y:S04]  /*91820*/  LDL.LU.64 R14, [R1+0x1d50] ;  /* 0x001d5000010e7983 */ /* 0x000ea80000300a00 */
        /* <DEDUP_REMOVED lines=23> */
[----:B------:R-:W-:Y:S02]  /*919a0*/  LOP3.LUT R8, R8, 0xffbfffff, RZ, 0xc0, !PT ;  /* 0xffbfffff08087812 */ /* 0x000fe400078ec0ff */
[----:B------:R-:W-:-:S09]  /*919b0*/  LOP3.LUT P2, RZ, R7, 0x200000, RZ, 0xc0, !PT ;  /* 0x0020000007ff7812 */ /* 0x000fd2000784c0ff */
[----:B------:R-:W-:Y:S02]  /*919c0*/  @P6 LOP3.LUT R8, R8, 0x400000, RZ, 0xfc, !PT ;  /* 0x0040000008086812 */ /* 0x000fe400078efcff */
[C---:B------:R-:W-:Y:S02]  /*919d0*/  LOP3.LUT P6, RZ, R7.reuse, 0x1000000, RZ, 0xc0, !PT ;  /* 0x0100000007ff7812 */ /* 0x040fe400078cc0ff */
[----:B------:R-:W-:Y:S02]  /*919e0*/  LOP3.LUT P5, RZ, R7, 0x400000, RZ, 0xc0, !PT ;  /* 0x0040000007ff7812 */ /* 0x000fe400078ac0ff */
[----:B----4-:R-:W-:Y:S02]  /*919f0*/  PRMT R9, R0, 0x7770, RZ ;  /* 0x0000777000097816 */ /* 0x010fe400000000ff */
[----:B------:R-:W-:-:S03]  /*91a00*/  LOP3.LUT R8, R8, 0xff7fffff, RZ, 0xc0, !PT ;  /* 0xff7fffff08087812 */ /* 0x000fc600078ec0ff */
[----:B------:R0:W-:Y:S04]  /*91a10*/  @P2 STG.E.U8 desc[UR44][R22.64], R9 ;  /* 0x0000000916002986 */ /* 0x0001e8000c10112c */
[----:B------:R-:W-:Y:S02]  /*91a20*/  @P6 LOP3.LUT R8, R8, 0x800000, RZ, 0xfc, !PT ;  /* 0x0080000008086812 */ /* 0x000fe400078efcff */
[----:B------:R-:W-:Y:S02]  /*91a30*/  LOP3.LUT P6, RZ, R7, 0x800000, RZ, 0xc0, !PT ;  /* 0x0080000007ff7812 */ /* 0x000fe400078cc0ff */
[C---:B0-----:R-:W-:Y:S01]  /*91a40*/  PRMT R9, R0.reuse, 0x7771, RZ ;  /* 0x0000777100097816 */ /* 0x041fe200000000ff */
[----:B------:R-:W4:Y:S04]  /*91a50*/  LDL.LU R22, [R1+0xbc] ;  /* 0x0000bc0001167983 */ /* 0x000f280000300800 */
[----:B------:R-:W4:Y:S04]  /*91a60*/  LDL.LU.64 R10, [R1+0x1d40] ;  /* 0x001d4000010a7983 */ /* 0x000f280000300a00 */
[----:B------:R-:W4:Y:S04]  /*91a70*/  LDL.LU.64 R16, [R1+0x1d38] ;  /* 0x001d380001107983 */ /* 0x000f280000300a00 */
[----:B------:R-:W4:Y:S04]  /*91a80*/  LDL.LU R23, [R1+0xa0] ;  /* 0x0000a00001177983 */ /* 0x000f280000300800 */
[----:B------:R0:W-:Y:S04]  /*91a90*/  @P5 STG.E.U8 desc[UR44][R26.64], R9 ;  /* 0x000000091a005986 */ /* 0x0001e8000c10112c */
[----:B------:R-:W4:Y:S04]  /*91aa0*/  LDL.LU.64 R18, [R1+0x1d30] ;  /* 0x001d300001127983 */ /* 0x000f280000300a00 */
[----:B------:R-:W4:Y:S04]  /*91ab0*/  LDL.LU.64 R20, [R1+0x1d10] ;  /* 0x001d100001147983 */ /* 0x000f280000300a00 */
[----:B------:R-:W4:Y:S01]  /*91ac0*/  LDL.LU.64 R28, [R1+0x1d00] ;  /* 0x001d0000011c7983 */ /* 0x000f220000300a00 */
[----:B0-----:R-:W-:-:S03]  /*91ad0*/  PRMT R9, R0, 0x7772, RZ ;  /* 0x0000777200097816 */ /* 0x001fc600000000ff */
[----:B------:R-:W4:Y:S04]  /*91ae0*/  LDL.LU.64 R26, [R1+0x1cf8] ;  /* 0x001cf800011a7983 */ /* 0x000f280000300a00 */
[----:B------:R0:W-:Y:S01]  /*91af0*/  @P6 STG.E.U8 desc[UR44][R24.64], R9 ;  /* 0x0000000918006986 */ /* 0x0001e2000c10112c */
[----:B------:R-:W-:Y:S02]  /*91b00*/  LOP3.LUT P6, RZ, R8, 0x800000, RZ, 0xc0, !PT ;  /* 0x0080000008ff7812 */ /* 0x000fe400078cc0ff */
[----:B0-----:R-:W-:Y:S01]  /*91b10*/  PRMT R9, R0, 0x7773, RZ ;  /* 0x0000777300097816 */ /* 0x001fe200000000ff */
[----:B------:R-:W4:Y:S10]  /*91b20*/  LDL.LU.64 R24, [R1+0x1cf0] ;  /* 0x001cf00001187983 */ /* 0x000f340000300a00 */
[----:B------:R0:W-:Y:S01]  /*91b30*/  @P6 STG.E.U8 desc[UR44][R12.64], R9 ;  /* 0x000000090c006986 */ /* 0x0001e2000c10112c */
[----:B------:R-:W-:-:S02]  /*91b40*/  LOP3.LUT P6, RZ, R8, 0x400000, RZ, 0xc0, !PT ;  /* 0x0040000008ff7812 */ /* 0x000fc400078cc0ff */
[----:B0-----:R-:W-:Y:S01]  /*91b50*/  PRMT R9, R5, 0x7770, RZ ;  /* 0x0000777005097816 */ /* 0x001fe200000000ff */
[----:B------:R-:W4:Y:S04]  /*91b60*/  LDL.LU.64 R12, [R1+0x1cd0] ;  /* 0x001cd000010c7983 */ /* 0x000f280000300a00 */
[----:B------:R-:W4:Y:S06]  /*91b70*/  LDL.LU R0, [R1+0x90] ;  /* 0x0000900001007983 */ /* 0x000f2c0000300800 */
[----:B---3--:R0:W-:Y:S01]  /*91b80*/  @P6 STG.E.U8 desc[UR44][R2.64], R9 ;  /* 0x0000000902006986 */ /* 0x0081e2000c10112c */
        /* <DEDUP_REMOVED lines=17> */
[----:B------:R-:W3:Y:S04]  /*91ca0*/  LDL.LU R5, [R1+0x278c] ;  /* 0x00278c0001057983 */ /* 0x000ee80000300800 */
[----:B--2---:R4:W-:Y:S01]  /*91cb0*/  @P6 STG.E.U8 desc[UR44][R14.64], R9 ;  /* 0x000000090e006986 */ /* 0x0049e2000c10112c */
[----:B------:R-:W-:-:S02]  /*91cc0*/  LOP3.LUT P6, RZ, R8, 0x40000, RZ, 0xc0, !PT ;  /* 0x0004000008ff7812 */ /* 0x000fc400078cc0ff */
[----:B----4-:R-:W-:-:S11]  /*91cd0*/  PRMT R9, R22, 0x7770, RZ ;  /* 0x0000777016097816 */ /* 0x010fd600000000ff */
        /* <DEDUP_REMOVED lines=19> */
[----:B---3--:R0:W-:Y:S04]  /*91e10*/  @P5 STG.E.U8 desc[UR44][R2.64], R9 ;  /* 0x0000000902005986 */ /* 0x0081e8000c10112c */
[----:B0-----:R-:W3:Y:S01]  /*91e20*/  LDL.LU.64 R2, [R1+0x1cb0] ;  /* 0x001cb00001027983 */ /* 0x001ee20000300a00 */
[----:B------:R-:W-:-:S02]  /*91e30*/  LOP3.LUT P4, RZ, R6, 0x40, RZ, 0xc0, !PT ;  /* 0x0000004006ff7812 */ /* 0x000fc4000788c0ff */
[----:B------:R-:W-:Y:S02]  /*91e40*/  LOP3.LUT P3, RZ, R6, 0x80, RZ, 0xc0, !PT ;  /* 0x0000008006ff7812 */ /* 0x000fe4000786c0ff */
[----:B------:R-:W-:Y:S02]  /*91e50*/  PRMT R9, R0, 0x7771, RZ ;  /* 0x0000777100097816 */ /* 0x000fe400000000ff */
[----:B------:R-:W-:Y:S01]  /*91e60*/  LOP3.LUT P2, RZ, R6, 0x100, RZ, 0xc0, !PT ;  /* 0x0000010006ff7812 */ /* 0x000fe2000784c0ff */
[----:B------:R-:W4:Y:S04]  /*91e70*/  LDL.LU.64 R24, [R1+0x1c88] ;  /* 0x001c880001187983 */ /* 0x000f280000300a00 */
[----:B------:R-:W4:Y:S04]  /*91e80*/  LDL.LU.64 R22, [R1+0x1c80] ;  /* 0x001c800001167983 */ /* 0x000f280000300a00 */
[----:B------:R-:W4:Y:S04]  /*91e90*/  LDL.LU R14, [R1+0xa4] ;  /* 0x0000a400010e7983 */ /* 0x000f280000300800 */
[----:B--2---:R0:W-:Y:S02]  /*91ea0*/  @P4 STG.E.U8 desc[UR44][R12.64], R9 ;  /* 0x000000090c004986 */ /* 0x0041e4000c10112c */
[----:B0-----:R-:W-:-:S02]  /*91eb0*/  PRMT R9, R0, 0x7772, RZ ;  /* 0x0000777200097816 */ /* 0x001fc400000000ff */
[----:B------:R-:W2:Y:S04]  /*91ec0*/  LDL.LU.64 R12, [R1+0x1c78] ;  /* 0x001c7800010c7983 */ /* 0x000ea80000300a00 */
[----:B------:R-:W2:Y:S04]  /*91ed0*/  LDL.LU R15, [R1+0x94] ;  /* 0x00009400010f7983 */ /* 0x000ea80000300800 */
[----:B---3--:R0:W-:Y:S02]  /*91ee0*/  @P3 STG.E.U8 desc[UR44][R2.64], R9 ;  /* 0x0000000902003986 */ /* 0x0081e4000c10112c */
[----:B0-----:R-:W-:-:S02]  /*91ef0*/  PRMT R9, R0, 0x7773, RZ ;  /* 0x0000777300097816 */ /* 0x001fc400000000ff */
[----:B------:R-:W3:Y:S04]  /*91f00*/  LDL.LU.64 R2, [R1+0x1c58] ;  /* 0x001c580001027983 */ /* 0x000ee80000300a00 */
[----:B------:R0:W-:Y:S04]  /*91f10*/  @P2 STG.E.U8 desc[UR44][R4.64], R9 ;  /* 0x0000000904002986 */ /* 0x0001e8000c10112c */
[----:B0-----:R-:W2:Y:S04]  /*91f20*/  LDL.LU R5, [R1+0x2788] ;  /* 0x0027880001057983 */ /* 0x001ea80000300800 */
        /* <DEDUP_REMOVED lines=24> */
[----:B------:R-:W-:Y:S02]  /*920b0*/  LOP3.LUT P5, RZ, R6, 0x200, RZ, 0xc0, !PT ;  /* 0x0000020006ff7812 */ /* 0x000fe400078ac0ff */
[----:B----4-:R-:W-:Y:S02]  /*920c0*/  PRMT R9, R14, 0x7770, RZ ;  /* 0x000077700e097816 */ /* 0x010fe400000000ff */
[----:B------:R-:W-:Y:S01]  /*920d0*/  LOP3.LUT R8, R8, 0xffffbfff, RZ, 0xc0, !PT ;  /* 0xffffbfff08087812 */ /* 0x000fe200078ec0ff */
[----:B------:R-:W4:Y:S04]  /*920e0*/  LDL.LU.64 R16, [R1+0x1c18] ;  /* 0x001c180001107983 */ /* 0x000f280000300a00 */
[----:B------:R-:W4:Y:S04]  /*920f0*/  LDL.LU R0, [R1+0xa8] ;  /* 0x0000a80001007983 */ /* 0x000f280000300800 */
[----:B------:R-:W4:Y:S04]  /*92100*/  LDL.LU.64 R18, [R1+0x1c08] ;  /* 0x001c080001127983 */ /* 0x000f280000300a00 */
[----:B------:R-:W4:Y:S04]  /*92110*/  LDL.LU.64 R20, [R1+0x1c00] ;  /* 0x001c000001147983 */ /* 0x000f280000300a00 */
[----:B------:R-:W4:Y:S04]  /*92120*/  LDL.LU R4, [R1+0x98] ;  /* 0x0000980001047983 */ /* 0x000f280000300800 */
[----:B------:R-:W4:Y:S04]  /*92130*/  LDL.LU.64 R28, [R1+0x1bf8] ;  /* 0x001bf800011c7983 */ /* 0x000f280000300a00 */
[----:B------:R-:W4:Y:S01]  /*92140*/  LDL.LU.64 R26, [R1+0x1be0] ;  /* 0x001be000011a7983 */ /* 0x000f220000300a00 */
[----:B------:R-:W-:-:S02]  /*92150*/  @P6 LOP3.LUT R8, R8, 0x4000, RZ, 0xfc, !PT ;  /* 0x0000400008086812 */ /* 0x000fc400078efcff */
[----:B------:R-:W-:Y:S02]  /*92160*/  LOP3.LUT P6, RZ, R6, 0x800, RZ, 0xc0, !PT ;  /* 0x0000080006ff7812 */ /* 0x000fe400078cc0ff */
[----:B------:R-:W-:Y:S01]  /*92170*/  LOP3.LUT R8, R8, 0xffff7fff, RZ, 0xc0, !PT ;  /* 0xffff7fff08087812 */ /* 0x000fe200078ec0ff */
[----:B------:R0:W-:Y:S10]  /*92180*/  @P5 STG.E.U8 desc[UR44][R24.64], R9 ;  /* 0x0000000918005986 */ /* 0x0001f4000c10112c */
[----:B------:R-:W-:-:S02]  /*92190*/  @P6 LOP3.LUT R8, R8, 0x8000, RZ, 0xfc, !PT ;  /* 0x0000800008086812 */ /* 0x000fc400078efcff */
[----:B------:R-:W-:Y:S02]  /*921a0*/  LOP3.LUT P6, RZ, R6, 0x400, RZ, 0xc0, !PT ;  /* 0x0000040006ff7812 */ /* 0x000fe400078cc0ff */
[----:B0-----:R-:W-:Y:S01]  /*921b0*/  PRMT R9, R14, 0x7771, RZ ;  /* 0x000077710e097816 */ /* 0x001fe200000000ff */
[----:B------:R-:W4:Y:S10]  /*921c0*/  LDL.LU.64 R24, [R1+0x1bd0] ;  /* 0x001bd00001187983 */ /* 0x000f340000300a00 */
[----:B------:R0:W-:Y:S01]  /*921d0*/  @P6 STG.E.U8 desc[UR44][R22.64], R9 ;  /* 0x0000000916006986 */ /* 0x0001e2000c10112c */
[----:B------:R-:W-:-:S02]  /*921e0*/  LOP3.LUT P6, RZ, R8, 0x8000, RZ, 0xc0, !PT ;  /* 0x0000800008ff7812 */ /* 0x000fc400078cc0ff */
[----:B0-----:R-:W-:Y:S01]  /*921f0*/  PRMT R9, R14, 0x7772, RZ ;  /* 0x000077720e097816 */ /* 0x001fe200000000ff */
[----:B------:R-:W4:Y:S10]  /*92200*/  LDL.LU.64 R22, [R1+0x1bc8] ;  /* 0x001bc80001167983 */ /* 0x000f340000300a00 */
[----:B------:R0:W-:Y:S01]  /*92210*/  @P6 STG.E.U8 desc[UR44][R12.64], R9 ;  /* 0x000000090c006986 */ /* 0x0001e2000c10112c */
[----:B------:R-:W-:-:S02]  /*92220*/  LOP3.LUT P6, RZ, R8, 0x4000, RZ, 0xc0, !PT ;  /* 0x0000400008ff7812 */ /* 0x000fc400078cc0ff */
[----:B0-----:R-:W-:Y:S01]  /*92230*/  PRMT R9, R14, 0x7773, RZ ;  /* 0x000077730e097816 */ /* 0x001fe200000000ff */
[----:B------:R-:W4:Y:S10]  /*92240*/  LDL.LU.64 R12, [R1+0x1bc0] ;  /* 0x001bc000010c7983 */ /* 0x000f340000300a00 */
        /* <DEDUP_REMOVED lines=41> */
[----:B0-----:R-:W3:Y:S04]  /*924e0*/  LDL.LU.64 R2, [R1+0x1b88] ;  /* 0x001b880001027983 */ /* 0x001ee80000300a00 */
[----:B------:R-:W4:Y:S04]  /*924f0*/  LDL.LU.64 R28, [R1+0x1b80] ;  /* 0x001b8000011c7983 */ /* 0x000f280000300a00 */
[----:B------:R-:W2:Y:S01]  /*92500*/  LDL.LU R0, [R1+0xac] ;  /* 0x0000ac0001007983 */ /* 0x000ea20000300800 */
[----:B------:R-:W-:-:S02]  /*92510*/  LOP3.LUT P6, RZ, R5, 0x20, RZ, 0xc0, !PT ;  /* 0x0000002005ff7812 */ /* 0x000fc400078cc0ff */
[----:B------:R-:W-:Y:S02]  /*92520*/  LOP3.LUT R8, R8, 0xfffffffe, RZ, 0xc0, !PT ;  /* 0xfffffffe08087812 */ /* 0x000fe400078ec0ff */
[C---:B------:R-:W-:Y:S02]  /*92530*/  LOP3.LUT P4, RZ, R6.reuse, 0x2000000, RZ, 0xc0, !PT ;  /* 0x0200000006ff7812 */ /* 0x040fe4000788c0ff */
[----:B------:R-:W-:Y:S01]  /*92540*/  LOP3.LUT P3, RZ, R6, 0x4000000, RZ, 0xc0, !PT ;  /* 0x0400000006ff7812 */ /* 0x000fe2000786c0ff */
[----:B------:R-:W3:Y:S04]  /*92550*/  LDL.LU.64 R24, [R1+0x1b68] ;  /* 0x001b680001187983 */ /* 0x000ee80000300a00 */
[----:B------:R-:W3:Y:S04]  /*92560*/  LDL.LU.64 R22, [R1+0x1b58] ;  /* 0x001b580001167983 */ /* 0x000ee80000300a00 */
[----:B------:R-:W3:Y:S01]  /*92570*/  LDL.LU R4, [R1+0x9c] ;  /* 0x00009c0001047983 */ /* 0x000ee20000300800 */
[----:B------:R-:W-:-:S02]  /*92580*/  @P6 LOP3.LUT R8, R8, 0x1, RZ, 0xfc, !PT ;  /* 0x0000000108086812 */ /* 0x000fc400078efcff */
        /* <DEDUP_REMOVED lines=20> */
[----:B------:R-:W-:Y:S01]  /*926d0*/  STL.64 [R1+0x2760], R6 ;  /* 0x0027600601007387 */ /* 0x000fe20000100a00 */
[C---:B------:R-:W-:Y:S02]  /*926e0*/  LOP3.LUT P2, RZ, R6.reuse, 0x8000000, RZ, 0xc0, !PT ;  /* 0x0800000006ff7812 */ /* 0x040fe4000784c0ff */
[----:B------:R-:W-:-:S07]  /*926f0*/  LOP3.LUT P5, RZ, R6, 0x10000000, RZ, 0xc0, !PT ;  /* 0x1000000006ff7812 */ /* 0x000fce00078ac0ff */
[----:B------:R-:W-:Y:S02]  /*92700*/  @P6 LOP3.LUT R8, R8, 0x80, RZ, 0xfc, !PT ;  /* 0x0000008008086812 */ /* 0x000fe400078efcff */
[----:B------:R-:W-:Y:S02]  /*92710*/  LOP3.LUT P6, RZ, R6, 0x20000000, RZ, 0xc0, !PT ;  /* 0x2000000006ff7812 */ /* 0x000fe400078cc0ff */
[----:B--2---:R-:W-:-:S05]  /*92720*/  PRMT R9, R0, 0x7770, RZ ;  /* 0x0000777000097816 */ /* 0x004fca00000000ff */
[----:B------:R0:W-:Y:S02]  /*92730*/  @P4 STG.E.U8 desc[UR44][R12.64], R9 ;  /* 0x000000090c004986 */ /* 0x0001e4000c10112c */
[C---:B0-----:R-:W-:Y:S02]  /*92740*/  PRMT R9, R0.reuse, 0x7771, RZ ;  /* 0x0000777100097816 */ /* 0x041fe400000000ff */
[----:B------:R-:W2:Y:S04]  /*92750*/  LDL.LU.64 R12, [R1+0x1b50] ;  /* 0x001b5000010c7983 */ /* 0x000ea80000300a00 */
[----:B---3--:R0:W-:Y:S04]  /*92760*/  @P3 STG.E.U8 desc[UR44][R2.64], R9 ;  /* 0x0000000902003986 */ /* 0x0081e8000c10112c */
[----:B0-----:R-:W3:Y:S04]  /*92770*/  LDL.LU.64 R2, [R1+0x1b48] ;  /* 0x001b480001027983 */ /* 0x001ee80000300a00 */
[----:B------:R-:W2:Y:S01]  /*92780*/  LDL.LU.64 R6, [R1+0x1b20] ;  /* 0x001b200001067983 */ /* 0x000ea20000300a00 */
[----:B------:R-:W-:-:S05]  /*92790*/  PRMT R9, R0, 0x7772, RZ ;  /* 0x0000777200097816 */ /* 0x000fca00000000ff */
[----:B----4-:R0:W-:Y:S02]  /*927a0*/  @P2 STG.E.U8 desc[UR44][R28.64], R9 ;  /* 0x000000091c002986 */ /* 0x0101e4000c10112c */
[----:B0-----:R-:W-:-:S05]  /*927b0*/  PRMT R9, R0, 0x7773, RZ ;  /* 0x0000777300097816 */ /* 0x001fca00000000ff */
[----:B------:R0:W-:Y:S02]  /*927c0*/  @P5 STG.E.U8 desc[UR44][R24.64], R9 ;  /* 0x0000000918005986 */ /* 0x0001e4000c10112c */
[----:B0-----:R-:W-:-:S05]  /*927d0*/  PRMT R9, R4, 0x7770, RZ ;  /* 0x0000777004097816 */ /* 0x001fca00000000ff */
[----:B------:R-:W-:Y:S04]  /*927e0*/  @P6 STG.E.U8 desc[UR44][R22.64], R9 ;  /* 0x0000000916006986 */ /* 0x000fe8000c10112c */
[----:B--2---:R0:W-:Y:S04]  /*927f0*/  STL.64 [R1+0x2768], R6 ;  /* 0x0027680601007387 */ /* 0x0041e80000100a00 */
[----:B0-----:R-:W2:Y:S01]  /*92800*/  LDL.LU.64 R6, [R1+0x1b30] ;  /* 0x001b300001067983 */ /* 0x001ea20000300a00 */
[----:B------:R-:W-:Y:S02]  /*92810*/  LOP3.LUT P6, RZ, R8, 0x80, RZ, 0xc0, !PT ;  /* 0x0000008008ff7812 */ /* 0x000fe400078cc0ff */
[----:B------:R-:W-:Y:S01]  /*92820*/  PRMT R9, R4, 0x7771, RZ ;  /* 0x0000777104097816 */ /* 0x000fe200000000ff */
[----:B------:R-:W4:Y:S04]  /*92830*/  LDL.LU R26, [R1+0x110] ;  /* 0x00011000011a7983 */ /* 0x000f280000300800 */
[----:B------:R-:W4:Y:S04]  /*92840*/  LDL.LU.64 R14, [R1+0x1b18] ;  /* 0x001b1800010e7983 */ /* 0x000f280000300a00 */
[----:B------:R-:W4:Y:S04]  /*92850*/  LDL.LU.64 R10, [R1+0x1b10] ;  /* 0x001b1000010a7983 */ /* 0x000f280000300a00 */
[----:B------:R-:W4:Y:S04]  /*92860*/  LDL.LU.64 R16, [R1+0x1af0] ;  /* 0x001af00001107983 */ /* 0x000f280000300a00 */
[----:B------:R-:W4:Y:S04]  /*92870*/  LDL.LU R27, [R1+0x100] ;  /* 0x00010000011b7983 */ /* 0x000f280000300800 */
[----:B------:R-:W4:Y:S04]  /*92880*/  LDL.LU.64 R18, [R1+0x1ae0] ;  /* 0x001ae00001127983 */ /* 0x000f280000300a00 */
[----:B------:R-:W4:Y:S04]  /*92890*/  LDL.LU.64 R20, [R1+0x1ad8] ;  /* 0x001ad80001147983 */ /* 0x000f280000300a00 */
[----:B------:R-:W4:Y:S04]  /*928a0*/  LDL.LU.64 R28, [R1+0x1ad0] ;  /* 0x001ad000011c7983 */ /* 0x000f280000300a00 */
[----:B------:R-:W4:Y:S04]  /*928b0*/  LDL.LU.64 R24, [R1+0x1ab0] ;  /* 0x001ab00001187983 */ /* 0x000f280000300a00 */
[----:B------:R-:W4:Y:S04]  /*928c0*/  LDL.LU R0, [R1+0x114] ;  /* 0x0001140001007983 */ /* 0x000f280000300800 */
[----:B------:R0:W-:Y:S01]  /*928d0*/  @P6 STG.E.U8 desc[UR44][R12.64], R9 ;  /* 0x000000090c006986 */ /* 0x0001e2000c10112c */
[----:B------:R-:W-:-:S03]  /*928e0*/  LOP3.LUT P6, RZ, R8, 0x40, RZ, 0xc0, !PT ;  /* 0x0000004008ff7812 */ /* 0x000fc600078cc0ff */
[----:B------:R-:W4:Y:S01]  /*928f0*/  LDL.LU.64 R22, [R1+0x1aa0] ;  /* 0x001aa00001167983 */ /* 0x000f220000300a00 */
[----:B0-----:R-:W-:-:S03]  /*92900*/  PRMT R9, R4, 0x7772, RZ ;  /* 0x0000777204097816 */ /* 0x001fc600000000ff */
[----:B------:R-:W4:Y:S06]  /*92910*/  LDL.LU.64 R12, [R1+0x1a98] ;  /* 0x001a9800010c7983 */ /* 0x000f2c0000300a00 */
[----:B---3--:R0:W-:Y:S01]  /*92920*/  @P6 STG.E.U8 desc[UR44][R2.64], R9 ;  /* 0x0000000902006986 */ /* 0x0081e2000c10112c */
[----:B------:R-:W-:Y:S02]  /*92930*/  LOP3.LUT P6, RZ, R8, 0x20, RZ, 0xc0, !PT ;  /* 0x0000002008ff7812 */ /* 0x000fe400078cc0ff */
[----:B0-----:R-:W-:Y:S01]  /*92940*/  PRMT R9, R4, 0x7773, RZ ;  /* 0x0000777304097816 */ /* 0x001fe200000000ff */
[----:B------:R-:W3:Y:S04]  /*92950*/  LDL.LU.64 R2, [R1+0x1a90] ;  /* 0x001a900001027983 */ /* 0x000ee80000300a00 */
[----:B------:R-:W3:Y:S06]  /*92960*/  LDL.LU R4, [R1+0x2770] ;  /* 0x0027700001047983 */ /* 0x000eec0000300800 */
[----:B--2---:R0:W-:Y:S04]  /*92970*/  @P6 STG.E.U8 desc[UR44][R6.64], R9 ;  /* 0x0000000906006986 */ /* 0x0041e8000c10112c */
[----:B0-----:R-:W2:Y:S01]  /*92980*/  LDL.LU.64 R6, [R1+0x2768] ;  /* 0x0027680001067983 */ /* 0x001ea20000300a00 */
[----:B------:R-:W-:-:S02]  /*92990*/  LOP3.LUT P6, RZ, R8, 0x10, RZ, 0xc0, !PT ;  /* 0x0000001008ff7812 */ /* 0x000fc400078cc0ff */
[----:B----4-:R-:W-:Y:S02]  /*929a0*/  PRMT R9, R26, 0x7770, RZ ;  /* 0x000077701a097816 */ /* 0x010fe400000000ff */
        /* <DEDUP_REMOVED lines=8> */
[----:B0-----:R-:W-:Y:S01]  /*92a30*/  PRMT R9, R26, 0x7771, RZ ;  /* 0x000077711a097816 */ /* 0x001fe200000000ff */
[----:B------:R-:W2:Y:S10]  /*92a40*/  LDL.LU.64 R6, [R1+0x2760] ;  /* 0x0027600001067983 */ /* 0x000eb40000300a00 */
[----:B------:R0:W-:Y:S01]  /*92a50*/  @P6 STG.E.U8 desc[UR44][R14.64], R9 ;  /* 0x000000090e006986 */ /* 0x0001e2000c10112c */
[----:B------:R-:W-:-:S02]  /*92a60*/  LOP3.LUT P6, RZ, R8, 0x4, RZ, 0xc0, !PT ;  /* 0x0000000408ff7812 */ /* 0x000fc400078cc0ff */
[----:B0-----:R-:W-:-:S11]  /*92a70*/  PRMT R9, R26, 0x7772, RZ ;  /* 0x000077721a097816 */ /* 0x001fd600000000ff */
[----:B------:R0:W-:Y:S01]  /*92a80*/  @P6 STG.E.U8 desc[UR44][R10.64], R9 ;  /* 0x000000090a006986 */ /* 0x0001e2000c10112c */
[----:B------:R-:W-:Y:S02]  /*92a90*/  LOP3.LUT P6, RZ, R8, 0x2, RZ, 0xc0, !PT ;  /* 0x0000000208ff7812 */ /* 0x000fe400078cc0ff */
[----:B0-----:R-:W-:-:S11]  /*92aa0*/  PRMT R9, R26, 0x7773, RZ ;  /* 0x000077731a097816 */ /* 0x001fd600000000ff */
[----:B------:R-:W-:Y:S01]  /*92ab0*/  @P6 STG.E.U8 desc[UR44][R16.64], R9 ;  /* 0x0000000910006986 */ /* 0x000fe2000c10112c */
[----:B------:R-:W-:Y:S02]  /*92ac0*/  LOP3.LUT P6, RZ, R8, 0x1, RZ, 0xc0, !PT ;  /* 0x0000000108ff7812 */ /* 0x000fe400078cc0ff */
[----:B------:R-:W-:-:S11]  /*92ad0*/  PRMT R8, R27, 0x7770, RZ ;  /* 0x000077701b087816 */ /* 0x000fd600000000ff */
        /* <DEDUP_REMOVED lines=12> */
[----:B------:R-:W4:Y:S04]  /*92ba0*/  LDL.LU.64 R12, [R1+0x1a78] ;  /* 0x001a7800010c7983 */ /* 0x000f280000300a00 */
[----:B---3--:R0:W-:Y:S04]  /*92bb0*/  @P5 STG.E.U8 desc[UR44][R2.64], R8 ;  /* 0x0000000802005986 */ /* 0x0081e8000c10112c */
[----:B0-----:R-:W3:Y:S04]  /*92bc0*/  LDL.LU.64 R2, [R1+0x1a68] ;  /* 0x001a680001027983 */ /* 0x001ee80000300a00 */
        /* <DEDUP_REMOVED lines=8> */
[----:B----4-:R0:W-:Y:S04]  /*92c50*/  @P4 STG.E.U8 desc[UR44][R12.64], R8 ;  /* 0x000000080c004986 */ /* 0x0101e8000c10112c */
[----:B0-----:R-:W4:Y:S01]  /*92c60*/  LDL.LU.64 R12, [R1+0x1a28] ;  /* 0x001a2800010c7983 */ /* 0x001f220000300a00 */
[----:B--2---:R-:W-:-:S05]  /*92c70*/  PRMT R8, R23, 0x7770, RZ ;  /* 0x0000777017087816 */ /* 0x004fca00000000ff */
[----:B---3--:R0:W-:Y:S04]  /*92c80*/  @P3 STG.E.U8 desc[UR44][R2.64], R8 ;  /* 0x0000000802003986 */ /* 0x0081e8000c10112c */
[----:B0-----:R-:W2:Y:S04]  /*92c90*/  LDL.LU.64 R2, [R1+0x1a20] ;  /* 0x001a200001027983 */ /* 0x001ea80000300a00 */
[----:B------:R-:W3:Y:S04]  /*92ca0*/  LDL.LU R22, [R1+0x108] ;  /* 0x0001080001167983 */ /* 0x000ee80000300800 */
        /* <DEDUP_REMOVED lines=28> */
[----:B------:R-:W3:Y:S04]  /*92e70*/  LDL.LU.64 R10, [R1+0x19e8] ;  /* 0x0019e800010a7983 */ /* 0x000ee80000300a00 */
[----:B------:R-:W3:Y:S04]  /*92e80*/  LDL.LU.64 R16, [R1+0x19e0] ;  /* 0x0019e00001107983 */ /* 0x000ee80000300a00 */
[----:B------:R-:W3:Y:S04]  /*92e90*/  LDL.LU R0, [R1+0x11c] ;  /* 0x00011c0001007983 */ /* 0x000ee80000300800 */
[----:B------:R-:W3:Y:S04]  /*92ea0*/  LDL.LU.64 R18, [R1+0x19c8] ;  /* 0x0019c80001127983 */ /* 0x000ee80000300a00 */
[----:B------:R-:W3:Y:S01]  /*92eb0*/  LDL.LU.64 R20, [R1+0x19b8] ;  /* 0x0019b80001147983 */ /* 0x000ee20000300a00 */
[----:B------:R-:W-:-:S02]  /*92ec0*/  @P6 LOP3.LUT R6, R6, 0x40000000, RZ, 0xfc, !PT ;  /* 0x4000000006066812 */ /* 0x000fc400078efcff */
[----:B------:R-:W-:Y:S02]  /*92ed0*/  LOP3.LUT P6, RZ, R5, 0x20000, RZ, 0xc0, !PT ;  /* 0x0002000005ff7812 */ /* 0x000fe400078cc0ff */
[----:B------:R-:W-:Y:S01]  /*92ee0*/  LOP3.LUT R6, R6, 0x7fffffff, RZ, 0xc0, !PT ;  /* 0x7fffffff06067812 */ /* 0x000fe200078ec0ff */
[----:B------:R0:W-:Y:S10]  /*92ef0*/  @P2 STG.E.U8 desc[UR44][R28.64], R8 ;  /* 0x000000081c002986 */ /* 0x0001f4000c10112c */
[----:B------:R-:W-:-:S02]  /*92f00*/  @P6 LOP3.LUT R6, R6, 0x80000000, RZ, 0xfc, !PT ;  /* 0x8000000006066812 */ /* 0x000fc400078efcff */
[----:B------:R-:W-:Y:S02]  /*92f10*/  LOP3.LUT P6, RZ, R5, 0x10000, RZ, 0xc0, !PT ;  /* 0x0001000005ff7812 */ /* 0x000fe400078cc0ff */
[C---:B0-----:R-:W-:Y:S01]  /*92f20*/  PRMT R8, R23.reuse, 0x7772, RZ ;  /* 0x0000777217087816 */ /* 0x041fe200000000ff */
        /* <DEDUP_REMOVED lines=9> */
[----:B----4-:R0:W-:Y:S01]  /*92fc0*/  @P6 STG.E.U8 desc[UR44][R12.64], R8 ;  /* 0x000000080c006986 */ /* 0x0101e2000c10112c */
[----:B------:R-:W-:-:S02]  /*92fd0*/  LOP3.LUT P6, RZ, R6, 0x40000000, RZ, 0xc0, !PT ;  /* 0x4000000006ff7812 */ /* 0x000fc400078cc0ff */
[----:B0-----:R-:W-:Y:S01]  /*92fe0*/  PRMT R8, R9, 0x7771, RZ ;  /* 0x0000777109087816 */ /* 0x001fe200000000ff */
[----:B------:R-:W4:Y:S10]  /*92ff0*/  LDL.LU.64 R12, [R1+0x1978] ;  /* 0x00197800010c7983 */ /* 0x000f340000300a00 */
        /* <DEDUP_REMOVED lines=11> */
[----:B---3--:R-:W-:Y:S02]  /*930b0*/  PRMT R8, R22, 0x7770, RZ ;  /* 0x0000777016087816 */ /* 0x008fe400000000ff */
        /* <DEDUP_REMOVED lines=25> */
[----:B----4-:R0:W-:Y:S02]  /*93250*/  @P2 STG.E.U8 desc[UR44][R12.64], R8 ;  /* 0x000000080c002986 */ /* 0x0101e4000c10112c */
[----:B0-----:R-:W-:Y:S02]  /*93260*/  PRMT R8, R23, 0x7771, RZ ;  /* 0x0000777117087816 */ /* 0x001fe400000000ff */
[----:B------:R-:W2:Y:S04]  /*93270*/  LDL.LU.64 R12, [R1+0x1968] ;  /* 0x00196800010c7983 */ /* 0x000ea80000300a00 */
[----:B------:R0:W-:Y:S04]  /*93280*/  @P5 STG.E.U8 desc[UR44][R2.64], R8 ;  /* 0x0000000802005986 */ /* 0x0001e8000c10112c */
        /* <DEDUP_REMOVED lines=14> */
[----:B---3--:R0:W-:Y:S04]  /*93370*/  STL.64 [R1+0x2740], R2 ;  /* 0x0027400201007387 */ /* 0x0081e80000100a00 */
[----:B0-----:R-:W3:Y:S01]  /*93380*/  LDL.LU.64 R2, [R1+0x18f8] ;  /* 0x0018f80001027983 */ /* 0x001ee20000300a00 */
        /* <DEDUP_REMOVED lines=15> */
[----:B------:R-:W-:Y:S01]  /*93480*/  LOP3.LUT P6, RZ, R4, 0x40, RZ, 0xc0, !PT ;  /* 0x0000004004ff7812 */ /* 0x000fe200078cc0ff */
[----:B---3--:R0:W-:Y:S04]  /*93490*/  STL.64 [R1+0x2748], R2 ;  /* 0x0027480201007387 */ /* 0x0081e80000100a00 */
[----:B0-----:R-:W3:Y:S01]  /*934a0*/  LDL.LU.64 R2, [R1+0x1900] ;  /* 0x0019000001027983 */ /* 0x001ee20000300a00 */
[----:B------:R-:W-:Y:S02]  /*934b0*/  LOP3.LUT R6, R6, 0xffdfffff, RZ, 0xc0, !PT ;  /* 0xffdfffff06067812 */ /* 0x000fe400078ec0ff */
[----:B------:R-:W-:-:S02]  /*934c0*/  LOP3.LUT P2, RZ, R4, 0x2, RZ, 0xc0, !PT ;  /* 0x0000000204ff7812 */ /* 0x000fc4000784c0ff */
[----:B------:R-:W-:Y:S02]  /*934d0*/  LOP3.LUT P5, RZ, R4, 0x4, RZ, 0xc0, !PT ;  /* 0x0000000404ff7812 */ /* 0x000fe400078ac0ff */
[----:B----4-:R-:W-:Y:S02]  /*934e0*/  PRMT R8, R0, 0x7770, RZ ;  /* 0x0000777000087816 */ /* 0x010fe400000000ff */
[----:B------:R-:W-:Y:S02]  /*934f0*/  @P6 LOP3.LUT R6, R6, 0x200000, RZ, 0xfc, !PT ;  /* 0x0020000006066812 */ /* 0x000fe400078efcff */
[----:B------:R-:W-:Y:S01]  /*93500*/  LOP3.LUT P6, RZ, R4, 0x20, RZ, 0xc0, !PT ;  /* 0x0000002004ff7812 */ /* 0x000fe200078cc0ff */
[----:B------:R-:W4:Y:S04]  /*93510*/  LDL.LU R22, [R1+0xf4] ;  /* 0x0000f40001167983 */ /* 0x000f280000300800 */
[----:B------:R-:W4:Y:S01]  /*93520*/  LDL.LU.64 R14, [R1+0x18d0] ;  /* 0x0018d000010e7983 */ /* 0x000f220000300a00 */
[----:B------:R-:W-:-:S03]  /*93530*/  LOP3.LUT R6, R6, 0xffbfffff, RZ, 0xc0, !PT ;  /* 0xffbfffff06067812 */ /* 0x000fc600078ec0ff */
        /* <DEDUP_REMOVED lines=16> */
[----:B------:R0:W-:Y:S01]  /*93640*/  @P6 STG.E.U8 desc[UR44][R24.64], R8 ;  /* 0x0000000818006986 */ /* 0x0001e2000c10112c */
[----:B------:R-:W-:-:S02]  /*93650*/  LOP3.LUT P6, RZ, R6, 0x800000, RZ, 0xc0, !PT ;  /* 0x0080000006ff7812 */ /* 0x000fc400078cc0ff */
[----:B0-----:R-:W-:Y:S01]  /*93660*/  PRMT R8, R0, 0x7773, RZ ;  /* 0x0000777300087816 */ /* 0x001fe200000000ff */
[----:B------:R-:W4:Y:S10]  /*93670*/  LDL.LU.64 R24, [R1+0x1878] ;  /* 0x0018780001187983 */ /* 0x000f340000300a00 */
[----:B--2---:R0:W-:Y:S01]  /*93680*/  @P6 STG.E.U8 desc[UR44][R12.64], R8 ;  /* 0x000000080c006986 */ /* 0x0041e2000c10112c */
[----:B------:R-:W-:-:S02]  /*93690*/  LOP3.LUT P6, RZ, R6, 0x400000, RZ, 0xc0, !PT ;  /* 0x0040000006ff7812 */ /* 0x000fc400078cc0ff */
[----:B0-----:R-:W-:Y:S01]  /*936a0*/  PRMT R8, R9, 0x7770, RZ ;  /* 0x0000777009087816 */ /* 0x001fe200000000ff */
[----:B------:R-:W2:Y:S04]  /*936b0*/  LDL.LU.64 R12, [R1+0x1860] ;  /* 0x00186000010c7983 */ /* 0x000ea80000300a00 */
[----:B------:R-:W2:Y:S06]  /*936c0*/  LDL.LU R0, [R1+0xf8] ;  /* 0x0000f80001007983 */ /* 0x000eac0000300800 */
[----:B---3--:R0:W-:Y:S04]  /*936d0*/  @P6 STG.E.U8 desc[UR44][R2.64], R8 ;  /* 0x0000000802006986 */ /* 0x0081e8000c10112c */
[----:B0-----:R-:W3:Y:S01]  /*936e0*/  LDL.LU.64 R2, [R1+0x2748] ;  /* 0x0027480001027983 */ /* 0x001ee20000300a00 */
[----:B------:R-:W-:-:S02]  /*936f0*/  LOP3.LUT P6, RZ, R6, 0x200000, RZ, 0xc0, !PT ;  /* 0x0020000006ff7812 */ /* 0x000fc400078cc0ff */
[----:B------:R-:W-:-:S11]  /*93700*/  PRMT R8, R9, 0x7771, RZ ;  /* 0x0000777109087816 */ /* 0x000fd600000000ff */
[----:B---3--:R0:W-:Y:S04]  /*93710*/  @P6 STG.E.U8 desc[UR44][R2.64], R8 ;  /* 0x0000000802006986 */ /* 0x0081e8000c10112c */
[----:B0-----:R-:W3:Y:S01]  /*93720*/  LDL.LU.64 R2, [R1+0x2740] ;  /* 0x0027400001027983 */ /* 0x001ee20000300a00 */
        /* <DEDUP_REMOVED lines=8> */
[----:B---3--:R0:W-:Y:S04]  /*937b0*/  @P6 STG.E.U8 desc[UR44][R2.64], R8 ;  /* 0x0000000802006986 */ /* 0x0081e8000c10112c */
[----:B0-----:R-:W3:Y:S01]  /*937c0*/  LDL.LU.64 R2, [R1+0x2738] ;  /* 0x0027380001027983 */ /* 0x001ee20000300a00 */
[----:B------:R-:W-:-:S02]  /*937d0*/  LOP3.LUT P6, RZ, R6, 0x80000, RZ, 0xc0, !PT ;  /* 0x0008000006ff7812 */ /* 0x000fc400078cc0ff */
[----:B------:R-:W-:-:S11]  /*937e0*/  PRMT R8, R9, 0x7773, RZ ;  /* 0x0000777309087816 */ /* 0x000fd600000000ff */
[----:B----4-:R0:W-:Y:S01]  /*937f0*/  @P6 STG.E.U8 desc[UR44][R14.64], R8 ;  /* 0x000000080e006986 */ /* 0x0101e2000c10112c */
        /* <DEDUP_REMOVED lines=19> */
[----:B0-----:R-:W-:-:S05]  /*93930*/  PRMT R8, R0, 0x7770, RZ ;  /* 0x0000777000087816 */ /* 0x001fca00000000ff */
[----:B---3--:R0:W-:Y:S04]  /*93940*/  @P5 STG.E.U8 desc[UR44][R2.64], R8 ;  /* 0x0000000802005986 */ /* 0x0081e8000c10112c */
[----:B0-----:R-:W2:Y:S04]  /*93950*/  LDL.LU.64 R2, [R1+0x2730] ;  /* 0x0027300001027983 */ /* 0x001ea80000300a00 */
[----:B------:R-:W3:Y:S04]  /*93960*/  LDL.LU.64 R22, [R1+0x1848] ;  /* 0x0018480001167983 */ /* 0x000ee80000300a00 */
[----:B------:R-:W4:Y:S01]  /*93970*/  LDL.LU.64 R12, [R1+0x1840] ;  /* 0x00184000010c7983 */ /* 0x000f220000300a00 */
[----:B------:R-:W-:-:S02]  /*93980*/  LOP3.LUT P6, RZ, R4, 0x40000000, RZ, 0xc0, !PT ;  /* 0x4000000004ff7812 */ /* 0x000fc400078cc0ff */
[----:B------:R-:W-:Y:S02]  /*93990*/  LOP3.LUT R6, R6, 0xfffffeff, RZ, 0xc0, !PT ;  /* 0xfffffeff06067812 */ /* 0x000fe400078ec0ff */
[C---:B------:R-:W-:Y:S02]  /*939a0*/  LOP3.LUT P4, RZ, R4.reuse, 0x40000, RZ, 0xc0, !PT ;  /* 0x0004000004ff7812 */ /* 0x040fe4000788c0ff */
[----:B------:R-:W-:Y:S02]  /*939b0*/  LOP3.LUT P3, RZ, R4, 0x80000, RZ, 0xc0, !PT ;  /* 0x0008000004ff7812 */ /* 0x000fe4000786c0ff */
[----:B------:R-:W-:Y:S01]  /*939c0*/  PRMT R8, R0, 0x7771, RZ ;  /* 0x0000777100087816 */ /* 0x000fe200000000ff */
[----:B------:R-:W2:Y:S04]  /*939d0*/  LDL.LU.64 R28, [R1+0x1820] ;  /* 0x00182000011c7983 */ /* 0x000ea80000300a00 */
[----:B------:R-:W2:Y:S04]  /*939e0*/  LDL.LU.64 R26, [R1+0x1810] ;  /* 0x00181000011a7983 */ /* 0x000ea80000300a00 */
[----:B------:R-:W2:Y:S04]  /*939f0*/  LDL.LU.64 R24, [R1+0x1808] ;  /* 0x0018080001187983 */ /* 0x000ea80000300a00 */
[----:B------:R-:W2:Y:S01]  /*93a00*/  LDL.LU R9, [R1+0xe8] ;  /* 0x0000e80001097983 */ /* 0x000ea20000300800 */
        /* <DEDUP_REMOVED lines=20> */
[----:B------:R-:W-:Y:S02]  /*93b50*/  LOP3.LUT R6, R6, 0xffff7fff, RZ, 0xc0, !PT ;  /* 0xffff7fff06067812 */ /* 0x000fe400078ec0ff */
[C---:B------:R-:W-:Y:S02]  /*93b60*/  LOP3.LUT P2, RZ, R4.reuse, 0x100000, RZ, 0xc0, !PT ;  /* 0x0010000004ff7812 */ /* 0x040fe4000784c0ff */
[C---:B------:R-:W-:Y:S02]  /*93b70*/  LOP3.LUT P5, RZ, R4.reuse, 0x200000, RZ, 0xc0, !PT ;  /* 0x0020000004ff7812 */ /* 0x040fe400078ac0ff */
[----:B------:R-:W-:-:S05]  /*93b80*/  LOP3.LUT P0, RZ, R4, 0x80000000, RZ, 0xc0, !PT ;  /* 0x8000000004ff7812 */ /* 0x000fca000780c0ff */
[----:B------:R-:W-:Y:S02]  /*93b90*/  @P6 LOP3.LUT R6, R6, 0x8000, RZ, 0xfc, !PT ;  /* 0x0000800006066812 */ /* 0x000fe400078efcff */
[----:B------:R-:W-:Y:S01]  /*93ba0*/  LOP3.LUT P6, RZ, R4, 0x400000, RZ, 0xc0, !PT ;  /* 0x0040000004ff7812 */ /* 0x000fe200078cc0ff */
[----:B---3--:R0:W-:Y:S02]  /*93bb0*/  @P4 STG.E.U8 desc[UR44][R22.64], R8 ;  /* 0x0000000816004986 */ /* 0x0081e4000c10112c */
[C---:B0-----:R-:W-:Y:S02]  /*93bc0*/  PRMT R8, R0.reuse, 0x7772, RZ ;  /* 0x0000777200087816 */ /* 0x041fe400000000ff */
[----:B------:R-:W3:Y:S04]  /*93bd0*/  LDL.LU.64 R22, [R1+0x1800] ;  /* 0x0018000001167983 */ /* 0x000ee80000300a00 */
[----:B------:R-:W2:Y:S04]  /*93be0*/  LDL.LU R20, [R1+0xfc] ;  /* 0x0000fc0001147983 */ /* 0x000ea80000300800 */
[----:B------:R-:W-:Y:S04]  /*93bf0*/  STL.64 [R1+0x2708], R4 ;  /* 0x0027080401007387 */ /* 0x000fe80000100a00 */
[----:B----4-:R0:W-:Y:S04]  /*93c00*/  @P3 STG.E.U8 desc[UR44][R12.64], R8 ;  /* 0x000000080c003986 */ /* 0x0101e8000c10112c */
[----:B0-----:R-:W4:Y:S04]  /*93c10*/  LDL.LU.64 R12, [R1+0x17e0] ;  /* 0x0017e000010c7983 */ /* 0x001f280000300a00 */
[----:B------:R-:W2:Y:S04]  /*93c20*/  LDL.LU.64 R4, [R1+0x17c0] ;  /* 0x0017c00001047983 */ /* 0x000ea80000300a00 */
[----:B--2---:R0:W-:Y:S04]  /*93c30*/  STL.64 [R1+0x2720], R4 ;  /* 0x0027200401007387 */ /* 0x0041e80000100a00 */
[----:B0-----:R-:W2:Y:S01]  /*93c40*/  LDL.LU.64 R4, [R1+0x17c8] ;  /* 0x0017c80001047983 */ /* 0x001ea20000300a00 */
[----:B------:R-:W-:-:S05]  /*93c50*/  PRMT R8, R0, 0x7773, RZ ;  /* 0x0000777300087816 */ /* 0x000fca00000000ff */
[----:B------:R0:W-:Y:S02]  /*93c60*/  @P2 STG.E.U8 desc[UR44][R28.64], R8 ;  /* 0x000000081c002986 */ /* 0x0001e4000c10112c */
[----:B0-----:R-:W-:-:S05]  /*93c70*/  PRMT R8, R9, 0x7770, RZ ;  /* 0x0000777009087816 */ /* 0x001fca00000000ff */
[----:B------:R0:W-:Y:S02]  /*93c80*/  @P5 STG.E.U8 desc[UR44][R26.64], R8 ;  /* 0x000000081a005986 */ /* 0x0001e4000c10112c */
[----:B0-----:R-:W-:-:S05]  /*93c90*/  PRMT R8, R9, 0x7771, RZ ;  /* 0x0000777109087816 */ /* 0x001fca00000000ff */
[----:B------:R-:W-:Y:S04]  /*93ca0*/  @P6 STG.E.U8 desc[UR44][R24.64], R8 ;  /* 0x0000000818006986 */ /* 0x000fe8000c10112c */
[----:B--2---:R0:W-:Y:S04]  /*93cb0*/  STL.64 [R1+0x2728], R4 ;  /* 0x0027280401007387 */ /* 0x0041e80000100a00 */
[----:B0-----:R-:W2:Y:S01]  /*93cc0*/  LDL.LU.64 R4, [R1+0x17d0] ;  /* 0x0017d00001047983 */ /* 0x001ea20000300a00 */
[C---:B------:R-:W-:Y:S02]  /*93cd0*/  LOP3.LUT P6, RZ, R6.reuse, 0x8000, RZ, 0xc0, !PT ;  /* 0x0000800006ff7812 */ /* 0x040fe400078cc0ff */
[----:B------:R-:W-:Y:S01]  /*93ce0*/  PRMT R8, R9, 0x7772, RZ ;  /* 0x0000777209087816 */ /* 0x000fe200000000ff */
[----:B------:R-:W2:Y:S04]  /*93cf0*/  LDL.LU.64 R14, [R1+0x15d0] ;  /* 0x0015d000010e7983 */ /* 0x000ea80000300a00 */
[----:B------:R-:W2:Y:S04]  /*93d00*/  LDL.LU R21, [R1+0xec] ;  /* 0x0000ec0001157983 */ /* 0x000ea80000300800 */
[----:B------:R-:W2:Y:S04]  /*93d10*/  LDL.LU.64 R10, [R1+0x15a8] ;  /* 0x0015a800010a7983 */ /* 0x000ea80000300a00 */
[----:B------:R-:W2:Y:S04]  /*93d20*/  LDL.LU.64 R16, [R1+0x15a0] ;  /* 0x0015a00001107983 */ /* 0x000ea80000300a00 */
[----:B------:R-:W2:Y:S04]  /*93d30*/  LDL.LU R0, [R1+0x170] ;  /* 0x0001700001007983 */ /* 0x000ea80000300800 */
[----:B------:R-:W2:Y:S04]  /*93d40*/  LDL.LU.64 R18, [R1+0x1588] ;  /* 0x0015880001127983 */ /* 0x000ea80000300a00 */
[----:B------:R-:W2:Y:S04]  /*93d50*/  LDL.LU.64 R28, [R1+0x1560] ;  /* 0x00156000011c7983 */ /* 0x000ea80000300a00 */
[----:B------:R-:W2:Y:S04]  /*93d60*/  LDL.LU.64 R26, [R1+0x1528] ;  /* 0x00152800011a7983 */ /* 0x000ea80000300a00 */
[----:B------:R-:W2:Y:S04]  /*93d70*/  LDL.LU.64 R24, [R1+0x1520] ;  /* 0x0015200001187983 */ /* 0x000ea80000300a00 */
[----:B---3--:R0:W-:Y:S01]  /*93d80*/  @P6 STG.E.U8 desc[UR44][R22.64], R8 ;  /* 0x0000000816006986 */ /* 0x0081e2000c10112c */
[----:B------:R-:W-:-:S02]  /*93d90*/  LOP3.LUT P6, RZ, R6, 0x4000, RZ, 0xc0, !PT ;  /* 0x0000400006ff7812 */ /* 0x000fc400078cc0ff */
[----:B0-----:R-:W-:Y:S01]  /*93da0*/  PRMT R8, R9, 0x7773, RZ ;  /* 0x0000777309087816 */ /* 0x001fe200000000ff */
[----:B------:R-:W3:Y:S10]  /*93db0*/  LDL.LU.64 R22, [R1+0x1518] ;  /* 0x0015180001167983 */ /* 0x000ef40000300a00 */
[----:B----4-:R0:W-:Y:S01]  /*93dc0*/  @P6 STG.E.U8 desc[UR44][R12.64], R8 ;  /* 0x000000080c006986 */ /* 0x0101e2000c10112c */
[----:B------:R-:W-:-:S02]  /*93dd0*/  LOP3.LUT P6, RZ, R6, 0x2000, RZ, 0xc0, !PT ;  /* 0x0000200006ff7812 */ /* 0x000fc400078cc0ff */
[----:B0-----:R-:W-:Y:S01]  /*93de0*/  PRMT R8, R20, 0x7770, RZ ;  /* 0x0000777014087816 */ /* 0x001fe200000000ff */
[----:B------:R-:W4:Y:S10]  /*93df0*/  LDL.LU.64 R12, [R1+0x14e0] ;  /* 0x0014e000010c7983 */ /* 0x000f340000300a00 */
        /* <DEDUP_REMOVED lines=32> */
[----:B------:R-:W2:Y:S04]  /*94000*/  LDL.LU.64 R24, [R1+0x1498] ;  /* 0x0014980001187983 */ /* 0x000ea80000300a00 */
[----:B------:R-:W2:Y:S04]  /*94010*/  LDL.LU.64 R20, [R1+0x1488] ;  /* 0x0014880001147983 */ /* 0x000ea80000300a00 */
[----:B---3--:R0:W-:Y:S02]  /*94020*/  @P2 STG.E.U8 desc[UR44][R22.64], R8 ;  /* 0x0000000816002986 */ /* 0x0081e4000c10112c */
[----:B0-----:R-:W-:-:S05]  /*94030*/  PRMT R8, R0, 0x7773, RZ ;  /* 0x0000777300087816 */ /* 0x001fca00000000ff */
[----:B----4-:R0:W-:Y:S04]  /*94040*/  @P5 STG.E.U8 desc[UR44][R12.64], R8 ;  /* 0x000000080c005986 */ /* 0x0101e8000c10112c */
[----:B0-----:R-:W3:Y:S04]  /*94050*/  LDL.LU.64 R12, [R1+0x1480] ;  /* 0x00148000010c7983 */ /* 0x001ee80000300a00 */
[----:B------:R-:W4:Y:S01]  /*94060*/  LDL.LU R23, [R1+0x160] ;  /* 0x0001600001177983 */ /* 0x000f220000300800 */
[----:B------:R-:W-:-:S03]  /*94070*/  LOP3.LUT P4, RZ, R3, 0x20, RZ, 0xc0, !PT ;  /* 0x0000002003ff7812 */ /* 0x000fc6000788c0ff */
[----:B------:R-:W2:Y:S04]  /*94080*/  LDL.LU.64 R28, [R1+0x1450] ;  /* 0x00145000011c7983 */ /* 0x000ea80000300a00 */
[----:B------:R-:W3:Y:S04]  /*94090*/  LDL.LU.64 R26, [R1+0x1428] ;  /* 0x00142800011a7983 */ /* 0x000ee80000300a00 */
[----:B------:R-:W3:Y:S01]  /*940a0*/  LDL.LU R9, [R1+0x174] ;  /* 0x0001740001097983 */ /* 0x000ee20000300800 */
[----:B----4-:R-:W-:-:S05]  /*940b0*/  PRMT R8, R23, 0x7770, RZ ;  /* 0x0000777017087816 */ /* 0x010fca00000000ff */
[----:B--2---:R0:W-:Y:S04]  /*940c0*/  @P4 STG.E.U8 desc[UR44][R24.64], R8 ;  /* 0x0000000818004986 */ /* 0x0041e8000c10112c */
[----:B0-----:R-:W2:Y:S04]  /*940d0*/  LDL.LU.64 R24, [R1+0x1420] ;  /* 0x0014200001187983 */ /* 0x001ea80000300a00 */
[----:B------:R-:W4:Y:S04]  /*940e0*/  LDL.LU R22, [R1+0x164] ;  /* 0x0001640001167983 */ /* 0x000f280000300800 */
        /* <DEDUP_REMOVED lines=19> */
[----:B--2---:R0:W-:Y:S04]  /*94220*/  STL.64 [R1+0x2718], R4 ;  /* 0x0027180401007387 */ /* 0x0041e80000100a00 */
[----:B0-----:R-:W2:Y:S01]  /*94230*/  LDL.LU.64 R4, [R1+0x1418] ;  /* 0x0014180001047983 */ /* 0x001ea20000300a00 */
[----:B------:R-:W-:-:S07]  /*94240*/  LOP3.LUT R6, R6, 0xffffffdf, RZ, 0xc0, !PT ;  /* 0xffffffdf06067812 */ /* 0x000fce00078ec0ff */
[----:B------:R-:W-:Y:S02]  /*94250*/  @P6 LOP3.LUT R6, R6, 0x20, RZ, 0xfc, !PT ;  /* 0x0000002006066812 */ /* 0x000fe400078efcff */
        /* <DEDUP_REMOVED lines=8> */
[----:B------:R0:W-:Y:S01]  /*942e0*/  @P3 STG.E.U8 desc[UR44][R20.64], R8 ;  /* 0x0000000814003986 */ /* 0x0001e2000c10112c */
[----:B------:R-:W-:Y:S02]  /*942f0*/  LOP3.LUT R6, R6, 0xffffff7f, RZ, 0xc0, !PT ;  /* 0xffffff7f06067812 */ /* 0x000fe400078ec0ff */
[----:B0-----:R-:W-:-:S07]  /*94300*/  PRMT R8, R23, 0x7772, RZ ;  /* 0x0000777217087816 */ /* 0x001fce00000000ff */
[----:B------:R-:W-:Y:S02]  /*94310*/  @P6 LOP3.LUT R6, R6, 0x80, RZ, 0xfc, !PT ;  /* 0x0000008006066812 */ /* 0x000fe400078efcff */
[----:B------:R-:W-:Y:S01]  /*94320*/  LOP3.LUT P6, RZ, R3, 0x200, RZ, 0xc0, !PT ;  /* 0x0000020003ff7812 */ /* 0x000fe200078cc0ff */
[----:B---3--:R0:W-:Y:S02]  /*94330*/  @P2 STG.E.U8 desc[UR44][R12.64], R8 ;  /* 0x000000080c002986 */ /* 0x0081e4000c10112c */
[----:B0-----:R-:W-:Y:S02]  /*94340*/  PRMT R8, R23, 0x7773, RZ ;  /* 0x0000777317087816 */ /* 0x001fe400000000ff */
[----:B------:R-:W3:Y:S04]  /*94350*/  LDL.LU.64 R12, [R1+0x13b0] ;  /* 0x0013b000010c7983 */ /* 0x000ee80000300a00 */
[----:B------:R-:W3:Y:S04]  /*94360*/  LDL.LU.64 R14, [R1+0x13a0] ;  /* 0x0013a000010e7983 */ /* 0x000ee80000300a00 */
[----:B------:R-:W3:Y:S04]  /*94370*/  LDL.LU R0, [R1+0x178] ;  /* 0x0001780001007983 */ /* 0x000ee80000300800 */
[----:B------:R-:W3:Y:S04]  /*94380*/  LDL.LU.64 R10, [R1+0x1390] ;  /* 0x00139000010a7983 */ /* 0x000ee80000300a00 */
[----:B------:R0:W-:Y:S04]  /*94390*/  @P5 STG.E.U8 desc[UR44][R28.64], R8 ;  /* 0x000000081c005986 */ /* 0x0001e8000c10112c */
[----:B------:R-:W3:Y:S04]  /*943a0*/  LDL.LU.64 R16, [R1+0x1358] ;  /* 0x0013580001107983 */ /* 0x000ee80000300a00 */
[----:B------:R-:W3:Y:S04]  /*943b0*/  LDL.LU.64 R18, [R1+0x1350] ;  /* 0x0013500001127983 */ /* 0x000ee80000300a00 */
[----:B------:R-:W3:Y:S01]  /*943c0*/  LDL.LU.64 R20, [R1+0x1348] ;  /* 0x0013480001147983 */ /* 0x000ee20000300a00 */
[----:B0-----:R-:W-:-:S03]  /*943d0*/  PRMT R8, R9, 0x7770, RZ ;  /* 0x0000777009087816 */ /* 0x001fc600000000ff */
[----:B------:R-:W3:Y:S04]  /*943e0*/  LDL.LU.64 R28, [R1+0x1330] ;  /* 0x00133000011c7983 */ /* 0x000ee80000300a00 */
[----:B------:R0:W-:Y:S01]  /*943f0*/  @P6 STG.E.U8 desc[UR44][R26.64], R8 ;  /* 0x000000081a006986 */ /* 0x0001e2000c10112c */
[C---:B------:R-:W-:Y:S02]  /*94400*/  LOP3.LUT P6, RZ, R6.reuse, 0x80, RZ, 0xc0, !PT ;  /* 0x0000008006ff7812 */ /* 0x040fe400078cc0ff */
[----:B0-----:R-:W-:Y:S01]  /*94410*/  PRMT R8, R9, 0x7771, RZ ;  /* 0x0000777109087816 */ /* 0x001fe200000000ff */
[----:B------:R-:W3:Y:S04]  /*94420*/  LDL.LU.64 R26, [R1+0x1308] ;  /* 0x00130800011a7983 */ /* 0x000ee80000300a00 */
        /* <DEDUP_REMOVED lines=12> */
[----:B----4-:R-:W-:Y:S02]  /*944f0*/  PRMT R8, R22, 0x7770, RZ ;  /* 0x0000777016087816 */ /* 0x010fe400000000ff */
[C---:B------:R-:W-:Y:S02]  /*94500*/  LOP3.LUT P0, RZ, R3.reuse, 0x40000, RZ, 0xc0, !PT ;  /* 0x0004000003ff7812 */ /* 0x040fe4000780c0ff */
[----:B------:R-:W-:-:S02]  /*94510*/  LOP3.LUT P1, RZ, R3, 0x80000, RZ, 0xc0, !PT ;  /* 0x0008000003ff7812 */ /* 0x000fc4000782c0ff */
[C---:B------:R-:W-:Y:S02]  /*94520*/  LOP3.LUT P4, RZ, R3.reuse, 0x100000, RZ, 0xc0, !PT ;  /* 0x0010000003ff7812 */ /* 0x040fe4000788c0ff */
[----:B------:R-:W-:-:S03]  /*94530*/  LOP3.LUT P3, RZ, R3, 0x200000, RZ, 0xc0, !PT ;  /* 0x0020000003ff7812 */ /* 0x000fc6000786c0ff */
[----:B--2---:R0:W-:Y:S01]  /*94540*/  @P6 STG.E.U8 desc[UR44][R4.64], R8 ;  /* 0x0000000804006986 */ /* 0x0041e2000c10112c */
[----:B------:R-:W-:Y:S02]  /*94550*/  LOP3.LUT P6, RZ, R6, 0x8, RZ, 0xc0, !PT ;  /* 0x0000000806ff7812 */ /* 0x000fe400078cc0ff */
[----:B0-----:R-:W-:Y:S01]  /*94560*/  PRMT R8, R22, 0x7771, RZ ;  /* 0x0000777116087816 */ /* 0x001fe200000000ff */
[----:B------:R-:W2:Y:S10]  /*94570*/  LDL.LU.64 R4, [R1+0x2708] ;  /* 0x0027080001047983 */ /* 0x000eb40000300a00 */
[----:B---3--:R0:W-:Y:S04]  /*94580*/  @P6 STG.E.U8 desc[UR44][R12.64], R8 ;  /* 0x000000080c006986 */ /* 0x0081e8000c10112c */
[----:B0-----:R-:W3:Y:S01]  /*94590*/  LDL.LU.64 R12, [R1+0x2700] ;  /* 0x00270000010c7983 */ /* 0x001ee20000300a00 */
[----:B------:R-:W-:-:S02]  /*945a0*/  LOP3.LUT P6, RZ, R6, 0x4, RZ, 0xc0, !PT ;  /* 0x0000000406ff7812 */ /* 0x000fc400078cc0ff */
[----:B------:R-:W-:-:S11]  /*945b0*/  PRMT R8, R22, 0x7772, RZ ;  /* 0x0000777216087816 */ /* 0x000fd600000000ff */
        /* <DEDUP_REMOVED lines=8> */
[----:B------:R0:W-:Y:S01]  /*94640*/  @P0 STG.E.U8 desc[UR44][R18.64], R6 ;  /* 0x0000000612000986 */ /* 0x0001e2000c10112c */
[----:B------:R-:W-:Y:S02]  /*94650*/  LOP3.LUT P2, RZ, R3, 0x400000, RZ, 0xc0, !PT ;  /* 0x0040000003ff7812 */ /* 0x000fe4000784c0ff */
[----:B0-----:R-:W-:-:S05]  /*94660*/  PRMT R6, R0, 0x7772, RZ ;  /* 0x0000777200067816 */ /* 0x001fca00000000ff */
[----:B------:R0:W-:Y:S01]  /*94670*/  @P1 STG.E.U8 desc[UR44][R20.64], R6 ;  /* 0x0000000614001986 */ /* 0x0001e2000c10112c */
[----:B------:R-:W-:Y:S02]  /*94680*/  LOP3.LUT P5, RZ, R3, 0x800000, RZ, 0xc0, !PT ;  /* 0x0080000003ff7812 */ /* 0x000fe400078ac0ff */
[----:B0-----:R-:W-:-:S05]  /*94690*/  PRMT R6, R0, 0x7773, RZ ;  /* 0x0000777300067816 */ /* 0x001fca00000000ff */
[----:B------:R0:W-:Y:S02]  /*946a0*/  @P4 STG.E.U8 desc[UR44][R28.64], R6 ;  /* 0x000000061c004986 */ /* 0x0001e4000c10112c */
[----:B0-----:R-:W-:-:S05]  /*946b0*/  PRMT R6, R23, 0x7770, RZ ;  /* 0x0000777017067816 */ /* 0x001fca00000000ff */
[----:B------:R0:W-:Y:S02]  /*946c0*/  @P3 STG.E.U8 desc[UR44][R26.64], R6 ;  /* 0x000000061a003986 */ /* 0x0001e4000c10112c */
[----:B0-----:R-:W-:-:S05]  /*946d0*/  PRMT R6, R23, 0x7771, RZ ;  /* 0x0000777117067816 */ /* 0x001fca00000000ff */
[----:B------:R0:W-:Y:S02]  /*946e0*/  @P2 STG.E.U8 desc[UR44][R24.64], R6 ;  /* 0x0000000618002986 */ /* 0x0001e4000c10112c */
[----:B0-----:R-:W-:-:S05]  /*946f0*/  PRMT R6, R23, 0x7772, RZ ;  /* 0x0000777217067816 */ /* 0x001fca00000000ff */
[----:B---3--:R0:W-:Y:S04]  /*94700*/  @P5 STG.E.U8 desc[UR44][R12.64], R6 ;  /* 0x000000060c005986 */ /* 0x0081e8000c10112c */
        /* <DEDUP_REMOVED lines=11> */
[----:B------:R-:W-:Y:S04]  /*947c0*/  STL.64 [R1+0x26d8], R2 ;  /* 0x0026d80201007387 */ /* 0x000fe80000100a00 */
[----:B----4-:R2:W-:Y:S02]  /*947d0*/  @P4 STG.E.U8 desc[UR44][R26.64], R6 ;  /* 0x000000061a004986 */ /* 0x0105e4000c10112c */
[----:B--2---:R-:W-:-:S02]  /*947e0*/  PRMT R6, R22, 0x7770, RZ ;  /* 0x0000777016067816 */ /* 0x004fc400000000ff */
[----:B------:R-:W2:Y:S04]  /*947f0*/  LDL.LU.64 R26, [R1+0x1248] ;  /* 0x00124800011a7983 */ /* 0x000ea80000300a00 */
[----:B------:R0:W-:Y:S04]  /*94800*/  @P3 STG.E.U8 desc[UR44][R24.64], R6 ;  /* 0x0000000618003986 */ /* 0x0001e8000c10112c */
[----:B0-----:R-:W4:Y:S04]  /*94810*/  LDL.LU.64 R24, [R1+0x1240] ;  /* 0x0012400001187983 */ /* 0x001f280000300a00 */
[----:B------:R-:W2:Y:S01]  /*94820*/  LDL.LU R15, [R1+0x150] ;  /* 0x00015000010f7983 */ /* 0x000ea20000300800 */
[----:B---3--:R-:W-:-:S02]  /*94830*/  LOP3.LUT P6, RZ, R13, 0x10, RZ, 0xc0, !PT ;  /* 0x000000100dff7812 */ /* 0x008fc400078cc0ff */
        /* <DEDUP_REMOVED lines=22> */
[C---:B------:R-:W-:Y:S02]  /*949a0*/  LOP3.LUT P6, RZ, R3.reuse, 0x20000000, RZ, 0xc0, !PT ;  /* 0x2000000003ff7812 */ /* 0x040fe400078cc0ff */
[----:B------:R-:W-:Y:S02]  /*949b0*/  LOP3.LUT R4, R4, 0x7fffffff, RZ, 0xc0, !PT ;  /* 0x7fffffff04047812 */ /* 0x000fe400078ec0ff */
[C---:B------:R-:W-:Y:S02]  /*949c0*/  LOP3.LUT P2, RZ, R3.reuse, 0x4000000, RZ, 0xc0, !PT ;  /* 0x0400000003ff7812 */ /* 0x040fe4000784c0ff */
[----:B------:R-:W-:-:S07]  /*949d0*/  LOP3.LUT P5, RZ, R3, 0x8000000, RZ, 0xc0, !PT ;  /* 0x0800000003ff7812 */ /* 0x000fce00078ac0ff */
[----:B------:R-:W-:Y:S02]  /*949e0*/  @P6 LOP3.LUT R4, R4, 0x80000000, RZ, 0xfc, !PT ;  /* 0x8000000004046812 */ /* 0x000fe400078efcff */
[----:B------:R-:W-:Y:S01]  /*949f0*/  LOP3.LUT P6, RZ, R3, 0x10000000, RZ, 0xc0, !PT ;  /* 0x1000000003ff7812 */ /* 0x000fe200078cc0ff */
[----:B--2---:R0:W-:Y:S04]  /*94a00*/  STL.64 [R1+0x26f0], R14 ;  /* 0x0026f00e01007387 */ /* 0x0041e80000100a00 */
[----:B0-----:R-:W2:Y:S04]  /*94a10*/  LDL.LU.64 R14, [R1+0x1238] ;  /* 0x00123800010e7983 */ /* 0x001ea80000300a00 */
[----:B------:R-:W3:Y:S01]  /*94a20*/  LDL.LU.64 R2, [R1+0x1200] ;  /* 0x0012000001027983 */ /* 0x000ee20000300a00 */
[----:B------:R-:W-:-:S05]  /*94a30*/  PRMT R6, R22, 0x7771, RZ ;  /* 0x0000777116067816 */ /* 0x000fca00000000ff */
[----:B------:R0:W-:Y:S02]  /*94a40*/  @P2 STG.E.U8 desc[UR44][R18.64], R6 ;  /* 0x0000000612002986 */ /* 0x0001e4000c10112c */
        /* <DEDUP_REMOVED lines=15> */
[----:B------:R-:W3:Y:S04]  /*94b40*/  LDL.LU.64 R8, [R1+0x11f8] ;  /* 0x0011f80001087983 */ /* 0x000ee80000300a00 */
[----:B------:R-:W4:Y:S04]  /*94b50*/  LDL.LU R23, [R1+0x130] ;  /* 0x0001300001177983 */ /* 0x000f280000300800 */
[----:B------:R-:W2:Y:S04]  /*94b60*/  LDL.LU.64 R10, [R1+0x11c0] ;  /* 0x0011c000010a7983 */ /* 0x000ea80000300a00 */
[----:B------:R-:W2:Y:S04]  /*94b70*/  LDL.LU.64 R16, [R1+0x11a8] ;  /* 0x0011a80001107983 */ /* 0x000ea80000300a00 */
[----:B------:R-:W2:Y:S04]  /*94b80*/  LDL.LU.64 R18, [R1+0x11a0] ;  /* 0x0011a00001127983 */ /* 0x000ea80000300a00 */
[----:B------:R-:W2:Y:S04]  /*94b90*/  LDL.LU.64 R20, [R1+0x1198] ;  /* 0x0011980001147983 */ /* 0x000ea80000300a00 */
[----:B------:R-:W2:Y:S04]  /*94ba0*/  LDL.LU R22, [R1+0x154] ;  /* 0x0001540001167983 */ /* 0x000ea80000300800 */
[----:B------:R-:W2:Y:S04]  /*94bb0*/  LDL.LU.64 R28, [R1+0x1190] ;  /* 0x00119000011c7983 */ /* 0x000ea80000300a00 */
[----:B------:R-:W2:Y:S04]  /*94bc0*/  LDL.LU.64 R26, [R1+0x1170] ;  /* 0x00117000011a7983 */ /* 0x000ea80000300a00 */
[----:B------:R-:W2:Y:S04]  /*94bd0*/  LDL.LU.64 R24, [R1+0x1168] ;  /* 0x0011680001187983 */ /* 0x000ea80000300a00 */
[----:B-1----:R-:W2:Y:S01]  /*94be0*/  LDL.LU.64 R14, [R1+0x26f0] ;  /* 0x0026f000010e7983 */ /* 0x002ea20000300a00 */
[----:B------:R-:W-:-:S02]  /*94bf0*/  LOP3.LUT P6, RZ, R4, 0x10000000, RZ, 0xc0, !PT ;  /* 0x1000000004ff7812 */ /* 0x000fc400078cc0ff */
[----:B------:R-:W-:Y:S02]  /*94c00*/  PRMT R6, R0, 0x7773, RZ ;  /* 0x0000777300067816 */ /* 0x000fe400000000ff */
[----:B------:R-:W3:Y:S09]  /*94c10*/  LDL.LU R0, [R1+0x26ec] ;  /* 0x0026ec0001007983 */ /* 0x000ef20000300800 */
[----:B--2---:R0:W-:Y:S04]  /*94c20*/  @P6 STG.E.U8 desc[UR44][R14.64], R6 ;  /* 0x000000060e006986 */ /* 0x0041e8000c10112c */
[----:B0-----:R-:W2:Y:S01]  /*94c30*/  LDL.LU R15, [R1+0x26e8] ;  /* 0x0026e800010f7983 */ /* 0x001ea20000300800 */
[----:B------:R-:W-:-:S02]  /*94c40*/  LOP3.LUT P6, RZ, R4, 0x8000000, RZ, 0xc0, !PT ;  /* 0x0800000004ff7812 */ /* 0x000fc400078cc0ff */
        /* <DEDUP_REMOVED lines=11> */
[----:B--2---:R0:W-:Y:S04]  /*94d00*/  @P6 STG.E.U8 desc[UR44][R2.64], R6 ;  /* 0x0000000602006986 */ /* 0x0041e8000c10112c */
[----:B0-----:R-:W2:Y:S01]  /*94d10*/  LDL.LU.64 R2, [R1+0x26d8] ;  /* 0x0026d80001027983 */ /* 0x001ea20000300a00 */
[----:B------:R-:W-:-:S02]  /*94d20*/  LOP3.LUT P6, RZ, R4, 0x2000000, RZ, 0xc0, !PT ;  /* 0x0200000004ff7812 */ /* 0x000fc400078cc0ff */
[----:B------:R-:W-:-:S11]  /*94d30*/  PRMT R6, R15, 0x7772, RZ ;  /* 0x000077720f067816 */ /* 0x000fd600000000ff */
[----:B---3--:R0:W-:Y:S01]  /*94d40*/  @P6 STG.E.U8 desc[UR44][R8.64], R6 ;  /* 0x0000000608006986 */ /* 0x0081e2000c10112c */
[----:B------:R-:W-:Y:S02]  /*94d50*/  LOP3.LUT P6, RZ, R4, 0x1000000, RZ, 0xc0, !PT ;  /* 0x0100000004ff7812 */ /* 0x000fe400078cc0ff */
[----:B0-----:R-:W-:-:S11]  /*94d60*/  PRMT R6, R15, 0x7773, RZ ;  /* 0x000077730f067816 */ /* 0x001fd600000000ff */
[----:B------:R4:W-:Y:S02]  /*94d70*/  @P6 STG.E.U8 desc[UR44][R10.64], R6 ;  /* 0x000000060a006986 */ /* 0x0009e4000c10112c */
[----:B----4-:R-:W-:-:S05]  /*94d80*/  PRMT R6, R23, 0x7770, RZ ;  /* 0x0000777017067816 */ /* 0x010fca00000000ff */
        /* <DEDUP_REMOVED lines=10> */
[----:B------:R-:W3:Y:S04]  /*94e30*/  LDL.LU.64 R26, [R1+0x1160] ;  /* 0x00116000011a7983 */ /* 0x000ee80000300a00 */
[----:B------:R0:W-:Y:S04]  /*94e40*/  @P5 STG.E.U8 desc[UR44][R24.64], R6 ;  /* 0x0000000618005986 */ /* 0x0001e8000c10112c */
[----:B0-----:R-:W4:Y:S01]  /*94e50*/  LDL.LU.64 R24, [R1+0x1150] ;  /* 0x0011500001187983 */ /* 0x001f220000300a00 */
[----:B------:R-:W-:-:S02]  /*94e60*/  LOP3.LUT R4, R4, 0xfffeffff, RZ, 0xc0, !PT ;  /* 0xfffeffff04047812 */ /* 0x000fc400078ec0ff */
[C---:B------:R-:W-:Y:S02]  /*94e70*/  LOP3.LUT P4, RZ, R13.reuse, 0x800, RZ, 0xc0, !PT ;  /* 0x000008000dff7812 */ /* 0x040fe4000788c0ff */
[C---:B------:R-:W-:Y:S02]  /*94e80*/  LOP3.LUT P3, RZ, R13.reuse, 0x1000, RZ, 0xc0, !PT ;  /* 0x000010000dff7812 */ /* 0x040fe4000786c0ff */
[----:B------:R-:W-:Y:S01]  /*94e90*/  PRMT R6, R22, 0x7772, RZ ;  /* 0x0000777216067816 */ /* 0x000fe200000000ff */
[----:B------:R-:W4:Y:S04]  /*94ea0*/  LDL.LU.64 R16, [R1+0x1130] ;  /* 0x0011300001107983 */ /* 0x000f280000300a00 */
[----:B------:R-:W4:Y:S04]  /*94eb0*/  LDL.LU.64 R18, [R1+0x1128] ;  /* 0x0011280001127983 */ /* 0x000f280000300a00 */
[----:B------:R-:W4:Y:S04]  /*94ec0*/  LDL.LU.64 R20, [R1+0x1120] ;  /* 0x0011200001147983 */ /* 0x000f280000300a00 */
[----:B------:R-:W4:Y:S04]  /*94ed0*/  LDL.LU R28, [R1+0x134] ;  /* 0x00013400011c7983 */ /* 0x000f280000300800 */
[----:B------:R-:W-:Y:S01]  /*94ee0*/  STL.64 [R1+0x2500], R12 ;  /* 0x0025000c01007387 */ /* 0x000fe20000100a00 */
[----:B------:R-:W-:Y:S01]  /*94ef0*/  IMAD.MOV.U32 R23, RZ, RZ, R0 ;  /* 0x000000ffff177224 */ /* 0x000fe200078e0000 */
[----:B------:R-:W-:-:S02]  /*94f00*/  LOP3.LUT P2, RZ, R13, 0x2000, RZ, 0xc0, !PT ;  /* 0x000020000dff7812 */ /* 0x000fc4000784c0ff */
[----:B------:R-:W-:Y:S02]  /*94f10*/  LOP3.LUT P5, RZ, R13, 0x4000, RZ, 0xc0, !PT ;  /* 0x000040000dff7812 */ /* 0x000fe400078ac0ff */
[----:B--2---:R-:W-:-:S13]  /*94f20*/  LOP3.LUT P6, RZ, R2, 0x2, RZ, 0xc0, !PT ;  /* 0x0000000202ff7812 */ /* 0x004fda00078cc0ff */
        /* <DEDUP_REMOVED lines=23> */
[----:B---3--:R0:W-:Y:S02]  /*950a0*/  @P4 STG.E.U8 desc[UR44][R26.64], R6 ;  /* 0x000000061a004986 */ /* 0x0081e4000c10112c */
[----:B0-----:R-:W-:Y:S02]  /*950b0*/  PRMT R6, R22, 0x7773, RZ ;  /* 0x0000777316067816 */ /* 0x001fe400000000ff */
[----:B------:R-:W2:Y:S04]  /*950c0*/  LDL.LU.64 R26, [R1+0x1118] ;  /* 0x00111800011a7983 */ /* 0x000ea80000300a00 */
[----:B------:R-:W3:Y:S04]  /*950d0*/  LDL.LU R0, [R1+0x158] ;  /* 0x0001580001007983 */ /* 0x000ee80000300800 */
[----:B----4-:R0:W-:Y:S04]  /*950e0*/  @P3 STG.E.U8 desc[UR44][R24.64], R6 ;  /* 0x0000000618003986 */ /* 0x0101e8000c10112c */
[----:B0-----:R-:W4:Y:S04]  /*950f0*/  LDL.LU.64 R24, [R1+0x10e8] ;  /* 0x0010e80001187983 */ /* 0x001f280000300a00 */
[----:B------:R-:W2:Y:S04]  /*95100*/  LDL.LU R29, [R1+0x138] ;  /* 0x00013800011d7983 */ /* 0x000ea80000300800 */
[----:B------:R-:W2:Y:S04]  /*95110*/  LDL.LU.64 R12, [R1+0x1098] ;  /* 0x00109800010c7983 */ /* 0x000ea80000300a00 */
[----:B--2---:R0:W-:Y:S04]  /*95120*/  STL.64 [R1+0x26b8], R12 ;  /* 0x0026b80c01007387 */ /* 0x0041e80000100a00 */
[----:B0-----:R-:W2:Y:S04]  /*95130*/  LDL.LU.64 R12, [R1+0x10d0] ;  /* 0x0010d000010c7983 */ /* 0x001ea80000300a00 */
        /* <DEDUP_REMOVED lines=12> */
[----:B------:R-:W2:Y:S04]  /*95200*/  LDL.LU.64 R8, [R1+0x1090] ;  /* 0x0010900001087983 */ /* 0x000ea80000300a00 */
[----:B------:R-:W2:Y:S04]  /*95210*/  LDL.LU.64 R14, [R1+0x1088] ;  /* 0x00108800010e7983 */ /* 0x000ea80000300a00 */
[----:B------:R-:W2:Y:S04]  /*95220*/  LDL.LU.64 R10, [R1+0x1060] ;  /* 0x00106000010a7983 */ /* 0x000ea80000300a00 */
[----:B------:R-:W2:Y:S04]  /*95230*/  LDL.LU R22, [R1+0x15c] ;  /* 0x00015c0001167983 */ /* 0x000ea80000300800 */
[----:B------:R-:W2:Y:S04]  /*95240*/  LDL.LU.64 R16, [R1+0x1040] ;  /* 0x0010400001107983 */ /* 0x000ea80000300a00 */
[----:B------:R-:W2:Y:S04]  /*95250*/  LDL.LU.64 R18, [R1+0x1038] ;  /* 0x0010380001127983 */ /* 0x000ea80000300a00 */
[----:B------:R-:W2:Y:S04]  /*95260*/  LDL.LU.64 R20, [R1+0x1030] ;  /* 0x0010300001147983 */ /* 0x000ea80000300a00 */
[----:B------:R3:W-:Y:S01]  /*95270*/  @P6 STG.E.U8 desc[UR44][R26.64], R6 ;  /* 0x000000061a006986 */ /* 0x0007e2000c10112c */
[----:B------:R-:W-:-:S02]  /*95280*/  LOP3.LUT P6, RZ, R4, 0x400000, RZ, 0xc0, !PT ;  /* 0x0040000004ff7812 */ /* 0x000fc400078cc0ff */
[----:B---3--:R-:W-:Y:S01]  /*95290*/  PRMT R6, R0, 0x7770, RZ ;  /* 0x0000777000067816 */ /* 0x008fe200000000ff */
[----:B------:R-:W3:Y:S04]  /*952a0*/  LDL.LU.64 R26, [R1+0x1020] ;  /* 0x00102000011a7983 */ /* 0x000ee80000300a00 */
[----:B------:R-:W3:Y:S06]  /*952b0*/  LDL.LU R28, [R1+0x13c] ;  /* 0x00013c00011c7983 */ /* 0x000eec0000300800 */
        /* <DEDUP_REMOVED lines=12> */
[----:B------:R-:W3:Y:S09]  /*95380*/  LDL.LU R0, [R1+0x26c0] ;  /* 0x0026c00001007983 */ /* 0x000ef20000300800 */
        /* <DEDUP_REMOVED lines=27> */
[----:B---3--:R0:W-:Y:S02]  /*95540*/  @P2 STG.E.U8 desc[UR44][R26.64], R6 ;  /* 0x000000061a002986 */ /* 0x0081e4000c10112c */
[----:B0-----:R-:W-:-:S05]  /*95550*/  PRMT R6, R28, 0x7770, RZ ;  /* 0x000077701c067816 */ /* 0x001fca00000000ff */
[----:B----4-:R0:W-:Y:S04]  /*95560*/  @P5 STG.E.U8 desc[UR44][R24.64], R6 ;  /* 0x0000000618005986 */ /* 0x0101e8000c10112c */
[----:B0-----:R-:W3:Y:S01]  /*95570*/  LDL.LU.64 R24, [R1+0xff0] ;  /* 0x000ff00001187983 */ /* 0x001ee20000300a00 */
[C---:B------:R-:W-:Y:S02]  /*95580*/  LOP3.LUT P4, RZ, R2.reuse, 0x400, RZ, 0xc0, !PT ;  /* 0x0000040002ff7812 */ /* 0x040fe4000788c0ff */
[----:B------:R-:W-:Y:S02]  /*95590*/  LOP3.LUT P3, RZ, R2, 0x800, RZ, 0xc0, !PT ;  /* 0x0000080002ff7812 */ /* 0x000fe4000786c0ff */
[----:B------:R-:W-:Y:S01]  /*955a0*/  PRMT R6, R28, 0x7771, RZ ;  /* 0x000077711c067816 */ /* 0x000fe200000000ff */
[----:B------:R-:W4:Y:S04]  /*955b0*/  LDL.LU.64 R16, [R1+0xfe8] ;  /* 0x000fe80001107983 */ /* 0x000f280000300a00 */
[----:B------:R-:W4:Y:S04]  /*955c0*/  LDL.LU.64 R26, [R1+0xfd8] ;  /* 0x000fd800011a7983 */ /* 0x000f280000300a00 */
[----:B------:R-:W4:Y:S04]  /*955d0*/  LDL.LU.64 R18, [R1+0xfd0] ;  /* 0x000fd00001127983 */ /* 0x000f280000300a00 */
[----:B------:R-:W4:Y:S01]  /*955e0*/  LDL.LU R29, [R1+0x140] ;  /* 0x00014000011d7983 */ /* 0x000f220000300800 */
[----:B------:R-:W-:-:S03]  /*955f0*/  IMAD.MOV.U32 R22, RZ, RZ, R0 ;  /* 0x000000ffff167224 */ /* 0x000fc600078e0000 */
[----:B--2---:R0:W-:Y:S02]  /*95600*/  @P4 STG.E.U8 desc[UR44][R20.64], R6 ;  /* 0x0000000614004986 */ /* 0x0041e4000c10112c */
[----:B0-----:R-:W-:Y:S02]  /*95610*/  PRMT R6, R28, 0x7772, RZ ;  /* 0x000077721c067816 */ /* 0x001fe400000000ff */
[----:B------:R-:W2:Y:S04]  /*95620*/  LDL.LU.64 R20, [R1+0xfc8] ;  /* 0x000fc80001147983 */ /* 0x000ea80000300a00 */
[----:B---3--:R0:W-:Y:S04]  /*95630*/  @P3 STG.E.U8 desc[UR44][R24.64], R6 ;  /* 0x0000000618003986 */ /* 0x0081e8000c10112c */
[----:B0-----:R-:W3:Y:S04]  /*95640*/  LDL.LU.64 R24, [R1+0xfc0] ;  /* 0x000fc00001187983 */ /* 0x001ee80000300a00 */
[----:B------:R-:W2:Y:S04]  /*95650*/  LDL.LU R0, [R1+0x120] ;  /* 0x0001200001007983 */ /* 0x000ea80000300800 */
[----:B------:R-:W2:Y:S04]  /*95660*/  LDL.LU.64 R12, [R1+0xf88] ;  /* 0x000f8800010c7983 */ /* 0x000ea80000300a00 */
        /* <DEDUP_REMOVED lines=32> */
[----:B----4-:R0:W-:Y:S04]  /*95870*/  @P2 STG.E.U8 desc[UR44][R16.64], R6 ;  /* 0x0000000610002986 */ /* 0x0101e8000c10112c */
[----:B------:R-:W-:Y:S02]  /*95880*/  @P6 LOP3.LUT R4, R4, 0x8000, RZ, 0xfc, !PT ;  /* 0x0000800004046812 */ /* 0x000fe400078efcff */
[----:B------:R-:W-:Y:S02]  /*95890*/  LOP3.LUT P6, RZ, R2, 0x4000, RZ, 0xc0, !PT ;  /* 0x0000400002ff7812 */ /* 0x000fe400078cc0ff */
[----:B0-----:R-:W-:-:S05]  /*958a0*/  PRMT R6, R29, 0x7770, RZ ;  /* 0x000077701d067816 */ /* 0x001fca00000000ff */
[----:B------:R0:W-:Y:S02]  /*958b0*/  @P5 STG.E.U8 desc[UR44][R26.64], R6 ;  /* 0x000000061a005986 */ /* 0x0001e4000c10112c */
[----:B0-----:R-:W-:Y:S02]  /*958c0*/  PRMT R6, R29, 0x7771, RZ ;  /* 0x000077711d067816 */ /* 0x001fe400000000ff */
[----:B------:R-:W4:Y:S04]  /*958d0*/  LDL.LU R26, [R1+0x144] ;  /* 0x00014400011a7983 */ /* 0x000f280000300800 */
[----:B------:R-:W4:Y:S04]  /*958e0*/  LDL.LU.64 R8, [R1+0xf78] ;  /* 0x000f780001087983 */ /* 0x000f280000300a00 */
[----:B------:R-:W4:Y:S04]  /*958f0*/  LDL.LU.64 R14, [R1+0xf70] ;  /* 0x000f7000010e7983 */ /* 0x000f280000300a00 */
[----:B------:R-:W4:Y:S04]  /*95900*/  LDL.LU.64 R10, [R1+0xf68] ;  /* 0x000f6800010a7983 */ /* 0x000f280000300a00 */
[----:B------:R0:W-:Y:S01]  /*95910*/  @P6 STG.E.U8 desc[UR44][R18.64], R6 ;  /* 0x0000000612006986 */ /* 0x0001e2000c10112c */
[----:B------:R-:W-:-:S03]  /*95920*/  LOP3.LUT P6, RZ, R4, 0x8000, RZ, 0xc0, !PT ;  /* 0x0000800004ff7812 */ /* 0x000fc600078cc0ff */
[----:B------:R-:W4:Y:S04]  /*95930*/  LDL.LU R27, [R1+0x124] ;  /* 0x00012400011b7983 */ /* 0x000f280000300800 */
[----:B------:R-:W4:Y:S01]  /*95940*/  LDL.LU.64 R16, [R1+0xf60] ;  /* 0x000f600001107983 */ /* 0x000f220000300a00 */
[----:B0-----:R-:W-:-:S03]  /*95950*/  PRMT R6, R29, 0x7772, RZ ;  /* 0x000077721d067816 */ /* 0x001fc600000000ff */
[----:B------:R-:W4:Y:S04]  /*95960*/  LDL.LU.64 R18, [R1+0xf50] ;  /* 0x000f500001127983 */ /* 0x000f280000300a00 */
[----:B------:R0:W-:Y:S01]  /*95970*/  @P6 STG.E.U8 desc[UR44][R20.64], R6 ;  /* 0x0000000614006986 */ /* 0x0001e2000c10112c */
[C---:B------:R-:W-:Y:S02]  /*95980*/  LOP3.LUT P6, RZ, R4.reuse, 0x4000, RZ, 0xc0, !PT ;  /* 0x0000400004ff7812 */ /* 0x040fe400078cc0ff */
[----:B0-----:R-:W-:Y:S01]  /*95990*/  PRMT R6, R29, 0x7773, RZ ;  /* 0x000077731d067816 */ /* 0x001fe200000000ff */
[----:B------:R-:W4:Y:S04]  /*959a0*/  LDL.LU.64 R20, [R1+0xf48] ;  /* 0x000f480001147983 */ /* 0x000f280000300a00 */
[----:B------:R-:W4:Y:S06]  /*959b0*/  LDL.LU.64 R28, [R1+0xf40] ;  /* 0x000f4000011c7983 */ /* 0x000f2c0000300a00 */
        /* <DEDUP_REMOVED lines=42> */
[----:B------:R-:W4:Y:S04]  /*95c60*/  LDL.LU.64 R26, [R1+0xf08] ;  /* 0x000f0800011a7983 */ /* 0x000f280000300a00 */
[----:B---3--:R0:W-:Y:S04]  /*95c70*/  @P5 STG.E.U8 desc[UR44][R24.64], R6 ;  /* 0x0000000618005986 */ /* 0x0081e8000c10112c */
[----:B0-----:R-:W3:Y:S04]  /*95c80*/  LDL.LU.64 R24, [R1+0xf00] ;  /* 0x000f000001187983 */ /* 0x001ee80000300a00 */
[----:B------:R-:W2:Y:S01]  /*95c90*/  LDL.LU R19, [R1+0x148] ;  /* 0x0001480001137983 */ /* 0x000ea20000300800 */
[----:B------:R-:W-:-:S02]  /*95ca0*/  LOP3.LUT P4, RZ, R2, 0x20000000, RZ, 0xc0, !PT ;  /* 0x2000000002ff7812 */ /* 0x000fc4000788c0ff */
[C---:B------:R-:W-:Y:S02]  /*95cb0*/  LOP3.LUT P3, RZ, R2.reuse, 0x40000000, RZ, 0xc0, !PT ;  /* 0x4000000002ff7812 */ /* 0x040fe4000786c0ff */
[----:B------:R-:W-:Y:S01]  /*95cc0*/  LOP3.LUT P2, RZ, R2, 0x80000000, RZ, 0xc0, !PT ;  /* 0x8000000002ff7812 */ /* 0x000fe2000784c0ff */
[----:B------:R-:W3:Y:S04]  /*95cd0*/  LDL.LU.64 R16, [R1+0xed8] ;  /* 0x000ed80001107983 */ /* 0x000ee80000300a00 */
[----:B------:R-:W3:Y:S04]  /*95ce0*/  LDL.LU.64 R20, [R1+0xeb8] ;  /* 0x000eb80001147983 */ /* 0x000ee80000300a00 */
[----:B------:R-:W3:Y:S04]  /*95cf0*/  LDL.LU R14, [R1+0x128] ;  /* 0x00012800010e7983 */ /* 0x000ee80000300800 */
[----:B------:R-:W-:Y:S04]  /*95d00*/  STL [R1+0x25f8], R2 ;  /* 0x0025f80201007387 */ /* 0x000fe80000100800 */
[----:B------:R-:W-:Y:S01]  /*95d10*/  STL [R1+0x2680], R3 ;  /* 0x0026800301007387 */ /* 0x000fe20000100800 */
[----:B--2---:R-:W-:-:S05]  /*95d20*/  PRMT R6, R19, 0x7770, RZ ;  /* 0x0000777013067816 */ /* 0x004fca00000000ff */
[----:B------:R0:W-:Y:S02]  /*95d30*/  @P4 STG.E.U8 desc[UR44][R28.64], R6 ;  /* 0x000000061c004986 */ /* 0x0001e4000c10112c */
[C---:B0-----:R-:W-:Y:S02]  /*95d40*/  PRMT R6, R19.reuse, 0x7771, RZ ;  /* 0x0000777113067816 */ /* 0x041fe400000000ff */
[----:B------:R-:W2:Y:S04]  /*95d50*/  LDL.LU.64 R28, [R1+0xeb0] ;  /* 0x000eb000011c7983 */ /* 0x000ea80000300a00 */
[----:B----4-:R0:W-:Y:S02]  /*95d60*/  @P3 STG.E.U8 desc[UR44][R26.64], R6 ;  /* 0x000000061a003986 */ /* 0x0101e4000c10112c */
[----:B0-----:R-:W-:-:S02]  /*95d70*/  PRMT R6, R19, 0x7772, RZ ;  /* 0x0000777213067816 */ /* 0x001fc400000000ff */
[----:B------:R-:W4:Y:S04]  /*95d80*/  LDL.LU.64 R26, [R1+0xea8] ;  /* 0x000ea800011a7983 */ /* 0x000f280000300a00 */
        /* <DEDUP_REMOVED lines=27> */
[----:B------:R-:W-:Y:S02]  /*95f40*/  LOP3.LUT R4, R4, 0xffffffbf, RZ, 0xc0, !PT ;  /* 0xffffffbf04047812 */ /* 0x000fe400078ec0ff */
[----:B------:R-:W-:-:S02]  /*95f50*/  LOP3.LUT P5, RZ, R0, 0x1, RZ, 0xc0, !PT ;  /* 0x0000000100ff7812 */ /* 0x000fc400078ac0ff */
[----:B------:R-:W-:Y:S01]  /*95f60*/  PRMT R6, R19, 0x7773, RZ ;  /* 0x0000777313067816 */ /* 0x000fe200000000ff */
[----:B------:R-:W2:Y:S02]  /*95f70*/  LDL.LU.64 R12, [R1+0xe20] ;  /* 0x000e2000010c7983 */ /* 0x000ea40000300a00 */
[----:B------:R-:W-:Y:S02]  /*95f80*/  @P6 LOP3.LUT R4, R4, 0x40, RZ, 0xfc, !PT ;  /* 0x0000004004046812 */ /* 0x000fe400078efcff */
[----:B------:R-:W-:Y:S01]  /*95f90*/  LOP3.LUT P6, RZ, R0, 0x4, RZ, 0xc0, !PT ;  /* 0x0000000400ff7812 */ /* 0x000fe200078cc0ff */
[----:B------:R-:W2:Y:S04]  /*95fa0*/  LDL.LU.64 R8, [R1+0xdf8] ;  /* 0x000df80001087983 */ /* 0x000ea80000300a00 */
[----:B------:R-:W2:Y:S01]  /*95fb0*/  LDL.LU R19, [R1+0x12c] ;  /* 0x00012c0001137983 */ /* 0x000ea20000300800 */
[----:B------:R-:W-:-:S03]  /*95fc0*/  LOP3.LUT R4, R4, 0xffffff7f, RZ, 0xc0, !PT ;  /* 0xffffff7f04047812 */ /* 0x000fc600078ec0ff */
[----:B------:R-:W2:Y:S04]  /*95fd0*/  LDL.LU R15, [R1+0x1b0] ;  /* 0x0001b000010f7983 */ /* 0x000ea80000300800 */
[----:B------:R-:W2:Y:S01]  /*95fe0*/  LDL.LU.64 R10, [R1+0xde8] ;  /* 0x000de800010a7983 */ /* 0x000ea20000300a00 */
[----:B------:R-:W-:Y:S02]  /*95ff0*/  @P6 LOP3.LUT R4, R4, 0x80, RZ, 0xfc, !PT ;  /* 0x0000008004046812 */ /* 0x000fe400078efcff */
[----:B------:R-:W-:Y:S01]  /*96000*/  LOP3.LUT P6, RZ, R0, 0x2, RZ, 0xc0, !PT ;  /* 0x0000000200ff7812 */ /* 0x000fe200078cc0ff */
[----:B------:R0:W-:Y:S02]  /*96010*/  @P5 STG.E.U8 desc[UR44][R16.64], R6 ;  /* 0x0000000610005986 */ /* 0x0001e4000c10112c */
[----:B0-----:R-:W-:-:S02]  /*96020*/  PRMT R6, R14, 0x7770, RZ ;  /* 0x000077700e067816 */ /* 0x001fc400000000ff */
[----:B------:R-:W2:Y:S08]  /*96030*/  LDL.LU.64 R16, [R1+0xde0] ;  /* 0x000de00001107983 */ /* 0x000eb00000300a00 */
[----:B------:R0:W-:Y:S01]  /*96040*/  @P6 STG.E.U8 desc[UR44][R20.64], R6 ;  /* 0x0000000614006986 */ /* 0x0001e2000c10112c */
[----:B------:R-:W-:Y:S02]  /*96050*/  LOP3.LUT P6, RZ, R4, 0x80, RZ, 0xc0, !PT ;  /* 0x0000008004ff7812 */ /* 0x000fe400078cc0ff */
[----:B0-----:R-:W-:Y:S01]  /*96060*/  PRMT R6, R14, 0x7771, RZ ;  /* 0x000077710e067816 */ /* 0x001fe200000000ff */
[----:B------:R-:W2:Y:S10]  /*96070*/  LDL.LU.64 R20, [R1+0xdd8] ;  /* 0x000dd80001147983 */ /* 0x000eb40000300a00 */
[----:B------:R0:W-:Y:S01]  /*96080*/  @P6 STG.E.U8 desc[UR44][R28.64], R6 ;  /* 0x000000061c006986 */ /* 0x0001e2000c10112c */
[----:B------:R-:W-:-:S02]  /*96090*/  LOP3.LUT P6, RZ, R4, 0x40, RZ, 0xc0, !PT ;  /* 0x0000004004ff7812 */ /* 0x000fc400078cc0ff */
[----:B0-----:R-:W-:Y:S01]  /*960a0*/  PRMT R6, R14, 0x7772, RZ ;  /* 0x000077720e067816 */ /* 0x001fe200000000ff */
[----:B------:R-:W2:Y:S10]  /*960b0*/  LDL.LU.64 R28, [R1+0xdb0] ;  /* 0x000db000011c7983 */ /* 0x000eb40000300a00 */
[----:B----4-:R0:W-:Y:S01]  /*960c0*/  @P6 STG.E.U8 desc[UR44][R26.64], R6 ;  /* 0x000000061a006986 */ /* 0x0101e2000c10112c */
        /* <DEDUP_REMOVED lines=23> */
[----:B0-----:R-:W-:Y:S01]  /*96240*/  PRMT R6, R18, 0x7773, RZ ;  /* 0x0000777312067816 */ /* 0x001fe200000000ff */
[----:B------:R-:W2:Y:S10]  /*96250*/  LDL.LU R3, [R1+0x2680] ;  /* 0x0026800001037983 */ /* 0x000eb40000300800 */
[----:B------:R-:W-:Y:S01]  /*96260*/  @P6 STG.E.U8 desc[UR44][R12.64], R6 ;  /* 0x000000060c006986 */ /* 0x000fe2000c10112c */
[----:B------:R-:W-:-:S02]  /*96270*/  LOP3.LUT P6, RZ, R4, 0x1, RZ, 0xc0, !PT ;  /* 0x0000000104ff7812 */ /* 0x000fc400078cc0ff */
        /* <DEDUP_REMOVED lines=10> */
[----:B------:R-:W-:Y:S01]  /*96320*/  STL [R1+0x2588], R7 ;  /* 0x0025880701007387 */ /* 0x000fe20000100800 */
[----:B0-----:R-:W-:-:S05]  /*96330*/  PRMT R4, R15, 0x7771, RZ ;  /* 0x000077710f047816 */ /* 0x001fca00000000ff */
[----:B----4-:R0:W-:Y:S02]  /*96340*/  @P2 STG.E.U8 desc[UR44][R26.64], R4 ;  /* 0x000000041a002986 */ /* 0x0101e4000c10112c */
        /* <DEDUP_REMOVED lines=12> */
[----:B------:R-:W3:Y:S04]  /*96410*/  LDL.LU R28, [R1] ;  /* 0x00000000011c7983 */ /* 0x000ee80000300800 */
        /* <DEDUP_REMOVED lines=45> */
[----:B0-----:R-:W-:-:S05]  /*966f0*/  PRMT R4, R29, 0x7772, RZ ;  /* 0x000077721d047816 */ /* 0x001fca00000000ff */
[----:B------:R0:W-:Y:S02]  /*96700*/  @P5 STG.E.U8 desc[UR44][R18.64], R4 ;  /* 0x0000000412005986 */ /* 0x0001e4000c10112c */
[----:B0-----:R-:W-:Y:S02]  /*96710*/  PRMT R4, R29, 0x7773, RZ ;  /* 0x000077731d047816 */ /* 0x001fe400000000ff */
[----:B------:R-:W3:Y:S04]  /*96720*/  LDL.LU R29, [R1+0x1b8] ;  /* 0x0001b800011d7983 */ /* 0x000ee80000300800 */
[----:B------:R0:W-:Y:S01]  /*96730*/  @P6 STG.E.U8 desc[UR44][R20.64], R4 ;  /* 0x0000000414006986 */ /* 0x0001e2000c10112c */
[----:B------:R-:W-:-:S03]  /*96740*/  LOP3.LUT P6, RZ, R3, 0x80000000, RZ, 0xc0, !PT ;  /* 0x8000000003ff7812 */ /* 0x000fc600078cc0ff */
[----:B------:R-:W3:Y:S04]  /*96750*/  LDL.LU R15, [R1+0x198] ;  /* 0x00019800010f7983 */ /* 0x000ee80000300800 */
[----:B------:R-:W3:Y:S04]  /*96760*/  LDL.LU.64 R16, [R1+0xc98] ;  /* 0x000c980001107983 */ /* 0x000ee80000300a00 */
[----:B------:R-:W3:Y:S01]  /*96770*/  LDL.LU.64 R18, [R1+0xc90] ;  /* 0x000c900001127983 */ /* 0x000ee20000300a00 */
[----:B0-----:R-:W-:-:S03]  /*96780*/  PRMT R4, R2, 0x7770, RZ ;  /* 0x0000777002047816 */ /* 0x001fc600000000ff */
[----:B------:R-:W3:Y:S04]  /*96790*/  LDL.LU.64 R20, [R1+0xc68] ;  /* 0x000c680001147983 */ /* 0x000ee80000300a00 */
[----:B----4-:R0:W-:Y:S01]  /*967a0*/  @P6 STG.E.U8 desc[UR44][R26.64], R4 ;  /* 0x000000041a006986 */ /* 0x0101e2000c10112c */
[C---:B------:R-:W-:Y:S02]  /*967b0*/  LOP3.LUT P6, RZ, R3.reuse, 0x40000000, RZ, 0xc0, !PT ;  /* 0x4000000003ff7812 */ /* 0x040fe400078cc0ff */
        /* <DEDUP_REMOVED lines=13> */
[----:B---3--:R-:W-:-:S11]  /*96890*/  PRMT R4, R14, 0x7770, RZ ;  /* 0x000077700e047816 */ /* 0x008fd600000000ff */
[----:B--2---:R0:W-:Y:S04]  /*968a0*/  @P6 STG.E.U8 desc[UR44][R6.64], R4 ;  /* 0x0000000406006986 */ /* 0x0041e8000c10112c */
[----:B0-----:R-:W2:Y:S01]  /*968b0*/  LDL.LU.64 R6, [R1+0x2668] ;  /* 0x0026680001067983 */ /* 0x001ea20000300a00 */
[----:B------:R-:W-:Y:S02]  /*968c0*/  LOP3.LUT P6, RZ, R3, 0x4000000, RZ, 0xc0, !PT ;  /* 0x0400000003ff7812 */ /* 0x000fe400078cc0ff */
[----:B------:R-:W-:Y:S02]  /*968d0*/  PRMT R4, R14, 0x7771, RZ ;  /* 0x000077710e047816 */ /* 0x000fe400000000ff */
[C---:B------:R-:W-:Y:S02]  /*968e0*/  LOP3.LUT P0, RZ, R0.reuse, 0x20000000, RZ, 0xc0, !PT ;  /* 0x2000000000ff7812 */ /* 0x040fe4000780c0ff */
[----:B------:R-:W-:-:S02]  /*968f0*/  LOP3.LUT P1, RZ, R0, 0x40000000, RZ, 0xc0, !PT ;  /* 0x4000000000ff7812 */ /* 0x000fc4000782c0ff */
[----:B------:R-:W-:Y:S02]  /*96900*/  LOP3.LUT P4, RZ, R0, 0x80000000, RZ, 0xc0, !PT ;  /* 0x8000000000ff7812 */ /* 0x000fe4000788c0ff */
        /* <DEDUP_REMOVED lines=20> */
[----:B----4-:R0:W-:Y:S02]  /*96a50*/  @P2 STG.E.U8 desc[UR44][R26.64], R4 ;  /* 0x000000041a002986 */ /* 0x0101e4000c10112c */
[----:B0-----:R-:W-:-:S05]  /*96a60*/  PRMT R4, R15, 0x7771, RZ ;  /* 0x000077710f047816 */ /* 0x001fca00000000ff */
[----:B------:R0:W-:Y:S04]  /*96a70*/  @P5 STG.E.U8 desc[UR44][R24.64], R4 ;  /* 0x0000000418005986 */ /* 0x0001e8000c10112c */
[----:B0-----:R-:W3:Y:S04]  /*96a80*/  LDL.LU.64 R24, [R1+0xc18] ;  /* 0x000c180001187983 */ /* 0x001ee80000300a00 */
[----:B------:R-:W4:Y:S04]  /*96a90*/  LDL.LU.64 R26, [R1+0xbb8] ;  /* 0x000bb800011a7983 */ /* 0x000f280000300a00 */
[----:B------:R-:W4:Y:S04]  /*96aa0*/  LDL.LU.64 R16, [R1+0xbb0] ;  /* 0x000bb00001107983 */ /* 0x000f280000300a00 */
[----:B------:R-:W4:Y:S04]  /*96ab0*/  LDL.LU.64 R18, [R1+0xba8] ;  /* 0x000ba80001127983 */ /* 0x000f280000300a00 */
[----:B------:R-:W4:Y:S01]  /*96ac0*/  LDL.LU R29, [R1+0x1bc] ;  /* 0x0001bc00011d7983 */ /* 0x000f220000300800 */
[----:B------:R-:W-:-:S02]  /*96ad0*/  LOP3.LUT P4, RZ, R28, 0x8, RZ, 0xc0, !PT ;  /* 0x000000081cff7812 */ /* 0x000fc4000788c0ff */
[C---:B------:R-:W-:Y:S02]  /*96ae0*/  LOP3.LUT P3, RZ, R28.reuse, 0x10, RZ, 0xc0, !PT ;  /* 0x000000101cff7812 */ /* 0x040fe4000786c0ff */
[C---:B------:R-:W-:Y:S02]  /*96af0*/  PRMT R4, R15.reuse, 0x7772, RZ ;  /* 0x000077720f047816 */ /* 0x040fe400000000ff */
[----:B------:R-:W-:Y:S01]  /*96b00*/  LOP3.LUT P2, RZ, R28, 0x20, RZ, 0xc0, !PT ;  /* 0x000000201cff7812 */ /* 0x000fe2000784c0ff */
[----:B------:R-:W4:Y:S04]  /*96b10*/  LDL.LU.64 R20, [R1+0xba0] ;  /* 0x000ba00001147983 */ /* 0x000f280000300a00 */
[----:B------:R-:W4:Y:S04]  /*96b20*/  LDL.LU R2, [R1+0x19c] ;  /* 0x00019c0001027983 */ /* 0x000f280000300800 */
[----:B--2---:R0:W-:Y:S02]  /*96b30*/  @P4 STG.E.U8 desc[UR44][R10.64], R4 ;  /* 0x000000040a004986 */ /* 0x0041e4000c10112c */
[----:B0-----:R-:W-:-:S05]  /*96b40*/  PRMT R4, R15, 0x7773, RZ ;  /* 0x000077730f047816 */ /* 0x001fca00000000ff */
[----:B---3--:R4:W-:Y:S02]  /*96b50*/  @P3 STG.E.U8 desc[UR44][R24.64], R4 ;  /* 0x0000000418003986 */ /* 0x0089e4000c10112c */
[----:B----4-:R-:W-:Y:S02]  /*96b60*/  PRMT R4, R29, 0x7770, RZ ;  /* 0x000077701d047816 */ /* 0x010fe400000000ff */
[----:B------:R-:W2:Y:S04]  /*96b70*/  LDL.LU.64 R24, [R1+0xb90] ;  /* 0x000b900001187983 */ /* 0x000ea80000300a00 */
[----:B------:R0:W-:Y:S04]  /*96b80*/  @P2 STG.E.U8 desc[UR44][R26.64], R4 ;  /* 0x000000041a002986 */ /* 0x0001e8000c10112c */
[----:B0-----:R-:W3:Y:S04]  /*96b90*/  LDL.LU.64 R26, [R1+0xb88] ;  /* 0x000b8800011a7983 */ /* 0x001ee80000300a00 */
[----:B------:R-:W4:Y:S04]  /*96ba0*/  LDL.LU R9, [R1+0x1a0] ;  /* 0x0001a00001097983 */ /* 0x000f280000300800 */
[----:B----4-:R0:W-:Y:S04]  /*96bb0*/  STL [R1+0x2658], R9 ;  /* 0x0026580901007387 */ /* 0x0101e80000100800 */
        /* <DEDUP_REMOVED lines=18> */
[----:B------:R-:W-:Y:S01]  /*96ce0*/  @P6 LOP3.LUT R3, R3, 0x200000, RZ, 0xfc, !PT ;  /* 0x0020000003036812 */ /* 0x000fe200078efcff */
[----:B----4-:R0:W-:Y:S04]  /*96cf0*/  STL.64 [R1+0x2660], R8 ;  /* 0x0026600801007387 */ /* 0x0101e80000100a00 */
[----:B0-----:R-:W4:Y:S04]  /*96d00*/  LDL.LU.64 R8, [R1+0xb80] ;  /* 0x000b800001087983 */ /* 0x001f280000300a00 */
[----:B------:R-:W4:Y:S01]  /*96d10*/  LDL.LU.64 R6, [R1+0xb58] ;  /* 0x000b580001067983 */ /* 0x000f220000300a00 */
[----:B------:R-:W-:-:S02]  /*96d20*/  LOP3.LUT P6, RZ, R28, 0x200, RZ, 0xc0, !PT ;  /* 0x000002001cff7812 */ /* 0x000fc400078cc0ff */
[----:B------:R-:W-:Y:S02]  /*96d30*/  LOP3.LUT R3, R3, 0xffbfffff, RZ, 0xc0, !PT ;  /* 0xffbfffff03037812 */ /* 0x000fe400078ec0ff */
[----:B------:R-:W-:-:S09]  /*96d40*/  LOP3.LUT P5, RZ, R28, 0x40, RZ, 0xc0, !PT ;  /* 0x000000401cff7812 */ /* 0x000fd200078ac0ff */
[----:B------:R-:W-:Y:S02]  /*96d50*/  @P6 LOP3.LUT R3, R3, 0x400000, RZ, 0xfc, !PT ;  /* 0x0040000003036812 */ /* 0x000fe400078efcff */
[----:B------:R-:W-:Y:S02]  /*96d60*/  LOP3.LUT P6, RZ, R28, 0x100, RZ, 0xc0, !PT ;  /* 0x000001001cff7812 */ /* 0x000fe400078cc0ff */
[----:B------:R-:W-:Y:S02]  /*96d70*/  LOP3.LUT R3, R3, 0xff7fffff, RZ, 0xc0, !PT ;  /* 0xff7fffff03037812 */ /* 0x000fe400078ec0ff */
[----:B------:R-:W-:-:S09]  /*96d80*/  PRMT R4, R29, 0x7771, RZ ;  /* 0x000077711d047816 */ /* 0x000fd200000000ff */
[----:B------:R-:W-:Y:S02]  /*96d90*/  @P6 LOP3.LUT R3, R3, 0x800000, RZ, 0xfc, !PT ;  /* 0x0080000003036812 */ /* 0x000fe400078efcff */
[----:B------:R-:W-:Y:S01]  /*96da0*/  LOP3.LUT P6, RZ, R28, 0x80, RZ, 0xc0, !PT ;  /* 0x000000801cff7812 */ /* 0x000fe200078cc0ff */
[----:B------:R0:W-:Y:S02]  /*96db0*/  @P5 STG.E.U8 desc[UR44][R16.64], R4 ;  /* 0x0000000410005986 */ /* 0x0001e4000c10112c */
[----:B0-----:R-:W-:-:S10]  /*96dc0*/  PRMT R4, R29, 0x7772, RZ ;  /* 0x000077721d047816 */ /* 0x001fd400000000ff */
[----:B------:R0:W-:Y:S01]  /*96dd0*/  @P6 STG.E.U8 desc[UR44][R18.64], R4 ;  /* 0x0000000412006986 */ /* 0x0001e2000c10112c */
[----:B------:R-:W-:Y:S02]  /*96de0*/  LOP3.LUT P6, RZ, R3, 0x800000, RZ, 0xc0, !PT ;  /* 0x0080000003ff7812 */ /* 0x000fe400078cc0ff */
[----:B0-----:R-:W-:-:S11]  /*96df0*/  PRMT R4, R29, 0x7773, RZ ;  /* 0x000077731d047816 */ /* 0x001fd600000000ff */
[----:B------:R0:W-:Y:S01]  /*96e00*/  @P6 STG.E.U8 desc[UR44][R20.64], R4 ;  /* 0x0000000414006986 */ /* 0x0001e2000c10112c */
[----:B------:R-:W-:Y:S02]  /*96e10*/  LOP3.LUT P6, RZ, R3, 0x400000, RZ, 0xc0, !PT ;  /* 0x0040000003ff7812 */ /* 0x000fe400078cc0ff */
[----:B0-----:R-:W-:-:S11]  /*96e20*/  PRMT R4, R2, 0x7770, RZ ;  /* 0x0000777002047816 */ /* 0x001fd600000000ff */
[----:B--2---:R0:W-:Y:S01]  /*96e30*/  @P6 STG.E.U8 desc[UR44][R24.64], R4 ;  /* 0x0000000418006986 */ /* 0x0041e2000c10112c */
[----:B------:R-:W-:Y:S02]  /*96e40*/  LOP3.LUT P6, RZ, R3, 0x200000, RZ, 0xc0, !PT ;  /* 0x0020000003ff7812 */ /* 0x000fe400078cc0ff */
[----:B0-----:R-:W-:-:S11]  /*96e50*/  PRMT R4, R2, 0x7771, RZ ;  /* 0x0000777102047816 */ /* 0x001fd600000000ff */
[----:B---3--:R0:W-:Y:S01]  /*96e60*/  @P6 STG.E.U8 desc[UR44][R26.64], R4 ;  /* 0x000000041a006986 */ /* 0x0081e2000c10112c */
[C---:B------:R-:W-:Y:S02]  /*96e70*/  LOP3.LUT P6, RZ, R3.reuse, 0x100000, RZ, 0xc0, !PT ;  /* 0x0010000003ff7812 */ /* 0x040fe400078cc0ff */
[----:B0-----:R-:W-:Y:S01]  /*96e80*/  PRMT R4, R2, 0x7772, RZ ;  /* 0x0000777202047816 */ /* 0x001fe200000000ff */
[----:B----4-:R0:W-:Y:S10]  /*96e90*/  STL.64 [R1+0x2650], R6 ;  /* 0x0026500601007387 */ /* 0x0101f40000100a00 */
[----:B------:R1:W-:Y:S04]  /*96ea0*/  @P6 STG.E.U8 desc[UR44][R8.64], R4 ;  /* 0x0000000408006986 */ /* 0x0003e8000c10112c */
[----:B0-----:R-:W2:Y:S04]  /*96eb0*/  LDL.LU.64 R6, [R1+0xb60] ;  /* 0x000b600001067983 */ /* 0x001ea80000300a00 */
[----:B------:R-:W3:Y:S04]  /*96ec0*/  LDL.LU R29, [R1+0x180] ;  /* 0x00018000011d7983 */ /* 0x000ee80000300800 */
[----:B------:R-:W4:Y:S04]  /*96ed0*/  LDL.LU.64 R12, [R1+0xb50] ;  /* 0x000b5000010c7983 */ /* 0x000f280000300a00 */
[----:B------:R-:W2:Y:S04]  /*96ee0*/  LDL.LU.64 R14, [R1+0xb48] ;  /* 0x000b4800010e7983 */ /* 0x000ea80000300a00 */
[----:B------:R-:W2:Y:S04]  /*96ef0*/  LDL.LU.64 R10, [R1+0xb38] ;  /* 0x000b3800010a7983 */ /* 0x000ea80000300a00 */
[----:B------:R-:W2:Y:S04]  /*96f00*/  LDL.LU.64 R16, [R1+0xb30] ;  /* 0x000b300001107983 */ /* 0x000ea80000300a00 */
[----:B------:R-:W2:Y:S04]  /*96f10*/  LDL.LU.64 R18, [R1+0xb28] ;  /* 0x000b280001127983 */ /* 0x000ea80000300a00 */
[----:B------:R-:W2:Y:S04]  /*96f20*/  LDL.LU.64 R20, [R1+0xb20] ;  /* 0x000b200001147983 */ /* 0x000ea80000300a00 */
[----:B------:R-:W2:Y:S04]  /*96f30*/  LDL.LU R24, [R1+0x1a4] ;  /* 0x0001a40001187983 */ /* 0x000ea80000300800 */
[----:B------:R-:W2:Y:S04]  /*96f40*/  LDL.LU.64 R26, [R1+0xb10] ;  /* 0x000b1000011a7983 */ /* 0x000ea80000300a00 */
[----:B------:R-:W2:Y:S04]  /*96f50*/  LDL.LU R25, [R1+0x4] ;  /* 0x0000040001197983 */ /* 0x000ea80000300800 */
[----:B-1----:R-:W2:Y:S01]  /*96f60*/  LDL.LU.64 R8, [R1+0x2660] ;  /* 0x0026600001087983 */ /* 0x002ea20000300a00 */
[----:B------:R-:W-:-:S02]  /*96f70*/  LOP3.LUT P6, RZ, R3, 0x80000, RZ, 0xc0, !PT ;  /* 0x0008000003ff7812 */ /* 0x000fc400078cc0ff */
[----:B------:R-:W-:-:S11]  /*96f80*/  PRMT R4, R2, 0x7773, RZ ;  /* 0x0000777302047816 */ /* 0x000fd600000000ff */
[----:B--2---:R0:W-:Y:S04]  /*96f90*/  @P6 STG.E.U8 desc[UR44][R8.64], R4 ;  /* 0x0000000408006986 */ /* 0x0041e8000c10112c */
[----:B0-----:R-:W2:Y:S01]  /*96fa0*/  LDL.LU R9, [R1+0x2658] ;  /* 0x0026580001097983 */ /* 0x001ea20000300800 */
        /* <DEDUP_REMOVED lines=15> */
[----:B----4-:R0:W-:Y:S02]  /*970a0*/  @P6 STG.E.U8 desc[UR44][R12.64], R4 ;  /* 0x000000040c006986 */ /* 0x0101e4000c10112c */
[----:B0-----:R-:W-:-:S05]  /*970b0*/  PRMT R4, R9, 0x7773, RZ ;  /* 0x0000777309047816 */ /* 0x001fca00000000ff */
        /* <DEDUP_REMOVED lines=56> */
[----:B------:R-:W2:Y:S04]  /*97440*/  LDL.LU R15, [R1+0x188] ;  /* 0x00018800010f7983 */ /* 0x000ea80000300800 */
[----:B------:R-:W2:Y:S04]  /*97450*/  LDL.LU.64 R12, [R1+0xa90] ;  /* 0x000a9000010c7983 */ /* 0x000ea80000300a00 */
[----:B------:R-:W2:Y:S01]  /*97460*/  LDL.LU.64 R8, [R1+0xa88] ;  /* 0x000a880001087983 */ /* 0x000ea20000300a00 */
[----:B------:R-:W-:-:S02]  /*97470*/  @P6 LOP3.LUT R3, R3, 0x4000, RZ, 0xfc, !PT ;  /* 0x0000400003036812 */ /* 0x000fc400078efcff */
[----:B------:R-:W-:Y:S02]  /*97480*/  LOP3.LUT P6, RZ, R28, 0x8000000, RZ, 0xc0, !PT ;  /* 0x080000001cff7812 */ /* 0x000fe400078cc0ff */
[----:B------:R-:W-:Y:S01]  /*97490*/  LOP3.LUT R3, R3, 0xffff7fff, RZ, 0xc0, !PT ;  /* 0xffff7fff03037812 */ /* 0x000fe200078ec0ff */
[----:B----4-:R0:W-:Y:S10]  /*974a0*/  @P2 STG.E.U8 desc[UR44][R10.64], R4 ;  /* 0x000000040a002986 */ /* 0x0101f4000c10112c */
[----:B------:R-:W-:-:S02]  /*974b0*/  @P6 LOP3.LUT R3, R3, 0x8000, RZ, 0xfc, !PT ;  /* 0x0000800003036812 */ /* 0x000fc400078efcff */
[----:B------:R-:W-:Y:S02]  /*974c0*/  LOP3.LUT P6, RZ, R28, 0x4000000, RZ, 0xc0, !PT ;  /* 0x040000001cff7812 */ /* 0x000fe400078cc0ff */
[C---:B0-----:R-:W-:Y:S01]  /*974d0*/  PRMT R4, R29.reuse, 0x7770, RZ ;  /* 0x000077701d047816 */ /* 0x041fe200000000ff */
[----:B------:R-:W4:Y:S04]  /*974e0*/  LDL.LU.64 R10, [R1+0xa80] ;  /* 0x000a8000010a7983 */ /* 0x000f280000300a00 */
[----:B------:R-:W4:Y:S04]  /*974f0*/  LDL.LU R24, [R1+0x1ac] ;  /* 0x0001ac0001187983 */ /* 0x000f280000300800 */
[----:B------:R0:W-:Y:S02]  /*97500*/  @P5 STG.E.U8 desc[UR44][R16.64], R4 ;  /* 0x0000000410005986 */ /* 0x0001e4000c10112c */
[----:B0-----:R-:W-:-:S02]  /*97510*/  PRMT R4, R29, 0x7771, RZ ;  /* 0x000077711d047816 */ /* 0x001fc400000000ff */
        /* <DEDUP_REMOVED lines=39> */
[----:B----4-:R0:W-:Y:S02]  /*97790*/  @P0 STG.E.U8 desc[UR44][R10.64], R4 ;  /* 0x000000040a000986 */ /* 0x0101e4000c10112c */
[----:B0-----:R-:W-:-:S05]  /*977a0*/  PRMT R4, R15, 0x7773, RZ ;  /* 0x000077730f047816 */ /* 0x001fca00000000ff */
[----:B------:R0:W-:Y:S02]  /*977b0*/  @P1 STG.E.U8 desc[UR44][R16.64], R4 ;  /* 0x0000000410001986 */ /* 0x0001e4000c10112c */
[----:B0-----:R-:W-:-:S05]  /*977c0*/  PRMT R4, R24, 0x7770, RZ ;  /* 0x0000777018047816 */ /* 0x001fca00000000ff */
[----:B------:R0:W-:Y:S02]  /*977d0*/  @P4 STG.E.U8 desc[UR44][R18.64], R4 ;  /* 0x0000000412004986 */ /* 0x0001e4000c10112c */
[C---:B0-----:R-:W-:Y:S02]  /*977e0*/  PRMT R4, R24.reuse, 0x7771, RZ ;  /* 0x0000777118047816 */ /* 0x041fe400000000ff */
[----:B------:R-:W2:Y:S04]  /*977f0*/  LDL.LU.64 R18, [R1+0xa38] ;  /* 0x000a380001127983 */ /* 0x000ea80000300a00 */
[----:B------:R0:W-:Y:S02]  /*97800*/  @P3 STG.E.U8 desc[UR44][R20.64], R4 ;  /* 0x0000000414003986 */ /* 0x0001e4000c10112c */
[----:B0-----:R-:W-:-:S02]  /*97810*/  PRMT R4, R24, 0x7772, RZ ;  /* 0x0000777218047816 */ /* 0x001fc400000000ff */
[----:B------:R-:W4:Y:S04]  /*97820*/  LDL.LU.64 R20, [R1+0xa30] ;  /* 0x000a300001147983 */ /* 0x000f280000300a00 */
[----:B------:R0:W-:Y:S02]  /*97830*/  @P2 STG.E.U8 desc[UR44][R28.64], R4 ;  /* 0x000000041c002986 */ /* 0x0001e4000c10112c */
[----:B0-----:R-:W-:Y:S02]  /*97840*/  PRMT R4, R24, 0x7773, RZ ;  /* 0x0000777318047816 */ /* 0x001fe400000000ff */
[----:B------:R-:W2:Y:S04]  /*97850*/  LDL.LU.64 R28, [R1+0xa28] ;  /* 0x000a2800011c7983 */ /* 0x000ea80000300a00 */
[----:B------:R-:W2:Y:S01]  /*97860*/  LDL.LU R24, [R1+0x18c] ;  /* 0x00018c0001187983 */ /* 0x000ea20000300800 */
[----:B------:R-:W-:-:S02]  /*97870*/  LOP3.LUT P5, RZ, R25, 0x100, RZ, 0xc0, !PT ;  /* 0x0000010019ff7812 */ /* 0x000fc400078ac0ff */
[C---:B------:R-:W-:Y:S02]  /*97880*/  LOP3.LUT P4, RZ, R25.reuse, 0x200, RZ, 0xc0, !PT ;  /* 0x0000020019ff7812 */ /* 0x040fe4000788c0ff */
[C---:B------:R-:W-:Y:S02]  /*97890*/  LOP3.LUT P3, RZ, R25.reuse, 0x400, RZ, 0xc0, !PT ;  /* 0x0000040019ff7812 */ /* 0x040fe4000786c0ff */
[----:B------:R-:W-:Y:S01]  /*978a0*/  LOP3.LUT P2, RZ, R25, 0x800, RZ, 0xc0, !PT ;  /* 0x0000080019ff7812 */ /* 0x000fe2000784c0ff */
[----:B------:R-:W4:Y:S04]  /*978b0*/  LDL.LU.64 R10, [R1+0xa20] ;  /* 0x000a2000010a7983 */ /* 0x000f280000300a00 */
[----:B------:R-:W4:Y:S04]  /*978c0*/  LDL.LU.64 R16, [R1+0xa10] ;  /* 0x000a100001107983 */ /* 0x000f280000300a00 */
[----:B---3--:R0:W-:Y:S04]  /*978d0*/  @P5 STG.E.U8 desc[UR44][R26.64], R4 ;  /* 0x000000041a005986 */ /* 0x0081e8000c10112c */
[----:B0-----:R-:W3:Y:S01]  /*978e0*/  LDL.LU R27, [R1+0x1f0] ;  /* 0x0001f000011b7983 */ /* 0x001ee20000300800 */
        /* <DEDUP_REMOVED lines=8> */
[----:B------:R0:W-:Y:S04]  /*97970*/  @P2 STG.E.U8 desc[UR44][R28.64], R4 ;  /* 0x000000041c002986 */ /* 0x0001e8000c10112c */
[----:B0-----:R-:W2:Y:S04]  /*97980*/  LDL.LU.64 R28, [R1+0x9f8] ;  /* 0x0009f800011c7983 */ /* 0x001ea80000300a00 */
[----:B------:R0:W-:Y:S04]  /*97990*/  STL.64 [R1+0x2630], R22 ;  /* 0x0026301601007387 */ /* 0x0001e80000100a00 */
[----:B0-----:R-:W2:Y:S04]  /*979a0*/  LDL.LU.64 R22, [R1+0x9e0] ;  /* 0x0009e00001167983 */ /* 0x001ea80000300a00 */
        /* <DEDUP_REMOVED lines=28> */
[----:B------:R-:W-:Y:S02]  /*97b70*/  LOP3.LUT R3, R3, 0xffffff7f, RZ, 0xc0, !PT ;  /* 0xffffff7f03037812 */ /* 0x000fe400078ec0ff */
[----:B------:R-:W-:Y:S02]  /*97b80*/  PRMT R4, R24, 0x7773, RZ ;  /* 0x0000777318047816 */ /* 0x000fe400000000ff */
[----:B------:R-:W2:Y:S04]  /*97b90*/  LDL.LU R24, [R1+0x1f4] ;  /* 0x0001f40001187983 */ /* 0x000ea80000300800 */
[----:B------:R-:W2:Y:S04]  /*97ba0*/  LDL.LU R15, [R1+0x1d4] ;  /* 0x0001d400010f7983 */ /* 0x000ea80000300800 */
[----:B------:R-:W2:Y:S04]  /*97bb0*/  LDL.LU.64 R12, [R1+0x9b8] ;  /* 0x0009b800010c7983 */ /* 0x000ea80000300a00 */
[----:B------:R-:W2:Y:S01]  /*97bc0*/  LDL.LU.64 R8, [R1+0x9b0] ;  /* 0x0009b00001087983 */ /* 0x000ea20000300a00 */
[----:B------:R-:W-:-:S02]  /*97bd0*/  @P6 LOP3.LUT R3, R3, 0x80, RZ, 0xfc, !PT ;  /* 0x0000008003036812 */ /* 0x000fc400078efcff */
[----:B------:R-:W-:Y:S01]  /*97be0*/  LOP3.LUT P6, RZ, R25, 0x2000, RZ, 0xc0, !PT ;  /* 0x0000200019ff7812 */ /* 0x000fe200078cc0ff */
[----:B------:R3:W-:Y:S02]  /*97bf0*/  @P5 STG.E.U8 desc[UR44][R10.64], R4 ;  /* 0x000000040a005986 */ /* 0x0007e4000c10112c */
[----:B---3--:R-:W-:Y:S02]  /*97c00*/  PRMT R4, R27, 0x7770, RZ ;  /* 0x000077701b047816 */ /* 0x008fe400000000ff */
[----:B------:R-:W3:Y:S08]  /*97c10*/  LDL.LU.64 R10, [R1+0x9a8] ;  /* 0x0009a800010a7983 */ /* 0x000ef00000300a00 */
        /* <DEDUP_REMOVED lines=35> */
[----:B------:R-:W-:Y:S04]  /*97e50*/  STL [R1+0x25d0], R5 ;  /* 0x0025d00501007387 */ /* 0x000fe80000100800 */
[----:B--2---:R-:W-:Y:S01]  /*97e60*/  @P6 STG.E.U8 desc[UR44][R6.64], R4 ;  /* 0x0000000406006986 */ /* 0x004fe2000c10112c */
[----:B------:R-:W-:-:S02]  /*97e70*/  LOP3.LUT P6, RZ, R3, 0x1, RZ, 0xc0, !PT ;  /* 0x0000000103ff7812 */ /* 0x000fc400078cc0ff */
[----:B------:R-:W-:-:S11]  /*97e80*/  PRMT R3, R24, 0x7770, RZ ;  /* 0x0000777018037816 */ /* 0x000fd600000000ff */
        /* <DEDUP_REMOVED lines=10> */
[----:B----4-:R0:W-:Y:S01]  /*97f30*/  @P2 STG.E.U8 desc[UR44][R20.64], R3 ;  /* 0x0000000314002986 */ /* 0x0101e2000c10112c */
[C---:B------:R-:W-:Y:S02]  /*97f40*/  LOP3.LUT P4, RZ, R25.reuse, 0x10000000, RZ, 0xc0, !PT ;  /* 0x1000000019ff7812 */ /* 0x040fe4000788c0ff */
[C---:B------:R-:W-:Y:S02]  /*97f50*/  LOP3.LUT P3, RZ, R25.reuse, 0x20000000, RZ, 0xc0, !PT ;  /* 0x2000000019ff7812 */ /* 0x040fe4000786c0ff */
[----:B------:R-:W-:Y:S02]  /*97f60*/  LOP3.LUT P2, RZ, R25, 0x40000000, RZ, 0xc0, !PT ;  /* 0x4000000019ff7812 */ /* 0x000fe4000784c0ff */
[----:B0-----:R-:W-:-:S05]  /*97f70*/  PRMT R3, R15, 0x7772, RZ ;  /* 0x000077720f037816 */ /* 0x001fca00000000ff */
[----:B------:R0:W-:Y:S01]  /*97f80*/  @P5 STG.E.U8 desc[UR44][R28.64], R3 ;  /* 0x000000031c005986 */ /* 0x0001e2000c10112c */
[----:B------:R-:W-:-:S03]  /*97f90*/  LOP3.LUT P5, RZ, R25, 0x80000000, RZ, 0xc0, !PT ;  /* 0x8000000019ff7812 */ /* 0x000fc600078ac0ff */
[----:B0-----:R-:W2:Y:S04]  /*97fa0*/  LDL.LU.64 R28, [R1+0x978] ;  /* 0x00097800011c7983 */ /* 0x001ea80000300a00 */
[----:B------:R-:W3:Y:S04]  /*97fb0*/  LDL.LU.64 R24, [R1+0x960] ;  /* 0x0009600001187983 */ /* 0x000ee80000300a00 */
[----:B------:R-:W4:Y:S04]  /*97fc0*/  LDL.LU.64 R18, [R1+0x958] ;  /* 0x0009580001127983 */ /* 0x000f280000300a00 */
[----:B------:R-:W3:Y:S04]  /*97fd0*/  LDL.LU.64 R16, [R1+0x950] ;  /* 0x0009500001107983 */ /* 0x000ee80000300a00 */
[----:B------:R-:W3:Y:S01]  /*97fe0*/  LDL.LU R26, [R1+0x1f8] ;  /* 0x0001f800011a7983 */ /* 0x000ee20000300800 */
[----:B------:R-:W-:-:S03]  /*97ff0*/  PRMT R3, R15, 0x7773, RZ ;  /* 0x000077730f037816 */ /* 0x000fc600000000ff */
[----:B------:R-:W4:Y:S04]  /*98000*/  LDL.LU.64 R20, [R1+0x948] ;  /* 0x0009480001147983 */ /* 0x000f280000300a00 */
[----:B------:R-:W4:Y:S04]  /*98010*/  LDL.LU R2, [R1+0x1d8] ;  /* 0x0001d80001027983 */ /* 0x000f280000300800 */
[----:B--2---:R3:W-:Y:S02]  /*98020*/  @P4 STG.E.U8 desc[UR44][R28.64], R3 ;  /* 0x000000031c004986 */ /* 0x0047e4000c10112c */
[----:B---3--:R-:W-:-:S02]  /*98030*/  PRMT R3, R26, 0x7770, RZ ;  /* 0x000077701a037816 */ /* 0x008fc400000000ff */
[----:B------:R-:W2:Y:S04]  /*98040*/  LDL.LU.64 R28, [R1+0x938] ;  /* 0x00093800011c7983 */ /* 0x000ea80000300a00 */
[----:B------:R0:W-:Y:S02]  /*98050*/  @P3 STG.E.U8 desc[UR44][R24.64], R3 ;  /* 0x0000000318003986 */ /* 0x0001e4000c10112c */
[----:B0-----:R-:W-:Y:S02]  /*98060*/  PRMT R3, R26, 0x7771, RZ ;  /* 0x000077711a037816 */ /* 0x001fe400000000ff */
[----:B------:R-:W3:Y:S04]  /*98070*/  LDL.LU.64 R24, [R1+0x930] ;  /* 0x0009300001187983 */ /* 0x000ee80000300a00 */
[----:B----4-:R0:W-:Y:S04]  /*98080*/  @P2 STG.E.U8 desc[UR44][R18.64], R3 ;  /* 0x0000000312002986 */ /* 0x0101e8000c10112c */
[----:B0-----:R-:W4:Y:S04]  /*98090*/  LDL.LU R18, [R1+0x1fc] ;  /* 0x0001fc0001127983 */ /* 0x001f280000300800 */
        /* <DEDUP_REMOVED lines=24> */
[----:B------:R-:W-:Y:S01]  /*98220*/  PRMT R3, R26, 0x7772, RZ ;  /* 0x000077721a037816 */ /* 0x000fe200000000ff */
[----:B------:R-:W4:Y:S01]  /*98230*/  LDL.LU.64 R6, [R1+0x908] ;  /* 0x0009080001067983 */ /* 0x000f220000300a00 */
[----:B------:R-:W-:-:S03]  /*98240*/  LOP3.LUT R0, R0, 0xbfffffff, RZ, 0xc0, !PT ;  /* 0xbfffffff00007812 */ /* 0x000fc600078ec0ff */
[----:B------:R-:W4:Y:S04]  /*98250*/  LDL.LU.64 R12, [R1+0x900] ;  /* 0x00090000010c7983 */ /* 0x000f280000300a00 */
[----:B------:R-:W4:Y:S04]  /*98260*/  LDL.LU.64 R8, [R1+0x8f8] ;  /* 0x0008f80001087983 */ /* 0x000f280000300a00 */
[----:B------:R0:W-:Y:S04]  /*98270*/  @P5 STG.E.U8 desc[UR44][R16.64], R3 ;  /* 0x0000000310005986 */ /* 0x0001e8000c10112c */
[----:B------:R-:W4:Y:S04]  /*98280*/  LDL.LU.64 R14, [R1+0x8e0] ;  /* 0x0008e000010e7983 */ /* 0x000f280000300a00 */
[----:B------:R-:W4:Y:S01]  /*98290*/  LDL.LU R19, [R1+0x1dc] ;  /* 0x0001dc0001137983 */ /* 0x000f220000300800 */
[----:B------:R-:W-:-:S02]  /*982a0*/  @P6 LOP3.LUT R0, R0, 0x40000000, RZ, 0xfc, !PT ;  /* 0x4000000000006812 */ /* 0x000fc400078efcff */
[----:B------:R-:W-:Y:S02]  /*982b0*/  LOP3.LUT P6, RZ, R27, 0x2, RZ, 0xc0, !PT ;  /* 0x000000021bff7812 */ /* 0x000fe400078cc0ff */
[----:B------:R-:W-:Y:S02]  /*982c0*/  LOP3.LUT R0, R0, 0x7fffffff, RZ, 0xc0, !PT ;  /* 0x7fffffff00007812 */ /* 0x000fe400078ec0ff */
[----:B0-----:R-:W-:Y:S02]  /*982d0*/  PRMT R3, R26, 0x7773, RZ ;  /* 0x000077731a037816 */ /* 0x001fe400000000ff */
[----:B------:R-:W4:Y:S04]  /*982e0*/  LDL.LU R26, [R1+0x1e0] ;  /* 0x0001e000011a7983 */ /* 0x000f280000300800 */
[----:B------:R-:W4:Y:S04]  /*982f0*/  LDL.LU.64 R10, [R1+0x8d8] ;  /* 0x0008d800010a7983 */ /* 0x000f280000300a00 */
[----:B------:R-:W4:Y:S01]  /*98300*/  LDL.LU.64 R16, [R1+0x8d0] ;  /* 0x0008d00001107983 */ /* 0x000f220000300a00 */
[----:B------:R-:W-:-:S02]  /*98310*/  @P6 LOP3.LUT R0, R0, 0x80000000, RZ, 0xfc, !PT ;  /* 0x8000000000006812 */ /* 0x000fc400078efcff */
[----:B------:R-:W-:-:S13]  /*98320*/  LOP3.LUT P6, RZ, R27, 0x1, RZ, 0xc0, !PT ;  /* 0x000000011bff7812 */ /* 0x000fda00078cc0ff */
[----:B------:R0:W-:Y:S01]  /*98330*/  @P6 STG.E.U8 desc[UR44][R20.64], R3 ;  /* 0x0000000314006986 */ /* 0x0001e2000c10112c */
[----:B------:R-:W-:Y:S02]  /*98340*/  LOP3.LUT P6, RZ, R0, 0x80000000, RZ, 0xc0, !PT ;  /* 0x8000000000ff7812 */ /* 0x000fe400078cc0ff */
        /* <DEDUP_REMOVED lines=42> */
[----:B0-----:R-:W-:-:S05]  /*985f0*/  PRMT R3, R19, 0x7773, RZ ;  /* 0x0000777313037816 */ /* 0x001fca00000000ff */
[----:B------:R0:W-:Y:S02]  /*98600*/  @P3 STG.E.U8 desc[UR44][R20.64], R3 ;  /* 0x0000000314003986 */ /* 0x0001e4000c10112c */
[C---:B0-----:R-:W-:Y:S02]  /*98610*/  PRMT R3, R26.reuse, 0x7770, RZ ;  /* 0x000077701a037816 */ /* 0x041fe400000000ff */
[----:B------:R-:W4:Y:S04]  /*98620*/  LDL.LU.64 R20, [R1+0x890] ;  /* 0x0008900001147983 */ /* 0x000f280000300a00 */
[----:B------:R-:W4:Y:S04]  /*98630*/  LDL.LU.64 R16, [R1+0x888] ;  /* 0x0008880001107983 */ /* 0x000f280000300a00 */
[----:B------:R-:W4:Y:S04]  /*98640*/  LDL.LU.64 R18, [R1+0x880] ;  /* 0x0008800001127983 */ /* 0x000f280000300a00 */
[----:B------:R0:W-:Y:S02]  /*98650*/  @P2 STG.E.U8 desc[UR44][R28.64], R3 ;  /* 0x000000031c002986 */ /* 0x0001e4000c10112c */
[----:B0-----:R-:W-:-:S05]  /*98660*/  PRMT R3, R26, 0x7771, RZ ;  /* 0x000077711a037816 */ /* 0x001fca00000000ff */
[----:B---3--:R0:W-:Y:S04]  /*98670*/  @P5 STG.E.U8 desc[UR44][R24.64], R3 ;  /* 0x0000000318005986 */ /* 0x0081e8000c10112c */
[----:B0-----:R-:W3:Y:S01]  /*98680*/  LDL.LU R25, [R1+0x1c0] ;  /* 0x0001c00001197983 */ /* 0x001ee20000300800 */
[C---:B------:R-:W-:Y:S02]  /*98690*/  LOP3.LUT P6, RZ, R27.reuse, 0x8000000, RZ, 0xc0, !PT ;  /* 0x080000001bff7812 */ /* 0x040fe400078cc0ff */
[----:B------:R-:W-:Y:S02]  /*986a0*/  LOP3.LUT R0, R0, 0xfffeffff, RZ, 0xc0, !PT ;  /* 0xfffeffff00007812 */ /* 0x000fe400078ec0ff */
[C---:B------:R-:W-:Y:S02]  /*986b0*/  LOP3.LUT P4, RZ, R27.reuse, 0x8000, RZ, 0xc0, !PT ;  /* 0x000080001bff7812 */ /* 0x040fe4000788c0ff */
[----:B------:R-:W-:-:S02]  /*986c0*/  LOP3.LUT P3, RZ, R27, 0x10000, RZ, 0xc0, !PT ;  /* 0x000100001bff7812 */ /* 0x000fc4000786c0ff */
[----:B------:R-:W-:Y:S02]  /*986d0*/  PRMT R3, R26, 0x7772, RZ ;  /* 0x000077721a037816 */ /* 0x000fe400000000ff */
[----:B------:R-:W-:Y:S01]  /*986e0*/  LOP3.LUT P2, RZ, R27, 0x20000, RZ, 0xc0, !PT ;  /* 0x000200001bff7812 */ /* 0x000fe2000784c0ff */
[----:B------:R-:W3:Y:S04]  /*986f0*/  LDL.LU.64 R28, [R1+0x878] ;  /* 0x00087800011c7983 */ /* 0x000ee80000300a00 */
[----:B------:R-:W3:Y:S04]  /*98700*/  LDL.LU R2, [R1+0x1e4] ;  /* 0x0001e40001027983 */ /* 0x000ee80000300800 */
        /* <DEDUP_REMOVED lines=23> */
[C---:B------:R-:W-:Y:S02]  /*98880*/  LOP3.LUT P0, RZ, R27.reuse, 0x10000000, RZ, 0xc0, !PT ;  /* 0x100000001bff7812 */ /* 0x040fe4000780c0ff */
[----:B------:R-:W-:-:S05]  /*98890*/  LOP3.LUT P1, RZ, R27, 0x20000000, RZ, 0xc0, !PT ;  /* 0x200000001bff7812 */ /* 0x000fca000782c0ff */
[----:B------:R-:W-:Y:S02]  /*988a0*/  @P6 LOP3.LUT R0, R0, 0x800000, RZ, 0xfc, !PT ;  /* 0x0080000000006812 */ /* 0x000fe400078efcff */
[C---:B------:R-:W-:Y:S01]  /*988b0*/  LOP3.LUT P6, RZ, R27.reuse, 0x80000, RZ, 0xc0, !PT ;  /* 0x000800001bff7812 */ /* 0x040fe200078cc0ff */
[----:B--2---:R0:W-:Y:S01]  /*988c0*/  @P4 STG.E.U8 desc[UR44][R14.64], R3 ;  /* 0x000000030e004986 */ /* 0x0041e2000c10112c */
[----:B------:R-:W-:Y:S02]  /*988d0*/  LOP3.LUT P4, RZ, R27, 0x40000000, RZ, 0xc0, !PT ;  /* 0x400000001bff7812 */ /* 0x000fe4000788c0ff */
[----:B0-----:R-:W-:-:S05]  /*988e0*/  PRMT R3, R26, 0x7773, RZ ;  /* 0x000077731a037816 */ /* 0x001fca00000000ff */
[----:B----4-:R3:W-:Y:S01]  /*988f0*/  @P3 STG.E.U8 desc[UR44][R10.64], R3 ;  /* 0x000000030a003986 */ /* 0x0107e2000c10112c */
[----:B------:R-:W-:-:S03]  /*98900*/  LOP3.LUT P3, RZ, R27, 0x80000000, RZ, 0xc0, !PT ;  /* 0x800000001bff7812 */ /* 0x000fc6000786c0ff */
[----:B------:R-:W2:Y:S01]  /*98910*/  LDL.LU.64 R26, [R1+0x860] ;  /* 0x00086000011a7983 */ /* 0x000ea20000300a00 */
[----:B---3--:R-:W-:-:S05]  /*98920*/  PRMT R3, R25, 0x7770, RZ ;  /* 0x0000777019037816 */ /* 0x008fca00000000ff */
[----:B------:R0:W-:Y:S04]  /*98930*/  @P2 STG.E.U8 desc[UR44][R20.64], R3 ;  /* 0x0000000314002986 */ /* 0x0001e8000c10112c */
[----:B0-----:R-:W3:Y:S04]  /*98940*/  LDL.LU R20, [R1+0x1c4] ;  /* 0x0001c40001147983 */ /* 0x001ee80000300800 */
[----:B------:R-:W4:Y:S04]  /*98950*/  LDL.LU.64 R4, [R1+0x848] ;  /* 0x0008480001047983 */ /* 0x000f280000300a00 */
[----:B----4-:R0:W-:Y:S04]  /*98960*/  STL.64 [R1+0x2600], R4 ;  /* 0x0026000401007387 */ /* 0x0101e80000100a00 */
[----:B0-----:R-:W4:Y:S01]  /*98970*/  LDL.LU.64 R4, [R1+0x850] ;  /* 0x0008500001047983 */ /* 0x001f220000300a00 */
[----:B------:R-:W-:-:S05]  /*98980*/  PRMT R3, R25, 0x7771, RZ ;  /* 0x0000777119037816 */ /* 0x000fca00000000ff */
[----:B------:R0:W-:Y:S02]  /*98990*/  @P5 STG.E.U8 desc[UR44][R16.64], R3 ;  /* 0x0000000310005986 */ /* 0x0001e4000c10112c */
[----:B0-----:R-:W-:-:S05]  /*989a0*/  PRMT R3, R25, 0x7772, RZ ;  /* 0x0000777219037816 */ /* 0x001fca00000000ff */
[----:B------:R-:W-:Y:S01]  /*989b0*/  @P6 STG.E.U8 desc[UR44][R18.64], R3 ;  /* 0x0000000312006986 */ /* 0x000fe2000c10112c */
[----:B------:R-:W-:-:S03]  /*989c0*/  LOP3.LUT P6, RZ, R0, 0x800000, RZ, 0xc0, !PT ;  /* 0x0080000000ff7812 */ /* 0x000fc600078cc0ff */
[----:B----4-:R0:W-:Y:S04]  /*989d0*/  STL.64 [R1+0x2608], R4 ;  /* 0x0026080401007387 */ /* 0x0101e80000100a00 */
[----:B0-----:R-:W4:Y:S01]  /*989e0*/  LDL.LU.64 R4, [R1+0x858] ;  /* 0x0008580001047983 */ /* 0x001f220000300a00 */
[----:B------:R-:W-:-:S03]  /*989f0*/  PRMT R3, R25, 0x7773, RZ ;  /* 0x0000777319037816 */ /* 0x000fc600000000ff */
[----:B------:R-:W3:Y:S04]  /*98a00*/  LDL.LU.64 R6, [R1+0x838] ;  /* 0x0008380001067983 */ /* 0x000ee80000300a00 */
[----:B------:R-:W3:Y:S04]  /*98a10*/  LDL.LU.64 R12, [R1+0x830] ;  /* 0x00083000010c7983 */ /* 0x000ee80000300a00 */
[----:B------:R-:W3:Y:S04]  /*98a20*/  LDL.LU R21, [R1+0x1e8] ;  /* 0x0001e80001157983 */ /* 0x000ee80000300800 */
[----:B------:R0:W-:Y:S01]  /*98a30*/  @P6 STG.E.U8 desc[UR44][R28.64], R3 ;  /* 0x000000031c006986 */ /* 0x0001e2000c10112c */
[----:B------:R-:W-:-:S03]  /*98a40*/  LOP3.LUT P6, RZ, R0, 0x400000, RZ, 0xc0, !PT ;  /* 0x0040000000ff7812 */ /* 0x000fc600078cc0ff */
[----:B------:R-:W3:Y:S04]  /*98a50*/  LDL.LU.64 R8, [R1+0x828] ;  /* 0x0008280001087983 */ /* 0x000ee80000300a00 */
[----:B------:R-:W3:Y:S04]  /*98a60*/  LDL.LU.64 R14, [R1+0x820] ;  /* 0x00082000010e7983 */ /* 0x000ee80000300a00 */
[----:B------:R-:W3:Y:S04]  /*98a70*/  LDL.LU.64 R10, [R1+0x810] ;  /* 0x00081000010a7983 */ /* 0x000ee80000300a00 */
[----:B------:R-:W3:Y:S04]  /*98a80*/  LDL.LU.64 R16, [R1+0x808] ;  /* 0x0008080001107983 */ /* 0x000ee80000300a00 */
[----:B------:R-:W3:Y:S04]  /*98a90*/  LDL.LU.64 R18, [R1+0x800] ;  /* 0x0008000001127983 */ /* 0x000ee80000300a00 */
[----:B------:R-:W3:Y:S01]  /*98aa0*/  LDL.LU R25, [R1+0x1c8] ;  /* 0x0001c80001197983 */ /* 0x000ee20000300800 */
[----:B0-----:R-:W-:-:S03]  /*98ab0*/  PRMT R3, R2, 0x7770, RZ ;  /* 0x0000777002037816 */ /* 0x001fc600000000ff */
[----:B------:R-:W3:Y:S04]  /*98ac0*/  LDL.LU.64 R28, [R1+0x7f8] ;  /* 0x0007f800011c7983 */ /* 0x000ee80000300a00 */
[----:B--2---:R0:W-:Y:S01]  /*98ad0*/  @P6 STG.E.U8 desc[UR44][R26.64], R3 ;  /* 0x000000031a006986 */ /* 0x0041e2000c10112c */
[----:B------:R-:W-:Y:S02]  /*98ae0*/  LOP3.LUT P6, RZ, R0, 0x200000, RZ, 0xc0, !PT ;  /* 0x0020000000ff7812 */ /* 0x000fe400078cc0ff */
[----:B0-----:R-:W-:Y:S01]  /*98af0*/  PRMT R3, R2, 0x7771, RZ ;  /* 0x0000777102037816 */ /* 0x001fe200000000ff */
[----:B------:R-:W2:Y:S10]  /*98b00*/  LDL.LU.64 R26, [R1+0x7e0] ;  /* 0x0007e000011a7983 */ /* 0x000eb40000300a00 */
[----:B----4-:R0:W-:Y:S04]  /*98b10*/  @P6 STG.E.U8 desc[UR44][R4.64], R3 ;  /* 0x0000000304006986 */ /* 0x0101e8000c10112c */
[----:B0-----:R-:W4:Y:S01]  /*98b20*/  LDL.LU.64 R4, [R1+0x2608] ;  /* 0x0026080001047983 */ /* 0x001f220000300a00 */
[----:B------:R-:W-:-:S02]  /*98b30*/  LOP3.LUT P6, RZ, R0, 0x100000, RZ, 0xc0, !PT ;  /* 0x0010000000ff7812 */ /* 0x000fc400078cc0ff */
[----:B------:R-:W-:-:S11]  /*98b40*/  PRMT R3, R2, 0x7772, RZ ;  /* 0x0000777202037816 */ /* 0x000fd600000000ff */
[----:B----4-:R0:W-:Y:S04]  /*98b50*/  @P6 STG.E.U8 desc[UR44][R4.64], R3 ;  /* 0x0000000304006986 */ /* 0x0101e8000c10112c */
[----:B0-----:R-:W4:Y:S01]  /*98b60*/  LDL.LU.64 R4, [R1+0x2600] ;  /* 0x0026000001047983 */ /* 0x001f220000300a00 */
[----:B------:R-:W-:Y:S02]  /*98b70*/  LOP3.LUT P6, RZ, R0, 0x80000, RZ, 0xc0, !PT ;  /* 0x0008000000ff7812 */ /* 0x000fe400078cc0ff */
[----:B------:R-:W-:Y:S02]  /*98b80*/  PRMT R3, R2, 0x7773, RZ ;  /* 0x0000777302037816 */ /* 0x000fe400000000ff */
[C---:B------:R-:W-:Y:S02]  /*98b90*/  LOP3.LUT P2, RZ, R24.reuse, 0x1, RZ, 0xc0, !PT ;  /* 0x0000000118ff7812 */ /* 0x040fe4000784c0ff */
[----:B------:R-:W-:Y:S01]  /*98ba0*/  LOP3.LUT P5, RZ, R24, 0x2, RZ, 0xc0, !PT ;  /* 0x0000000218ff7812 */ /* 0x000fe200078ac0ff */
[----:B------:R-:W2:Y:S06]  /*98bb0*/  LDL.LU R2, [R1+0x25f8] ;  /* 0x0025f80001027983 */ /* 0x000eac0000300800 */
[----:B----4-:R3:W-:Y:S01]  /*98bc0*/  @P6 STG.E.U8 desc[UR44][R4.64], R3 ;  /* 0x0000000304006986 */ /* 0x0107e2000c10112c */
[----:B------:R-:W-:-:S02]  /*98bd0*/  LOP3.LUT P6, RZ, R0, 0x40000, RZ, 0xc0, !PT ;  /* 0x0004000000ff7812 */ /* 0x000fc400078cc0ff */
[----:B---3--:R-:W-:-:S11]  /*98be0*/  PRMT R3, R20, 0x7770, RZ ;  /* 0x0000777014037816 */ /* 0x008fd600000000ff */
        /* <DEDUP_REMOVED lines=17> */
[----:B------:R0:W-:Y:S02]  /*98d00*/  @P2 STG.E.U8 desc[UR44][R28.64], R3 ;  /* 0x000000031c002986 */ /* 0x0001e4000c10112c */
[----:B0-----:R-:W-:-:S02]  /*98d10*/  PRMT R3, R25, 0x7770, RZ ;  /* 0x0000777019037816 */ /* 0x001fc400000000ff */
[----:B------:R-:W4:Y:S04]  /*98d20*/  LDL.LU.64 R28, [R1+0x7d0] ;  /* 0x0007d000011c7983 */ /* 0x000f280000300a00 */
[----:B--2---:R0:W-:Y:S04]  /*98d30*/  @P5 STG.E.U8 desc[UR44][R26.64], R3 ;  /* 0x000000031a005986 */ /* 0x0041e8000c10112c */
[----:B0-----:R-:W2:Y:S01]  /*98d40*/  LDL.LU.64 R26, [R1+0x7c8] ;  /* 0x0007c800011a7983 */ /* 0x001ea20000300a00 */
[C---:B------:R-:W-:Y:S02]  /*98d50*/  LOP3.LUT P4, RZ, R24.reuse, 0x4, RZ, 0xc0, !PT ;  /* 0x0000000418ff7812 */ /* 0x040fe4000788c0ff */
[----:B------:R-:W-:-:S02]  /*98d60*/  LOP3.LUT P3, RZ, R24, 0x8, RZ, 0xc0, !PT ;  /* 0x0000000818ff7812 */ /* 0x000fc4000786c0ff */
[C---:B------:R-:W-:Y:S02]  /*98d70*/  PRMT R3, R25.reuse, 0x7771, RZ ;  /* 0x0000777119037816 */ /* 0x040fe400000000ff */
[----:B------:R-:W-:Y:S01]  /*98d80*/  LOP3.LUT P2, RZ, R24, 0x10, RZ, 0xc0, !PT ;  /* 0x0000001018ff7812 */ /* 0x000fe2000784c0ff */
[----:B------:R-:W2:Y:S04]  /*98d90*/  LDL.LU.64 R10, [R1+0x7b8] ;  /* 0x0007b800010a7983 */ /* 0x000ea80000300a00 */
[----:B------:R-:W2:Y:S04]  /*98da0*/  LDL.LU.64 R16, [R1+0x7b0] ;  /* 0x0007b00001107983 */ /* 0x000ea80000300a00 */
[----:B------:R-:W2:Y:S04]  /*98db0*/  LDL.LU R20, [R1+0x1ec] ;  /* 0x0001ec0001147983 */ /* 0x000ea80000300800 */
[----:B---3--:R0:W-:Y:S02]  /*98dc0*/  @P4 STG.E.U8 desc[UR44][R18.64], R3 ;  /* 0x0000000312004986 */ /* 0x0081e4000c10112c */
[----:B0-----:R-:W-:-:S02]  /*98dd0*/  PRMT R3, R25, 0x7772, RZ ;  /* 0x0000777219037816 */ /* 0x001fc400000000ff */
[----:B------:R-:W3:Y:S04]  /*98de0*/  LDL.LU.64 R18, [R1+0x7a8] ;  /* 0x0007a80001127983 */ /* 0x000ee80000300a00 */
[----:B------:R-:W3:Y:S04]  /*98df0*/  LDL.LU R4, [R1+0x1cc] ;  /* 0x0001cc0001047983 */ /* 0x000ee80000300800 */
[----:B----4-:R0:W-:Y:S02]  /*98e00*/  @P3 STG.E.U8 desc[UR44][R28.64], R3 ;  /* 0x000000031c003986 */ /* 0x0101e4000c10112c */
[----:B0-----:R-:W-:-:S02]  /*98e10*/  PRMT R3, R25, 0x7773, RZ ;  /* 0x0000777319037816 */ /* 0x001fc400000000ff */
[----:B------:R-:W4:Y:S04]  /*98e20*/  LDL.LU.64 R28, [R1+0x7a0] ;  /* 0x0007a000011c7983 */ /* 0x000f280000300a00 */
[----:B--2---:R0:W-:Y:S04]  /*98e30*/  @P2 STG.E.U8 desc[UR44][R26.64], R3 ;  /* 0x000000031a002986 */ /* 0x0041e8000c10112c */
        /* <DEDUP_REMOVED lines=28> */
[----:B------:R-:W2:Y:S02]  /*99000*/  LDL.LU R21, [R1+0x2a0] ;  /* 0x0002a00001157983 */ /* 0x000ea40000300800 */
[----:B------:R-:W-:Y:S02]  /*99010*/  @P6 LOP3.LUT R0, R0, 0x4000, RZ, 0xfc, !PT ;  /* 0x0000400000006812 */ /* 0x000fe400078efcff */
[----:B------:R-:W-:Y:S01]  /*99020*/  LOP3.LUT P6, RZ, R24, 0x80, RZ, 0xc0, !PT ;  /* 0x0000008018ff7812 */ /* 0x000fe200078cc0ff */
[----:B------:R-:W2:Y:S04]  /*99030*/  LDL.LU.64 R12, [R1+0x760] ;  /* 0x00076000010c7983 */ /* 0x000ea80000300a00 */
[----:B------:R-:W2:Y:S01]  /*99040*/  LDL.LU.64 R8, [R1+0x758] ;  /* 0x0007580001087983 */ /* 0x000ea20000300a00 */
        /* <DEDUP_REMOVED lines=53> */
[----:B---3--:R0:W-:Y:S02]  /*993a0*/  @P3 STG.E.U8 desc[UR44][R18.64], R3 ;  /* 0x0000000312003986 */ /* 0x0081e4000c10112c */
[----:B0-----:R-:W-:-:S05]  /*993b0*/  PRMT R3, R25, 0x7772, RZ ;  /* 0x0000777219037816 */ /* 0x001fca00000000ff */
[----:B----4-:R0:W-:Y:S02]  /*993c0*/  @P2 STG.E.U8 desc[UR44][R28.64], R3 ;  /* 0x000000031c002986 */ /* 0x0101e4000c10112c */
[----:B0-----:R-:W-:Y:S02]  /*993d0*/  PRMT R3, R25, 0x7773, RZ ;  /* 0x0000777319037816 */ /* 0x001fe400000000ff */
[----:B------:R-:W2:Y:S01]  /*993e0*/  LDL.LU.64 R28, [R1+0x710] ;  /* 0x00071000011c7983 */ /* 0x000ea20000300a00 */
[----:B------:R-:W-:-:S03]  /*993f0*/  IMAD.MOV.U32 R25, RZ, RZ, R22 ;  /* 0x000000ffff197224 */ /* 0x000fc600078e0016 */
[----:B------:R0:W-:Y:S04]  /*99400*/  @P5 STG.E.U8 desc[UR44][R26.64], R3 ;  /* 0x000000031a005986 */ /* 0x0001e8000c10112c */
[----:B0-----:R-:W3:Y:S04]  /*99410*/  LDL.LU.64 R26, [R1+0x708] ;  /* 0x00070800011a7983 */ /* 0x001ee80000300a00 */
[----:B------:R-:W4:Y:S04]  /*99420*/  LDL.LU.64 R10, [R1+0x700] ;  /* 0x00070000010a7983 */ /* 0x000f280000300a00 */
[----:B------:R-:W2:Y:S01]  /*99430*/  LDL.LU R22, [R1+0x2a4] ;  /* 0x0002a40001167983 */ /* 0x000ea20000300800 */
[----:B------:R-:W-:-:S02]  /*99440*/  LOP3.LUT P4, RZ, R24, 0x200000, RZ, 0xc0, !PT ;  /* 0x0020000018ff7812 */ /* 0x000fc4000788c0ff */
[----:B------:R-:W-:Y:S01]  /*99450*/  LOP3.LUT P3, RZ, R24, 0x400000, RZ, 0xc0, !PT ;  /* 0x0040000018ff7812 */ /* 0x000fe2000786c0ff */
[----:B------:R-:W3:Y:S04]  /*99460*/  LDL.LU.64 R16, [R1+0x6f8] ;  /* 0x0006f80001107983 */ /* 0x000ee80000300a00 */
[----:B------:R-:W3:Y:S01]  /*99470*/  LDL.LU.64 R18, [R1+0x6e0] ;  /* 0x0006e00001127983 */ /* 0x000ee20000300a00 */
[----:B--2---:R-:W-:-:S05]  /*99480*/  PRMT R3, R22, 0x7770, RZ ;  /* 0x0000777016037816 */ /* 0x004fca00000000ff */
[----:B------:R0:W-:Y:S02]  /*99490*/  @P4 STG.E.U8 desc[UR44][R28.64], R3 ;  /* 0x000000031c004986 */ /* 0x0001e4000c10112c */
[----:B0-----:R-:W-:Y:S02]  /*994a0*/  PRMT R3, R22, 0x7771, RZ ;  /* 0x0000777116037816 */ /* 0x001fe400000000ff */
[----:B------:R-:W2:Y:S04]  /*994b0*/  LDL.LU.64 R28, [R1+0x6d8] ;  /* 0x0006d800011c7983 */ /* 0x000ea80000300a00 */
[----:B---3--:R0:W-:Y:S04]  /*994c0*/  @P3 STG.E.U8 desc[UR44][R26.64], R3 ;  /* 0x000000031a003986 */ /* 0x0081e8000c10112c */
[----:B0-----:R-:W3:Y:S04]  /*994d0*/  LDL.LU.64 R26, [R1+0x6d0] ;  /* 0x0006d000011a7983 */ /* 0x001ee80000300a00 */
[----:B------:R-:W2:Y:S01]  /*994e0*/  LDL.LU R13, [R1+0x2a8] ;  /* 0x0002a800010d7983 */ /* 0x000ea20000300800 */
        /* <DEDUP_REMOVED lines=18> */
[----:B0-----:R-:W2:Y:S04]  /*99610*/  LDL.LU.64 R12, [R1+0x6c8] ;  /* 0x0006c800010c7983 */ /* 0x001ea80000300a00 */
[----:B------:R-:W2:Y:S02]  /*99620*/  LDL.LU.64 R4, [R1+0x6b0] ;  /* 0x0006b00001047983 */ /* 0x000ea40000300a00 */
        /* <DEDUP_REMOVED lines=21> */
[----:B---3--:R0:W-:Y:S01]  /*99780*/  @P6 STG.E.U8 desc[UR44][R26.64], R3 ;  /* 0x000000031a006986 */ /* 0x0081e2000c10112c */
[----:B------:R-:W-:Y:S01]  /*99790*/  LOP3.LUT P6, RZ, R0, 0x20, RZ, 0xc0, !PT ;  /* 0x0000002000ff7812 */ /* 0x000fe200078cc0ff */
[----:B0-----:R-:W-:-:S05]  /*997a0*/  IMAD.MOV.U32 R3, RZ, RZ, R25 ;  /* 0x000000ffff037224 */ /* 0x001fca00078e0019 */
[----:B------:R-:W-:Y:S01]  /*997b0*/  PRMT R3, R3, 0x7773, RZ ;  /* 0x0000777303037816 */ /* 0x000fe200000000ff */
[----:B--2---:R0:W-:Y:S06]  /*997c0*/  STL.64 [R1+0x25d8], R4 ;  /* 0x0025d80401007387 */ /* 0x0041ec0000100a00 */
[----:B------:R1:W-:Y:S04]  /*997d0*/  @P6 STG.E.U8 desc[UR44][R12.64], R3 ;  /* 0x000000030c006986 */ /* 0x0003e8000c10112c */
[----:B0-----:R-:W2:Y:S04]  /*997e0*/  LDL.LU.64 R4, [R1+0x6b8] ;  /* 0x0006b80001047983 */ /* 0x001ea80000300a00 */
[----:B------:R-:W3:Y:S04]  /*997f0*/  LDL.LU.64 R6, [R1+0x6a8] ;  /* 0x0006a80001067983 */ /* 0x000ee80000300a00 */
[----:B------:R-:W4:Y:S04]  /*99800*/  LDL.LU.64 R8, [R1+0x6a0] ;  /* 0x0006a00001087983 */ /* 0x000f280000300a00 */
        /* <DEDUP_REMOVED lines=8> */
[----:B------:R-:W2:Y:S04]  /*99890*/  LDL.LU.64 R24, [R1+0x650] ;  /* 0x0006500001187983 */ /* 0x000ea80000300a00 */
[----:B-1----:R-:W2:Y:S01]  /*998a0*/  LDL.LU R13, [R1+0x25e0] ;  /* 0x0025e000010d7983 */ /* 0x002ea20000300800 */
        /* <DEDUP_REMOVED lines=13> */
[C---:B------:R-:W-:Y:S02]  /*99980*/  LOP3.LUT P6, RZ, R0.reuse, 0x4, RZ, 0xc0, !PT ;  /* 0x0000000400ff7812 */ /* 0x040fe400078cc0ff */
[----:B0-----:R-:W-:Y:S01]  /*99990*/  PRMT R3, R13, 0x7772, RZ ;  /* 0x000077720d037816 */ /* 0x001fe200000000ff */
[----:B------:R-:W2:Y:S10]  /*999a0*/  LDL.LU R5, [R1+0x25d0] ;  /* 0x0025d00001057983 */ /* 0x000eb40000300800 */
[----:B---3--:R0:W-:Y:S01]  /*999b0*/  @P6 STG.E.U8 desc[UR44][R6.64], R3 ;  /* 0x0000000306006986 */ /* 0x0081e2000c10112c */
[----:B------:R-:W-:-:S02]  /*999c0*/  LOP3.LUT P6, RZ, R0, 0x2, RZ, 0xc0, !PT ;  /* 0x0000000200ff7812 */ /* 0x000fc400078cc0ff */
[----:B0-----:R-:W-:-:S11]  /*999d0*/  PRMT R3, R13, 0x7773, RZ ;  /* 0x000077730d037816 */ /* 0x001fd600000000ff */
[----:B----4-:R-:W-:Y:S01]  /*999e0*/  @P6 STG.E.U8 desc[UR44][R8.64], R3 ;  /* 0x0000000308006986 */ /* 0x010fe2000c10112c */
        /* <DEDUP_REMOVED lines=11> */
[----:B------:R-:W-:Y:S04]  /*99aa0*/  STL [R1+0x2508], R2 ;  /* 0x0025080201007387 */ /* 0x000fe80000100800 */
[----:B------:R-:W3:Y:S01]  /*99ab0*/  LDL.LU.64 R10, [R1+0x648] ;  /* 0x00064800010a7983 */ /* 0x000ee20000300a00 */
[----:B0-----:R-:W-:-:S05]  /*99ac0*/  PRMT R0, R21, 0x7771, RZ ;  /* 0x0000777115007816 */ /* 0x001fca00000000ff */
[----:B------:R0:W-:Y:S02]  /*99ad0*/  @P2 STG.E.U8 desc[UR44][R26.64], R0 ;  /* 0x000000001a002986 */ /* 0x0001e4000c10112c */
[----:B0-----:R-:W-:-:S05]  /*99ae0*/  PRMT R0, R21, 0x7772, RZ ;  /* 0x0000777215007816 */ /* 0x001fca00000000ff */
[----:B------:R0:W-:Y:S04]  /*99af0*/  @P5 STG.E.U8 desc[UR44][R24.64], R0 ;  /* 0x0000000018005986 */ /* 0x0001e8000c10112c */
[----:B0-----:R-:W4:Y:S04]  /*99b00*/  LDL.LU.64 R24, [R1+0x638] ;  /* 0x0006380001187983 */ /* 0x001f280000300a00 */
[----:B------:R-:W2:Y:S04]  /*99b10*/  LDL.LU.64 R16, [R1+0x630] ;  /* 0x0006300001107983 */ /* 0x000ea80000300a00 */
[----:B------:R-:W2:Y:S04]  /*99b20*/  LDL.LU.64 R18, [R1+0x628] ;  /* 0x0006280001127983 */ /* 0x000ea80000300a00 */
[----:B------:R-:W2:Y:S01]  /*99b30*/  LDL.LU R22, [R1+0x28c] ;  /* 0x00028c0001167983 */ /* 0x000ea20000300800 */
[----:B------:R-:W-:-:S02]  /*99b40*/  LOP3.LUT P4, RZ, R20, 0x100, RZ, 0xc0, !PT ;  /* 0x0000010014ff7812 */ /* 0x000fc4000788c0ff */
[----:B------:R-:W-:Y:S02]  /*99b50*/  LOP3.LUT P3, RZ, R20, 0x200, RZ, 0xc0, !PT ;  /* 0x0000020014ff7812 */ /* 0x000fe4000786c0ff */
[----:B------:R-:W-:Y:S01]  /*99b60*/  PRMT R0, R21, 0x7773, RZ ;  /* 0x0000777315007816 */ /* 0x000fe200000000ff */
[----:B------:R-:W4:Y:S04]  /*99b70*/  LDL.LU.64 R28, [R1+0x620] ;  /* 0x00062000011c7983 */ /* 0x000f280000300a00 */
[----:B------:R-:W4:Y:S04]  /*99b80*/  LDL.LU.64 R26, [R1+0x610] ;  /* 0x00061000011a7983 */ /* 0x000f280000300a00 */
[----:B------:R-:W4:Y:S04]  /*99b90*/  LDL.LU R4, [R1+0x290] ;  /* 0x0002900001047983 */ /* 0x000f280000300800 */
[----:B---3--:R2:W-:Y:S02]  /*99ba0*/  @P4 STG.E.U8 desc[UR44][R10.64], R0 ;  /* 0x000000000a004986 */ /* 0x0085e4000c10112c */
[----:B--2---:R-:W-:-:S05]  /*99bb0*/  PRMT R0, R22, 0x7770, RZ ;  /* 0x0000777016007816 */ /* 0x004fca00000000ff */
[----:B----4-:R0:W-:Y:S04]  /*99bc0*/  @P3 STG.E.U8 desc[UR44][R24.64], R0 ;  /* 0x0000000018003986 */ /* 0x0101e8000c10112c */
[----:B0-----:R-:W2:Y:S04]  /*99bd0*/  LDL.LU.64 R24, [R1+0x608] ;  /* 0x0006080001187983 */ /* 0x001ea80000300a00 */
[----:B------:R-:W3:Y:S04]  /*99be0*/  LDL.LU R14, [R1+0x270] ;  /* 0x00027000010e7983 */ /* 0x000ee80000300800 */
[----:B------:R-:W4:Y:S04]  /*99bf0*/  LDL.LU.64 R2, [R1+0x5e0] ;  /* 0x0005e00001027983 */ /* 0x000f280000300a00 */
        /* <DEDUP_REMOVED lines=29> */
[----:B------:R-:W3:Y:S04]  /*99dd0*/  LDL.LU.64 R8, [R1+0x5c8] ;  /* 0x0005c80001087983 */ /* 0x000ee80000300a00 */
[----:B------:R-:W3:Y:S04]  /*99de0*/  LDL.LU R21, [R1+0x294] ;  /* 0x0002940001157983 */ /* 0x000ee80000300800 */
        /* <DEDUP_REMOVED lines=21> */
[----:B--2---:R0:W-:Y:S01]  /*99f40*/  @P6 STG.E.U8 desc[UR44][R24.64], R0 ;  /* 0x0000000018006986 */ /* 0x0041e2000c10112c */
[----:B------:R-:W-:-:S02]  /*99f50*/  LOP3.LUT P6, RZ, R5, 0x20000000, RZ, 0xc0, !PT ;  /* 0x2000000005ff7812 */ /* 0x000fc400078cc0ff */
[----:B0-----:R-:W-:Y:S01]  /*99f60*/  PRMT R0, R4, 0x7772, RZ ;  /* 0x0000777204007816 */ /* 0x001fe200000000ff */
[----:B------:R-:W2:Y:S10]  /*99f70*/  LDL.LU.64 R24, [R1+0x588] ;  /* 0x0005880001187983 */ /* 0x000eb40000300a00 */
[----:B----4-:R0:W-:Y:S04]  /*99f80*/  @P6 STG.E.U8 desc[UR44][R2.64], R0 ;  /* 0x0000000002006986 */ /* 0x0101e8000c10112c */
[----:B0-----:R-:W4:Y:S01]  /*99f90*/  LDL.LU.64 R2, [R1+0x25c8] ;  /* 0x0025c80001027983 */ /* 0x001f220000300a00 */
[----:B------:R-:W-:-:S02]  /*99fa0*/  LOP3.LUT P6, RZ, R5, 0x10000000, RZ, 0xc0, !PT ;  /* 0x1000000005ff7812 */ /* 0x000fc400078cc0ff */
[----:B------:R-:W-:Y:S01]  /*99fb0*/  PRMT R0, R4, 0x7773, RZ ;  /* 0x0000777304007816 */ /* 0x000fe200000000ff */
[----:B------:R-:W2:Y:S10]  /*99fc0*/  LDL.LU R22, [R1+0x14] ;  /* 0x0000140001167983 */ /* 0x000eb40000300800 */
[----:B----4-:R0:W-:Y:S04]  /*99fd0*/  @P6 STG.E.U8 desc[UR44][R2.64], R0 ;  /* 0x0000000002006986 */ /* 0x0101e8000c10112c */
[----:B0-----:R-:W4:Y:S01]  /*99fe0*/  LDL.LU.64 R2, [R1+0x25c0] ;  /* 0x0025c00001027983 */ /* 0x001f220000300a00 */
[----:B------:R-:W-:-:S02]  /*99ff0*/  LOP3.LUT P6, RZ, R5, 0x8000000, RZ, 0xc0, !PT ;  /* 0x0800000005ff7812 */ /* 0x000fc400078cc0ff */
[----:B---3--:R-:W-:Y:S02]  /*9a000*/  PRMT R0, R14, 0x7770, RZ ;  /* 0x000077700e007816 */ /* 0x008fe400000000ff */
[C---:B------:R-:W-:Y:S02]  /*9a010*/  LOP3.LUT P0, RZ, R20.reuse, 0x200000, RZ, 0xc0, !PT ;  /* 0x0020000014ff7812 */ /* 0x040fe4000780c0ff */
[C---:B------:R-:W-:Y:S02]  /*9a020*/  LOP3.LUT P1, RZ, R20.reuse, 0x400000, RZ, 0xc0, !PT ;  /* 0x0040000014ff7812 */ /* 0x040fe4000782c0ff */
[C---:B------:R-:W-:Y:S02]  /*9a030*/  LOP3.LUT P4, RZ, R20.reuse, 0x800000, RZ, 0xc0, !PT ;  /* 0x0080000014ff7812 */ /* 0x040fe4000788c0ff */
[C---:B------:R-:W-:Y:S02]  /*9a040*/  LOP3.LUT P3, RZ, R20.reuse, 0x1000000, RZ, 0xc0, !PT ;  /* 0x0100000014ff7812 */ /* 0x040fe4000786c0ff */
[----:B------:R-:W-:-:S02]  /*9a050*/  LOP3.LUT P2, RZ, R20, 0x2000000, RZ, 0xc0, !PT ;  /* 0x0200000014ff7812 */ /* 0x000fc4000784c0ff */
[----:B------:R-:W-:Y:S01]  /*9a060*/  LOP3.LUT P5, RZ, R20, 0x4000000, RZ, 0xc0, !PT ;  /* 0x0400000014ff7812 */ /* 0x000fe200078ac0ff */
        /* <DEDUP_REMOVED lines=22> */
[----:B--2---:R0:W-:Y:S04]  /*9a1d0*/  @P5 STG.E.U8 desc[UR44][R24.64], R0 ;  /* 0x0000000018005986 */ /* 0x0041e8000c10112c */
[----:B0-----:R-:W2:Y:S01]  /*9a1e0*/  LDL.LU.64 R24, [R1+0x578] ;  /* 0x0005780001187983 */ /* 0x001ea20000300a00 */
[----:B------:R-:W-:-:S02]  /*9a1f0*/  LOP3.LUT P6, RZ, R22, 0x80, RZ, 0xc0, !PT ;  /* 0x0000008016ff7812 */ /* 0x000fc400078cc0ff */
[----:B------:R-:W-:Y:S02]  /*9a200*/  LOP3.LUT R5, R5, 0xfffeffff, RZ, 0xc0, !PT ;  /* 0xfffeffff05057812 */ /* 0x000fe400078ec0ff */
[C---:B------:R-:W-:Y:S02]  /*9a210*/  LOP3.LUT P4, RZ, R20.reuse, 0x8000000, RZ, 0xc0, !PT ;  /* 0x0800000014ff7812 */ /* 0x040fe4000788c0ff */
[----:B------:R-:W-:Y:S02]  /*9a220*/  LOP3.LUT P3, RZ, R20, 0x10000000, RZ, 0xc0, !PT ;  /* 0x1000000014ff7812 */ /* 0x000fe4000786c0ff */
[----:B------:R-:W-:Y:S01]  /*9a230*/  PRMT R0, R15, 0x7772, RZ ;  /* 0x000077720f007816 */ /* 0x000fe200000000ff */
[----:B------:R-:W4:Y:S04]  /*9a240*/  LDL.LU.64 R28, [R1+0x560] ;  /* 0x00056000011c7983 */ /* 0x000f280000300a00 */
[----:B------:R-:W4:Y:S04]  /*9a250*/  LDL.LU.64 R16, [R1+0x558] ;  /* 0x0005580001107983 */ /* 0x000f280000300a00 */
[----:B------:R-:W4:Y:S04]  /*9a260*/  LDL.LU.64 R18, [R1+0x550] ;  /* 0x0005500001127983 */ /* 0x000f280000300a00 */
[----:B------:R-:W4:Y:S01]  /*9a270*/  LDL.LU R21, [R1+0x298] ;  /* 0x0002980001157983 */ /* 0x000f220000300800 */
        /* <DEDUP_REMOVED lines=22> */
[----:B------:R-:W-:-:S07]  /*9a3e0*/  LOP3.LUT P5, RZ, R20, 0x40000000, RZ, 0xc0, !PT ;  /* 0x4000000014ff7812 */ /* 0x000fce00078ac0ff */
[----:B------:R-:W-:Y:S02]  /*9a3f0*/  @P6 LOP3.LUT R5, R5, 0x800000, RZ, 0xfc, !PT ;  /* 0x0080000005056812 */ /* 0x000fe400078efcff */
[----:B------:R-:W-:Y:S01]  /*9a400*/  LOP3.LUT P6, RZ, R20, 0x80000000, RZ, 0xc0, !PT ;  /* 0x8000000014ff7812 */ /* 0x000fe200078cc0ff */
[----:B---3--:R0:W-:Y:S02]  /*9a410*/  @P4 STG.E.U8 desc[UR44][R26.64], R0 ;  /* 0x000000001a004986 */ /* 0x0081e4000c10112c */
[----:B0-----:R-:W-:Y:S02]  /*9a420*/  PRMT R0, R15, 0x7773, RZ ;  /* 0x000077730f007816 */ /* 0x001fe400000000ff */
[----:B------:R-:W3:Y:S04]  /*9a430*/  LDL.LU.64 R26, [R1+0x548] ;  /* 0x00054800011a7983 */ /* 0x000ee80000300a00 */
[----:B------:R-:W3:Y:S04]  /*9a440*/  LDL.LU R20, [R1+0x278] ;  /* 0x0002780001147983 */ /* 0x000ee80000300800 */
[----:B--2---:R0:W-:Y:S04]  /*9a450*/  @P3 STG.E.U8 desc[UR44][R24.64], R0 ;  /* 0x0000000018003986 */ /* 0x0041e8000c10112c */
[----:B0-----:R-:W2:Y:S04]  /*9a460*/  LDL.LU.64 R24, [R1+0x538] ;  /* 0x0005380001187983 */ /* 0x001ea80000300a00 */
[----:B------:R-:W2:Y:S04]  /*9a470*/  LDL.LU.64 R2, [R1+0x520] ;  /* 0x0005200001027983 */ /* 0x000ea80000300a00 */
[----:B--2---:R0:W-:Y:S04]  /*9a480*/  STL.64 [R1+0x25b0], R2 ;  /* 0x0025b00201007387 */ /* 0x0041e80000100a00 */
[----:B0-----:R-:W2:Y:S01]  /*9a490*/  LDL.LU.64 R2, [R1+0x528] ;  /* 0x0005280001027983 */ /* 0x001ea20000300a00 */
[----:B----4-:R-:W-:-:S05]  /*9a4a0*/  PRMT R0, R21, 0x7770, RZ ;  /* 0x0000777015007816 */ /* 0x010fca00000000ff */
        /* <DEDUP_REMOVED lines=13> */
[----:B------:R-:W4:Y:S04]  /*9a580*/  LDL.LU.64 R14, [R1+0x4f8] ;  /* 0x0004f800010e7983 */ /* 0x000f280000300a00 */
[----:B------:R-:W4:Y:S04]  /*9a590*/  LDL.LU R29, [R1+0x27c] ;  /* 0x00027c00011d7983 */ /* 0x000f280000300800 */
[----:B------:R-:W4:Y:S04]  /*9a5a0*/  LDL.LU.64 R10, [R1+0x4e0] ;  /* 0x0004e000010a7983 */ /* 0x000f280000300a00 */
[----:B------:R-:W4:Y:S04]  /*9a5b0*/  LDL.LU.64 R16, [R1+0x4d8] ;  /* 0x0004d80001107983 */ /* 0x000f280000300a00 */
[----:B------:R-:W4:Y:S04]  /*9a5c0*/  LDL.LU.64 R18, [R1+0x4d0] ;  /* 0x0004d00001127983 */ /* 0x000f280000300a00 */
[----:B---3--:R0:W-:Y:S01]  /*9a5d0*/  @P6 STG.E.U8 desc[UR44][R26.64], R0 ;  /* 0x000000001a006986 */ /* 0x0081e2000c10112c */
        /* <DEDUP_REMOVED lines=89> */
[----:B------:R-:W-:Y:S02]  /*9ab70*/  PRMT R0, R21, 0x7773, RZ ;  /* 0x0000777315007816 */ /* 0x000fe400000000ff */
[----:B------:R-:W-:Y:S01]  /*9ab80*/  LOP3.LUT R5, R5, 0xffff7fff, RZ, 0xc0, !PT ;  /* 0xffff7fff05057812 */ /* 0x000fe200078ec0ff */
[----:B------:R-:W2:Y:S04]  /*9ab90*/  LDL.LU R21, [R1+0x244] ;  /* 0x0002440001157983 */ /* 0x000ea80000300800 */
[----:B----4-:R0:W-:Y:S04]  /*9aba0*/  @P2 STG.E.U8 desc[UR44][R16.64], R0 ;  /* 0x0000000010002986 */ /* 0x0101e8000c10112c */
[----:B------:R-:W4:Y:S04]  /*9abb0*/  LDL.LU.64 R12, [R1+0x448] ;  /* 0x00044800010c7983 */ /* 0x000f280000300a00 */
[----:B------:R-:W4:Y:S04]  /*9abc0*/  LDL.LU.64 R8, [R1+0x2c8] ;  /* 0x0002c80001087983 */ /* 0x000f280000300a00 */
[----:B------:R-:W4:Y:S04]  /*9abd0*/  LDL.LU.64 R14, [R1+0x2c0] ;  /* 0x0002c000010e7983 */ /* 0x000f280000300a00 */
[----:B------:R-:W4:Y:S01]  /*9abe0*/  LDL.LU.64 R10, [R1+0x2b8] ;  /* 0x0002b800010a7983 */ /* 0x000f220000300a00 */
[----:B------:R-:W-:-:S02]  /*9abf0*/  @P6 LOP3.LUT R5, R5, 0x8000, RZ, 0xfc, !PT ;  /* 0x0000800005056812 */ /* 0x000fc400078efcff */
[C---:B------:R-:W-:Y:S02]  /*9ac00*/  LOP3.LUT P6, RZ, R22.reuse, 0x40000, RZ, 0xc0, !PT ;  /* 0x0004000016ff7812 */ /* 0x040fe400078cc0ff */
[----:B0-----:R-:W-:Y:S02]  /*9ac10*/  PRMT R0, R7, 0x7770, RZ ;  /* 0x0000777007007816 */ /* 0x001fe400000000ff */
[C---:B------:R-:W-:Y:S02]  /*9ac20*/  LOP3.LUT P0, RZ, R22.reuse, 0x8000000, RZ, 0xc0, !PT ;  /* 0x0800000016ff7812 */ /* 0x040fe4000780c0ff */
[C---:B------:R-:W-:Y:S02]  /*9ac30*/  LOP3.LUT P1, RZ, R22.reuse, 0x10000000, RZ, 0xc0, !PT ;  /* 0x1000000016ff7812 */ /* 0x040fe4000782c0ff */
[C---:B------:R-:W-:Y:S02]  /*9ac40*/  LOP3.LUT P4, RZ, R22.reuse, 0x20000000, RZ, 0xc0, !PT ;  /* 0x2000000016ff7812 */ /* 0x040fe4000788c0ff */
[C---:B------:R-:W-:Y:S01]  /*9ac50*/  LOP3.LUT P3, RZ, R22.reuse, 0x40000000, RZ, 0xc0, !PT ;  /* 0x4000000016ff7812 */ /* 0x040fe2000786c0ff */
[----:B------:R0:W-:Y:S01]  /*9ac60*/  @P5 STG.E.U8 desc[UR44][R18.64], R0 ;  /* 0x0000000012005986 */ /* 0x0001e2000c10112c */
[----:B------:R-:W-:-:S03]  /*9ac70*/  LOP3.LUT P2, RZ, R22, 0x80000000, RZ, 0xc0, !PT ;  /* 0x8000000016ff7812 */ /* 0x000fc6000784c0ff */
[----:B------:R-:W4:Y:S04]  /*9ac80*/  LDL.LU.64 R16, [R1+0x2b0] ;  /* 0x0002b00001107983 */ /* 0x000f280000300a00 */
[----:B------:R-:W4:Y:S01]  /*9ac90*/  LDL.LU R22, [R1+0x268] ;  /* 0x0002680001167983 */ /* 0x000f220000300800 */
        /* <DEDUP_REMOVED lines=42> */
[----:B------:R0:W-:Y:S04]  /*9af40*/  @P2 STG.E.U8 desc[UR44][R26.64], R0 ;  /* 0x000000001a002986 */ /* 0x0001e8000c10112c */
[----:B0-----:R-:W4:Y:S01]  /*9af50*/  LDL.LU.64 R26, [R1+0x498] ;  /* 0x00049800011a7983 */ /* 0x001f220000300a00 */
[----:B------:R-:W-:-:S03]  /*9af60*/  PRMT R0, R22, 0x7773, RZ ;  /* 0x0000777316007816 */ /* 0x000fc600000000ff */
[----:B------:R-:W2:Y:S04]  /*9af70*/  LDL.LU.64 R14, [R1+0x4c0] ;  /* 0x0004c000010e7983 */ /* 0x000ea80000300a00 */
[----:B------:R-:W2:Y:S01]  /*9af80*/  LDL.LU R22, [R1+0x248] ;  /* 0x0002480001167983 */ /* 0x000ea20000300800 */
        /* <DEDUP_REMOVED lines=9> */
[----:B0-----:R-:W-:Y:S02]  /*9b020*/  PRMT R0, R22, 0x7771, RZ ;  /* 0x0000777116007816 */ /* 0x001fe400000000ff */
[----:B------:R-:W2:Y:S04]  /*9b030*/  LDL.LU.64 R28, [R1+0x518] ;  /* 0x00051800011c7983 */ /* 0x000ea80000300a00 */
[----:B----4-:R0:W-:Y:S04]  /*9b040*/  @P3 STG.E.U8 desc[UR44][R26.64], R0 ;  /* 0x000000001a003986 */ /* 0x0101e8000c10112c */
[----:B0-----:R-:W4:Y:S04]  /*9b050*/  LDL.LU.64 R26, [R1+0x540] ;  /* 0x00054000011a7983 */ /* 0x001f280000300a00 */
        /* <DEDUP_REMOVED lines=35> */
[----:B---3--:R-:W-:-:S05]  /*9b290*/  PRMT R0, R25, 0x7770, RZ ;  /* 0x0000777019007816 */ /* 0x008fca00000000ff */
        /* <DEDUP_REMOVED lines=9> */
[----:B--2---:R0:W-:Y:S10]  /*9b330*/  STL.64 [R1+0x2590], R6 ;  /* 0x0025900601007387 */ /* 0x0041f40000100a00 */
[----:B------:R1:W-:Y:S04]  /*9b340*/  @P6 STG.E.U8 desc[UR44][R16.64], R0 ;  /* 0x0000000010006986 */ /* 0x0003e8000c10112c */
[----:B0-----:R-:W2:Y:S04]  /*9b350*/  LDL.LU.64 R6, [R1+0x568] ;  /* 0x0005680001067983 */ /* 0x001ea80000300a00 */
[----:B------:R-:W3:Y:S04]  /*9b360*/  LDL.LU.64 R2, [R1+0x5c0] ;  /* 0x0005c00001027983 */ /* 0x000ee80000300a00 */
[----:B------:R-:W4:Y:S04]  /*9b370*/  LDL.LU R21, [R1+0x250] ;  /* 0x0002500001157983 */ /* 0x000f280000300800 */
        /* <DEDUP_REMOVED lines=10> */
[----:B------:R-:W-:-:S03]  /*9b420*/  LOP3.LUT P6, RZ, R5, 0x10, RZ, 0xc0, !PT ;  /* 0x0000001005ff7812 */ /* 0x000fc600078cc0ff */
[----:B------:R-:W3:Y:S01]  /*9b430*/  LDL.LU R17, [R1+0x1c] ;  /* 0x00001c0001117983 */ /* 0x000ee20000300800 */
[----:B--2---:R-:W-:-:S09]  /*9b440*/  PRMT R0, R16, 0x7770, RZ ;  /* 0x0000777010007816 */ /* 0x004fd200000000ff */
        /* <DEDUP_REMOVED lines=17> */
[----:B------:R4:W-:Y:S01]  /*9b560*/  @P6 STG.E.U8 desc[UR44][R12.64], R0 ;  /* 0x000000000c006986 */ /* 0x0009e2000c10112c */
[----:B------:R-:W-:Y:S02]  /*9b570*/  LOP3.LUT P6, RZ, R5, 0x1, RZ, 0xc0, !PT ;  /* 0x0000000105ff7812 */ /* 0x000fe400078cc0ff */
[----:B----4-:R-:W-:-:S11]  /*9b580*/  PRMT R0, R21, 0x7770, RZ ;  /* 0x0000777015007816 */ /* 0x010fd600000000ff */
        /* <DEDUP_REMOVED lines=22> */
[----:B------:R-:W4:Y:S04]  /*9b6f0*/  LDL.LU R14, [R1+0x234] ;  /* 0x00023400010e7983 */ /* 0x000f280000300800 */
[----:B---3--:R0:W-:Y:S04]  /*9b700*/  @P4 STG.E.U8 desc[UR44][R26.64], R0 ;  /* 0x000000001a004986 */ /* 0x0081e8000c10112c */
[----:B0-----:R-:W3:Y:S01]  /*9b710*/  LDL.LU.64 R26, [R1+0x768] ;  /* 0x00076800011a7983 */ /* 0x001ee20000300a00 */
[----:B--2---:R-:W-:-:S05]  /*9b720*/  PRMT R0, R21, 0x7770, RZ ;  /* 0x0000777015007816 */ /* 0x004fca00000000ff */
[----:B----4-:R0:W-:Y:S04]  /*9b730*/  @P3 STG.E.U8 desc[UR44][R24.64], R0 ;  /* 0x0000000018003986 */ /* 0x0101e8000c10112c */
        /* <DEDUP_REMOVED lines=45> */
[----:B------:R-:W4:Y:S04]  /*9ba10*/  LDL.LU R15, [R1+0x25c] ;  /* 0x00025c00010f7983 */ /* 0x000f280000300800 */
[----:B------:R-:W4:Y:S04]  /*9ba20*/  LDL.LU.64 R20, [R1+0x8c0] ;  /* 0x0008c00001147983 */ /* 0x000f280000300a00 */
        /* <DEDUP_REMOVED lines=55> */
[----:B------:R-:W-:Y:S02]  /*9bda0*/  LOP3.LUT P3, RZ, R17, 0x100, RZ, 0xc0, !PT ;  /* 0x0000010011ff7812 */ /* 0x000fe4000786c0ff */
[----:B------:R-:W-:Y:S02]  /*9bdb0*/  PRMT R0, R15, 0x7772, RZ ;  /* 0x000077720f007816 */ /* 0x000fe400000000ff */
        /* <DEDUP_REMOVED lines=9> */
[----:B0-----:R-:W3:Y:S04]  /*9be50*/  LDL.LU R28, [R1+0x210] ;  /* 0x00021000011c7983 */ /* 0x001ee80000300800 */
[----:B------:R-:W4:Y:S04]  /*9be60*/  LDL.LU.64 R10, [R1+0xa68] ;  /* 0x000a6800010a7983 */ /* 0x000f280000300a00 */
[----:B----4-:R0:W-:Y:S04]  /*9be70*/  STL.64 [R1+0x2560], R10 ;  /* 0x0025600a01007387 */ /* 0x0101e80000100a00 */
[----:B0-----:R-:W4:Y:S04]  /*9be80*/  LDL.LU.64 R10, [R1+0xa70] ;  /* 0x000a7000010a7983 */ /* 0x001f280000300a00 */
        /* <DEDUP_REMOVED lines=23> */
[----:B------:R-:W-:Y:S02]  /*9c000*/  LOP3.LUT P5, RZ, R17, 0x400, RZ, 0xc0, !PT ;  /* 0x0000040011ff7812 */ /* 0x000fe400078ac0ff */
[----:B------:R-:W-:Y:S02]  /*9c010*/  PRMT R0, R22, 0x7771, RZ ;  /* 0x0000777116007816 */ /* 0x000fe400000000ff */
[----:B------:R-:W-:Y:S01]  /*9c020*/  LOP3.LUT R7, R7, 0xffbfffff, RZ, 0xc0, !PT ;  /* 0xffbfffff07077812 */ /* 0x000fe200078ec0ff */
[----:B------:R-:W3:Y:S04]  /*9c030*/  LDL.LU.64 R4, [R1+0xa98] ;  /* 0x000a980001047983 */ /* 0x000ee80000300a00 */
[----:B------:R-:W3:Y:S04]  /*9c040*/  LDL.LU R29, [R1+0x224] ;  /* 0x00022400011d7983 */ /* 0x000ee80000300800 */
        /* <DEDUP_REMOVED lines=19> */
[----:B--2---:R0:W-:Y:S01]  /*9c180*/  @P6 STG.E.U8 desc[UR44][R24.64], R0 ;  /* 0x0000000018006986 */ /* 0x0041e2000c10112c */
[----:B------:R-:W-:-:S02]  /*9c190*/  LOP3.LUT P6, RZ, R7, 0x200000, RZ, 0xc0, !PT ;  /* 0x0020000007ff7812 */ /* 0x000fc400078cc0ff */
[----:B0-----:R-:W-:Y:S01]  /*9c1a0*/  PRMT R0, R16, 0x7771, RZ ;  /* 0x0000777110007816 */ /* 0x001fe200000000ff */
[----:B------:R-:W2:Y:S04]  /*9c1b0*/  LDL.LU.64 R24, [R1+0xb68] ;  /* 0x000b680001187983 */ /* 0x000ea80000300a00 */
[----:B------:R-:W2:Y:S06]  /*9c1c0*/  LDL.LU R15, [R1+0x214] ;  /* 0x00021400010f7983 */ /* 0x000eac0000300800 */
        /* <DEDUP_REMOVED lines=8> */
[----:B------:R-:W-:-:S11]  /*9c250*/  PRMT R0, R16, 0x7773, RZ ;  /* 0x0000777310007816 */ /* 0x000fd600000000ff */
[----:B----4-:R0:W-:Y:S04]  /*9c260*/  @P6 STG.E.U8 desc[UR44][R10.64], R0 ;  /* 0x000000000a006986 */ /* 0x0101e8000c10112c */
[----:B0-----:R-:W4:Y:S01]  /*9c270*/  LDL.LU.64 R10, [R1+0x2560] ;  /* 0x00256000010a7983 */ /* 0x001f220000300a00 */
        /* <DEDUP_REMOVED lines=8> */
[----:B----4-:R0:W-:Y:S01]  /*9c300*/  @P6 STG.E.U8 desc[UR44][R10.64], R0 ;  /* 0x000000000a006986 */ /* 0x0101e2000c10112c */
[C---:B------:R-:W-:Y:S02]  /*9c310*/  LOP3.LUT P6, RZ, R7.reuse, 0x20000, RZ, 0xc0, !PT ;  /* 0x0002000007ff7812 */ /* 0x040fe400078cc0ff */
[----:B0-----:R-:W-:Y:S01]  /*9c320*/  PRMT R0, R28, 0x7771, RZ ;  /* 0x000077711c007816 */ /* 0x001fe200000000ff */
[----:B------:R-:W3:Y:S10]  /*9c330*/  LDL.LU R10, [R1+0x2558] ;  /* 0x00255800010a7983 */ /* 0x000ef40000300800 */
[----:B------:R0:W-:Y:S01]  /*9c340*/  @P6 STG.E.U8 desc[UR44][R4.64], R0 ;  /* 0x0000000004006986 */ /* 0x0001e2000c10112c */
[----:B------:R-:W-:-:S02]  /*9c350*/  LOP3.LUT P6, RZ, R7, 0x10000, RZ, 0xc0, !PT ;  /* 0x0001000007ff7812 */ /* 0x000fc400078cc0ff */
        /* <DEDUP_REMOVED lines=12> */
[----:B------:R2:W-:Y:S02]  /*9c420*/  @P2 STG.E.U8 desc[UR44][R26.64], R0 ;  /* 0x000000001a002986 */ /* 0x0005e4000c10112c */
[----:B--2---:R-:W-:-:S05]  /*9c430*/  PRMT R0, R15, 0x7770, RZ ;  /* 0x000077700f007816 */ /* 0x004fca00000000ff */
[----:B------:R0:W-:Y:S04]  /*9c440*/  @P5 STG.E.U8 desc[UR44][R24.64], R0 ;  /* 0x0000000018005986 */ /* 0x0001e8000c10112c */
[----:B0-----:R-:W2:Y:S01]  /*9c450*/  LDL.LU.64 R24, [R1+0xbc0] ;  /* 0x000bc00001187983 */ /* 0x001ea20000300a00 */
[C---:B------:R-:W-:Y:S02]  /*9c460*/  LOP3.LUT P4, RZ, R17.reuse, 0x4000000, RZ, 0xc0, !PT ;  /* 0x0400000011ff7812 */ /* 0x040fe4000788c0ff */
[----:B------:R-:W-:Y:S02]  /*9c470*/  LOP3.LUT P3, RZ, R17, 0x8000000, RZ, 0xc0, !PT ;  /* 0x0800000011ff7812 */ /* 0x000fe4000786c0ff */
[C---:B------:R-:W-:Y:S01]  /*9c480*/  PRMT R0, R15.reuse, 0x7771, RZ ;  /* 0x000077710f007816 */ /* 0x040fe200000000ff */
[----:B------:R-:W3:Y:S04]  /*9c490*/  LDL.LU.64 R26, [R1+0xbd0] ;  /* 0x000bd000011a7983 */ /* 0x000ee80000300a00 */
[----:B------:R-:W3:Y:S04]  /*9c4a0*/  LDL.LU.64 R18, [R1+0xbc8] ;  /* 0x000bc80001127983 */ /* 0x000ee80000300a00 */
[----:B------:R-:W3:Y:S04]  /*9c4b0*/  LDL.LU.64 R20, [R1+0xbd8] ;  /* 0x000bd80001147983 */ /* 0x000ee80000300a00 */
[----:B------:R-:W3:Y:S04]  /*9c4c0*/  LDL.LU R6, [R1+0x228] ;  /* 0x0002280001067983 */ /* 0x000ee80000300800 */
[----:B----4-:R0:W-:Y:S02]  /*9c4d0*/  @P4 STG.E.U8 desc[UR44][R28.64], R0 ;  /* 0x000000001c004986 */ /* 0x0101e4000c10112c */
[----:B0-----:R-:W-:-:S02]  /*9c4e0*/  PRMT R0, R15, 0x7772, RZ ;  /* 0x000077720f007816 */ /* 0x001fc400000000ff */
[----:B------:R-:W4:Y:S04]  /*9c4f0*/  LDL.LU.64 R28, [R1+0xbe0] ;  /* 0x000be000011c7983 */ /* 0x000f280000300a00 */
[----:B------:R-:W3:Y:S04]  /*9c500*/  LDL.LU R11, [R1+0x218] ;  /* 0x00021800010b7983 */ /* 0x000ee80000300800 */
        /* <DEDUP_REMOVED lines=33> */
[----:B---3--:R0:W-:Y:S04]  /*9c720*/  @P2 STG.E.U8 desc[UR44][R26.64], R0 ;  /* 0x000000001a002986 */ /* 0x0081e8000c10112c */
[----:B------:R-:W-:Y:S02]  /*9c730*/  @P6 LOP3.LUT R7, R7, 0x8000, RZ, 0xfc, !PT ;  /* 0x0000800007076812 */ /* 0x000fe400078efcff */
[----:B------:R-:W-:Y:S02]  /*9c740*/  LOP3.LUT P6, RZ, R17, 0x40000000, RZ, 0xc0, !PT ;  /* 0x4000000011ff7812 */ /* 0x000fe400078cc0ff */
[C---:B0-----:R-:W-:Y:S01]  /*9c750*/  PRMT R0, R6.reuse, 0x7770, RZ ;  /* 0x0000777006007816 */ /* 0x041fe200000000ff */
[----:B------:R-:W3:Y:S04]  /*9c760*/  LDL.LU R26, [R1+0x22c] ;  /* 0x00022c00011a7983 */ /* 0x000ee80000300800 */
[----:B------:R-:W3:Y:S04]  /*9c770*/  LDL.LU.64 R2, [R1+0xc10] ;  /* 0x000c100001027983 */ /* 0x000ee80000300a00 */
[----:B------:R-:W3:Y:S04]  /*9c780*/  LDL.LU.64 R12, [R1+0xc08] ;  /* 0x000c0800010c7983 */ /* 0x000ee80000300a00 */
[----:B------:R-:W3:Y:S04]  /*9c790*/  LDL.LU.64 R8, [R1+0xc20] ;  /* 0x000c200001087983 */ /* 0x000ee80000300a00 */
[----:B------:R0:W-:Y:S04]  /*9c7a0*/  @P5 STG.E.U8 desc[UR44][R18.64], R0 ;  /* 0x0000000012005986 */ /* 0x0001e8000c10112c */
[----:B------:R-:W3:Y:S04]  /*9c7b0*/  LDL.LU.64 R14, [R1+0xc28] ;  /* 0x000c2800010e7983 */ /* 0x000ee80000300a00 */
[----:B------:R-:W3:Y:S04]  /*9c7c0*/  LDL.LU.64 R16, [R1+0xc50] ;  /* 0x000c500001107983 */ /* 0x000ee80000300a00 */
[----:B------:R-:W3:Y:S01]  /*9c7d0*/  LDL.LU R27, [R1+0x21c] ;  /* 0x00021c00011b7983 */ /* 0x000ee20000300800 */
[----:B0-----:R-:W-:-:S03]  /*9c7e0*/  PRMT R0, R6, 0x7771, RZ ;  /* 0x0000777106007816 */ /* 0x001fc600000000ff */
[----:B------:R-:W3:Y:S04]  /*9c7f0*/  LDL.LU.64 R18, [R1+0xc48] ;  /* 0x000c480001127983 */ /* 0x000ee80000300a00 */
[----:B------:R0:W-:Y:S01]  /*9c800*/  @P6 STG.E.U8 desc[UR44][R20.64], R0 ;  /* 0x0000000014006986 */ /* 0x0001e2000c10112c */
[C---:B------:R-:W-:Y:S02]  /*9c810*/  LOP3.LUT P6, RZ, R7.reuse, 0x8000, RZ, 0xc0, !PT ;  /* 0x0000800007ff7812 */ /* 0x040fe400078cc0ff */
        /* <DEDUP_REMOVED lines=27> */
[----:B---3--:R0:W-:Y:S01]  /*9c9d0*/  @P6 STG.E.U8 desc[UR44][R2.64], R0 ;  /* 0x0000000002006986 */ /* 0x0081e2000c10112c */
        /* <DEDUP_REMOVED lines=19> */
[----:B0-----:R-:W3:Y:S04]  /*9cb10*/  LDL.LU.64 R24, [R1+0xc80] ;  /* 0x000c800001187983 */ /* 0x001ee80000300a00 */
[----:B------:R-:W4:Y:S04]  /*9cb20*/  LDL.LU.64 R16, [R1+0xc88] ;  /* 0x000c880001107983 */ /* 0x000f280000300a00 */
[----:B------:R-:W2:Y:S01]  /*9cb30*/  LDL.LU R19, [R1+0x2e0] ;  /* 0x0002e00001137983 */ /* 0x000ea20000300800 */
[----:B------:R-:W-:-:S02]  /*9cb40*/  LOP3.LUT P4, RZ, R22, 0x2000, RZ, 0xc0, !PT ;  /* 0x0000200016ff7812 */ /* 0x000fc4000788c0ff */
[----:B------:R-:W-:Y:S01]  /*9cb50*/  LOP3.LUT P3, RZ, R22, 0x4000, RZ, 0xc0, !PT ;  /* 0x0000400016ff7812 */ /* 0x000fe2000786c0ff */
[----:B------:R-:W3:Y:S04]  /*9cb60*/  LDL.LU.64 R20, [R1+0xcb0] ;  /* 0x000cb00001147983 */ /* 0x000ee80000300a00 */
[----:B------:R-:W3:Y:S04]  /*9cb70*/  LDL.LU.64 R26, [R1+0xca8] ;  /* 0x000ca800011a7983 */ /* 0x000ee80000300a00 */
[----:B------:R-:W3:Y:S01]  /*9cb80*/  LDL.LU R6, [R1+0x2d0] ;  /* 0x0002d00001067983 */ /* 0x000ee20000300800 */
        /* <DEDUP_REMOVED lines=24> */
[----:B0-----:R-:W2:Y:S04]  /*9cd10*/  LDL.LU.64 R10, [R1+0xcd8] ;  /* 0x000cd800010a7983 */ /* 0x001ea80000300a00 */
[----:B------:R-:W2:Y:S01]  /*9cd20*/  LDL.LU.64 R4, [R1+0xce0] ;  /* 0x000ce00001047983 */ /* 0x000ea20000300a00 */
[----:B------:R-:W-:-:S04]  /*9cd30*/  LOP3.LUT R7, R7, 0xffffffdf, RZ, 0xc0, !PT ;  /* 0xffffffdf07077812 */ /* 0x000fc800078ec0ff */
[----:B------:R-:W-:Y:S02]  /*9cd40*/  @P6 LOP3.LUT R7, R7, 0x20, RZ, 0xfc, !PT ;  /* 0x0000002007076812 */ /* 0x000fe400078efcff */
        /* <DEDUP_REMOVED lines=19> */
[C---:B------:R-:W-:Y:S02]  /*9ce80*/  LOP3.LUT P0, RZ, R22.reuse, 0x4000000, RZ, 0xc0, !PT ;  /* 0x0400000016ff7812 */ /* 0x040fe4000780c0ff */
[C---:B------:R-:W-:Y:S02]  /*9ce90*/  LOP3.LUT P1, RZ, R22.reuse, 0x8000000, RZ, 0xc0, !PT ;  /* 0x0800000016ff7812 */ /* 0x040fe4000782c0ff */
[----:B------:R-:W-:Y:S02]  /*9cea0*/  LOP3.LUT P4, RZ, R22, 0x10000000, RZ, 0xc0, !PT ;  /* 0x1000000016ff7812 */ /* 0x000fe4000788c0ff */
[----:B0-----:R-:W-:Y:S02]  /*9ceb0*/  PRMT R0, R6, 0x7772, RZ ;  /* 0x0000777206007816 */ /* 0x001fe400000000ff */
[----:B------:R-:W-:-:S02]  /*9cec0*/  LOP3.LUT P3, RZ, R22, 0x20000000, RZ, 0xc0, !PT ;  /* 0x2000000016ff7812 */ /* 0x000fc4000786c0ff */
[C---:B------:R-:W-:Y:S01]  /*9ced0*/  LOP3.LUT P2, RZ, R22.reuse, 0x40000000, RZ, 0xc0, !PT ;  /* 0x4000000016ff7812 */ /* 0x040fe2000784c0ff */
[----:B---3--:R0:W-:Y:S01]  /*9cee0*/  @P6 STG.E.U8 desc[UR44][R24.64], R0 ;  /* 0x0000000018006986 */ /* 0x0081e2000c10112c */
[C---:B------:R-:W-:Y:S02]  /*9cef0*/  LOP3.LUT P6, RZ, R7.reuse, 0x20, RZ, 0xc0, !PT ;  /* 0x0000002007ff7812 */ /* 0x040fe400078cc0ff */
[----:B------:R-:W-:Y:S02]  /*9cf00*/  LOP3.LUT P5, RZ, R22, 0x80000000, RZ, 0xc0, !PT ;  /* 0x8000000016ff7812 */ /* 0x000fe400078ac0ff */
[----:B0-----:R-:W-:Y:S01]  /*9cf10*/  PRMT R0, R6, 0x7773, RZ ;  /* 0x0000777306007816 */ /* 0x001fe200000000ff */
[----:B--2---:R0:W-:Y:S04]  /*9cf20*/  STL.64 [R1+0x2538], R4 ;  /* 0x0025380401007387 */ /* 0x0041e80000100a00 */
        /* <DEDUP_REMOVED lines=11> */
[----:B------:R-:W2:Y:S04]  /*9cfe0*/  LDL.LU R27, [R1+0x24] ;  /* 0x00002400011b7983 */ /* 0x000ea80000300800 */
[----:B------:R-:W2:Y:S04]  /*9cff0*/  LDL.LU.64 R24, [R1+0xd80] ;  /* 0x000d800001187983 */ /* 0x000ea80000300a00 */
[----:B------:R0:W-:Y:S04]  /*9d000*/  @P6 STG.E.U8 desc[UR44][R10.64], R0 ;  /* 0x000000000a006986 */ /* 0x0001e8000c10112c */
[----:B0-----:R-:W2:Y:S01]  /*9d010*/  LDL.LU.64 R10, [R1+0x2540] ;  /* 0x00254000010a7983 */ /* 0x001ea20000300a00 */
[----:B------:R-:W-:-:S02]  /*9d020*/  LOP3.LUT P6, RZ, R7, 0x10, RZ, 0xc0, !PT ;  /* 0x0000001007ff7812 */ /* 0x000fc400078cc0ff */
[----:B--2---:R-:W-:-:S11]  /*9d030*/  PRMT R0, R11, 0x7770, RZ ;  /* 0x000077700b007816 */ /* 0x004fd600000000ff */
[----:B------:R0:W-:Y:S04]  /*9d040*/  @P6 STG.E.U8 desc[UR44][R4.64], R0 ;  /* 0x0000000004006986 */ /* 0x0001e8000c10112c */
[----:B0-----:R-:W2:Y:S01]  /*9d050*/  LDL.LU.64 R4, [R1+0x2538] ;  /* 0x0025380001047983 */ /* 0x001ea20000300a00 */
[----:B------:R-:W-:Y:S02]  /*9d060*/  LOP3.LUT P6, RZ, R7, 0x8, RZ, 0xc0, !PT ;  /* 0x0000000807ff7812 */ /* 0x000fe400078cc0ff */
[----:B------:R-:W-:-:S11]  /*9d070*/  PRMT R0, R11, 0x7771, RZ ;  /* 0x000077710b007816 */ /* 0x000fd600000000ff */
        /* <DEDUP_REMOVED lines=25> */
[----:B------:R-:W3:Y:S04]  /*9d210*/  LDL.LU.64 R18, [R1+0xdc0] ;  /* 0x000dc00001127983 */ /* 0x000ee80000300a00 */
[----:B------:R-:W3:Y:S01]  /*9d220*/  LDL.LU R22, [R1+0x2d8] ;  /* 0x0002d80001167983 */ /* 0x000ee20000300800 */
[----:B------:R-:W-:-:S02]  /*9d230*/  LOP3.LUT P4, RZ, R27, 0x1, RZ, 0xc0, !PT ;  /* 0x000000011bff7812 */ /* 0x000fc4000788c0ff */
[----:B------:R-:W-:Y:S02]  /*9d240*/  LOP3.LUT P3, RZ, R27, 0x2, RZ, 0xc0, !PT ;  /* 0x000000021bff7812 */ /* 0x000fe4000786c0ff */
[----:B------:R-:W-:Y:S01]  /*9d250*/  PRMT R0, R26, 0x7773, RZ ;  /* 0x000077731a007816 */ /* 0x000fe200000000ff */
[----:B------:R-:W4:Y:S04]  /*9d260*/  LDL.LU.64 R20, [R1+0xdd0] ;  /* 0x000dd00001147983 */ /* 0x000f280000300a00 */
[----:B------:R-:W4:Y:S04]  /*9d270*/  LDL.LU R11, [R1+0x2ec] ;  /* 0x0002ec00010b7983 */ /* 0x000f280000300800 */
[----:B--2---:R0:W-:Y:S04]  /*9d280*/  @P4 STG.E.U8 desc[UR44][R28.64], R0 ;  /* 0x000000001c004986 */ /* 0x0041e8000c10112c */
[----:B0-----:R-:W2:Y:S01]  /*9d290*/  LDL.LU.64 R28, [R1+0xdc8] ;  /* 0x000dc800011c7983 */ /* 0x001ea20000300a00 */
[----:B---3--:R-:W-:-:S05]  /*9d2a0*/  PRMT R0, R22, 0x7770, RZ ;  /* 0x0000777016007816 */ /* 0x008fca00000000ff */
[----:B------:R0:W-:Y:S04]  /*9d2b0*/  @P3 STG.E.U8 desc[UR44][R24.64], R0 ;  /* 0x0000000018003986 */ /* 0x0001e8000c10112c */
[----:B0-----:R-:W3:Y:S04]  /*9d2c0*/  LDL.LU.64 R24, [R1+0xdf0] ;  /* 0x000df00001187983 */ /* 0x001ee80000300a00 */
[----:B------:R-:W2:Y:S04]  /*9d2d0*/  LDL.LU R13, [R1+0x2dc] ;  /* 0x0002dc00010d7983 */ /* 0x000ea80000300800 */
[----:B--2---:R0:W-:Y:S04]  /*9d2e0*/  STL [R1+0x2528], R13 ;  /* 0x0025280d01007387 */ /* 0x0041e80000100800 */
        /* <DEDUP_REMOVED lines=28> */
[----:B------:R-:W2:Y:S04]  /*9d4b0*/  LDL.LU R26, [R1+0x2f0] ;  /* 0x0002f000011a7983 */ /* 0x000ea80000300800 */
[----:B------:R-:W2:Y:S04]  /*9d4c0*/  LDL.LU.64 R2, [R1+0xe40] ;  /* 0x000e400001027983 */ /* 0x000ea80000300a00 */
        /* <DEDUP_REMOVED lines=10> */
[----:B------:R0:W-:Y:S02]  /*9d570*/  @P5 STG.E.U8 desc[UR44][R18.64], R0 ;  /* 0x0000000012005986 */ /* 0x0001e4000c10112c */
[----:B0-----:R-:W-:Y:S02]  /*9d580*/  PRMT R0, R22, 0x7773, RZ ;  /* 0x0000777316007816 */ /* 0x001fe400000000ff */
[----:B------:R-:W4:Y:S04]  /*9d590*/  LDL.LU R22, [R1+0x310] ;  /* 0x0003100001167983 */ /* 0x000f280000300800 */
[----:B------:R0:W-:Y:S01]  /*9d5a0*/  @P6 STG.E.U8 desc[UR44][R20.64], R0 ;  /* 0x0000000014006986 */ /* 0x0001e2000c10112c */
[----:B------:R-:W-:-:S03]  /*9d5b0*/  LOP3.LUT P6, RZ, R10, 0x80000000, RZ, 0xc0, !PT ;  /* 0x800000000aff7812 */ /* 0x000fc600078cc0ff */
[----:B------:R-:W4:Y:S01]  /*9d5c0*/  LDL.LU.64 R18, [R1+0xe60] ;  /* 0x000e600001127983 */ /* 0x000f220000300a00 */
[----:B0-----:R-:W-:-:S03]  /*9d5d0*/  PRMT R0, R11, 0x7770, RZ ;  /* 0x000077700b007816 */ /* 0x001fc600000000ff */
[----:B------:R-:W4:Y:S06]  /*9d5e0*/  LDL.LU.64 R20, [R1+0xe70] ;  /* 0x000e700001147983 */ /* 0x000f2c0000300a00 */
[----:B------:R0:W-:Y:S01]  /*9d5f0*/  @P6 STG.E.U8 desc[UR44][R28.64], R0 ;  /* 0x000000001c006986 */ /* 0x0001e2000c10112c */
[C---:B------:R-:W-:Y:S02]  /*9d600*/  LOP3.LUT P6, RZ, R10.reuse, 0x40000000, RZ, 0xc0, !PT ;  /* 0x400000000aff7812 */ /* 0x040fe400078cc0ff */
        /* <DEDUP_REMOVED lines=9> */
[----:B------:R-:W-:Y:S02]  /*9d6a0*/  PRMT R0, R11, 0x7773, RZ ;  /* 0x000077730b007816 */ /* 0x000fe400000000ff */
[----:B------:R-:W3:Y:S09]  /*9d6b0*/  LDL.LU R11, [R1+0x252c] ;  /* 0x00252c00010b7983 */ /* 0x000ef20000300800 */
[----:B--2---:R0:W-:Y:S04]  /*9d6c0*/  @P6 STG.E.U8 desc[UR44][R12.64], R0 ;  /* 0x000000000c006986 */ /* 0x0041e8000c10112c */
[----:B0-----:R-:W2:Y:S01]  /*9d6d0*/  LDL.LU R13, [R1+0x2528] ;  /* 0x00252800010d7983 */ /* 0x001ea20000300800 */
[----:B------:R-:W-:-:S02]  /*9d6e0*/  LOP3.LUT P6, RZ, R10, 0x8000000, RZ, 0xc0, !PT ;  /* 0x080000000aff7812 */ /* 0x000fc400078cc0ff */
[C---:B------:R-:W-:Y:S02]  /*9d6f0*/  LOP3.LUT P0, RZ, R27.reuse, 0x2000, RZ, 0xc0, !PT ;  /* 0x000020001bff7812 */ /* 0x040fe4000780c0ff */
[C---:B------:R-:W-:Y:S02]  /*9d700*/  LOP3.LUT P1, RZ, R27.reuse, 0x4000, RZ, 0xc0, !PT ;  /* 0x000040001bff7812 */ /* 0x040fe4000782c0ff */
[C---:B------:R-:W-:Y:S02]  /*9d710*/  LOP3.LUT P4, RZ, R27.reuse, 0x8000, RZ, 0xc0, !PT ;  /* 0x000080001bff7812 */ /* 0x040fe4000788c0ff */
[C---:B------:R-:W-:Y:S02]  /*9d720*/  LOP3.LUT P3, RZ, R27.reuse, 0x10000, RZ, 0xc0, !PT ;  /* 0x000100001bff7812 */ /* 0x040fe4000786c0ff */
[C---:B------:R-:W-:Y:S02]  /*9d730*/  LOP3.LUT P2, RZ, R27.reuse, 0x20000, RZ, 0xc0, !PT ;  /* 0x000200001bff7812 */ /* 0x040fe4000784c0ff */
[----:B------:R-:W-:-:S02]  /*9d740*/  LOP3.LUT P5, RZ, R27, 0x40000, RZ, 0xc0, !PT ;  /* 0x000400001bff7812 */ /* 0x000fc400078ac0ff */
[----:B--2---:R-:W-:-:S05]  /*9d750*/  PRMT R0, R13, 0x7770, RZ ;  /* 0x000077700d007816 */ /* 0x004fca00000000ff */
        /* <DEDUP_REMOVED lines=13> */
[----:B----4-:R0:W-:Y:S02]  /*9d830*/  @P1 STG.E.U8 desc[UR44][R16.64], R0 ;  /* 0x0000000010001986 */ /* 0x0101e4000c10112c */
        /* <DEDUP_REMOVED lines=8> */
[----:B0-----:R-:W2:Y:S04]  /*9d8c0*/  LDL.LU.64 R24, [R1+0xe98] ;  /* 0x000e980001187983 */ /* 0x001ea80000300a00 */
[----:B------:R-:W3:Y:S01]  /*9d8d0*/  LDL.LU.64 R28, [R1+0xe88] ;  /* 0x000e8800011c7983 */ /* 0x000ee20000300a00 */
[C---:B------:R-:W-:Y:S02]  /*9d8e0*/  LOP3.LUT P4, RZ, R27.reuse, 0x80000, RZ, 0xc0, !PT ;  /* 0x000800001bff7812 */ /* 0x040fe4000788c0ff */
[----:B------:R-:W-:-:S02]  /*9d8f0*/  LOP3.LUT P3, RZ, R27, 0x100000, RZ, 0xc0, !PT ;  /* 0x001000001bff7812 */ /* 0x000fc4000786c0ff */
[C---:B------:R-:W-:Y:S01]  /*9d900*/  PRMT R0, R22.reuse, 0x7772, RZ ;  /* 0x0000777216007816 */ /* 0x040fe200000000ff */
[----:B------:R-:W4:Y:S04]  /*9d910*/  LDL.LU.64 R16, [R1+0xe90] ;  /* 0x000e900001107983 */ /* 0x000f280000300a00 */
[----:B------:R-:W2:Y:S04]  /*9d920*/  LDL.LU.64 R18, [R1+0xea0] ;  /* 0x000ea00001127983 */ /* 0x000ea80000300a00 */
[----:B------:R-:W2:Y:S04]  /*9d930*/  LDL.LU.64 R20, [R1+0xec0] ;  /* 0x000ec00001147983 */ /* 0x000ea80000300a00 */
[----:B------:R-:W2:Y:S04]  /*9d940*/  LDL.LU R26, [R1+0x2f4] ;  /* 0x0002f400011a7983 */ /* 0x000ea80000300800 */
[----:B------:R-:W2:Y:S04]  /*9d950*/  LDL.LU R15, [R1+0x28] ;  /* 0x00002800010f7983 */ /* 0x000ea80000300800 */
[----:B---3--:R0:W-:Y:S02]  /*9d960*/  @P4 STG.E.U8 desc[UR44][R28.64], R0 ;  /* 0x000000001c004986 */ /* 0x0081e4000c10112c */
[----:B0-----:R-:W-:-:S02]  /*9d970*/  PRMT R0, R22, 0x7773, RZ ;  /* 0x0000777316007816 */ /* 0x001fc400000000ff */
[----:B------:R-:W3:Y:S04]  /*9d980*/  LDL.LU.64 R28, [R1+0xed0] ;  /* 0x000ed000011c7983 */ /* 0x000ee80000300a00 */
        /* <DEDUP_REMOVED lines=37> */
[----:B------:R-:W4:Y:S04]  /*9dbe0*/  LDL.LU R27, [R1+0x2f8] ;  /* 0x0002f800011b7983 */ /* 0x000f280000300800 */
[----:B------:R-:W4:Y:S04]  /*9dbf0*/  LDL.LU.64 R4, [R1+0xef0] ;  /* 0x000ef00001047983 */ /* 0x000f280000300a00 */
[----:B------:R-:W4:Y:S01]  /*9dc00*/  LDL.LU.64 R2, [R1+0xf18] ;  /* 0x000f180001027983 */ /* 0x000f220000300a00 */
[----:B0-----:R-:W-:-:S03]  /*9dc10*/  PRMT R0, R26, 0x7771, RZ ;  /* 0x000077711a007816 */ /* 0x001fc600000000ff */
[----:B------:R-:W4:Y:S04]  /*9dc20*/  LDL.LU.64 R12, [R1+0xf20] ;  /* 0x000f2000010c7983 */ /* 0x000f280000300a00 */
[----:B------:R-:W4:Y:S04]  /*9dc30*/  LDL.LU.64 R8, [R1+0xf38] ;  /* 0x000f380001087983 */ /* 0x000f280000300a00 */
[----:B------:R-:W4:Y:S04]  /*9dc40*/  LDL.LU R22, [R1+0x318] ;  /* 0x0003180001167983 */ /* 0x000f280000300800 */
[----:B------:R-:W4:Y:S04]  /*9dc50*/  LDL.LU.64 R16, [R1+0xf30] ;  /* 0x000f300001107983 */ /* 0x000f280000300a00 */
[----:B------:R0:W-:Y:S02]  /*9dc60*/  @P5 STG.E.U8 desc[UR44][R18.64], R0 ;  /* 0x0000000012005986 */ /* 0x0001e4000c10112c */
[----:B0-----:R-:W-:-:S02]  /*9dc70*/  PRMT R0, R26, 0x7772, RZ ;  /* 0x000077721a007816 */ /* 0x001fc400000000ff */
[----:B------:R-:W4:Y:S04]  /*9dc80*/  LDL.LU.64 R18, [R1+0xf58] ;  /* 0x000f580001127983 */ /* 0x000f280000300a00 */
[----:B------:R0:W-:Y:S01]  /*9dc90*/  @P6 STG.E.U8 desc[UR44][R20.64], R0 ;  /* 0x0000000014006986 */ /* 0x0001e2000c10112c */
[----:B------:R-:W-:Y:S02]  /*9dca0*/  LOP3.LUT P6, RZ, R10, 0x800000, RZ, 0xc0, !PT ;  /* 0x008000000aff7812 */ /* 0x000fe400078cc0ff */
[----:B0-----:R-:W-:Y:S01]  /*9dcb0*/  PRMT R0, R26, 0x7773, RZ ;  /* 0x000077731a007816 */ /* 0x001fe200000000ff */
[----:B------:R-:W4:Y:S10]  /*9dcc0*/  LDL.LU.64 R20, [R1+0xf80] ;  /* 0x000f800001147983 */ /* 0x000f340000300a00 */
        /* <DEDUP_REMOVED lines=20> */
[----:B------:R-:W-:-:S03]  /*9de10*/  LOP3.LUT P3, RZ, R15, 0x8, RZ, 0xc0, !PT ;  /* 0x000000080fff7812 */ /* 0x000fc6000786c0ff */
        /* <DEDUP_REMOVED lines=15> */
[----:B------:R0:W-:Y:S01]  /*9df10*/  @P4 STG.E.U8 desc[UR44][R18.64], R0 ;  /* 0x0000000012004986 */ /* 0x0001e2000c10112c */
[----:B------:R-:W-:Y:S01]  /*9df20*/  IMAD.MOV.U32 R27, RZ, RZ, R23 ;  /* 0x000000ffff1b7224 */ /* 0x000fe200078e0017 */
[----:B0-----:R-:W-:-:S05]  /*9df30*/  PRMT R0, R22, 0x7772, RZ ;  /* 0x0000777216007816 */ /* 0x001fca00000000ff */
[----:B------:R0:W-:Y:S02]  /*9df40*/  @P3 STG.E.U8 desc[UR44][R20.64], R0 ;  /* 0x0000000014003986 */ /* 0x0001e4000c10112c */
[----:B0-----:R-:W-:Y:S02]  /*9df50*/  PRMT R0, R22, 0x7773, RZ ;  /* 0x0000777316007816 */ /* 0x001fe400000000ff */
[----:B------:R-:W2:Y:S01]  /*9df60*/  LDL.LU.64 R22, [R1+0xfb8] ;  /* 0x000fb80001167983 */ /* 0x000ea20000300a00 */
[C---:B------:R-:W-:Y:S02]  /*9df70*/  LOP3.LUT P2, RZ, R15.reuse, 0x10, RZ, 0xc0, !PT ;  /* 0x000000100fff7812 */ /* 0x040fe4000784c0ff */
[C---:B------:R-:W-:Y:S02]  /*9df80*/  LOP3.LUT P5, RZ, R15.reuse, 0x20, RZ, 0xc0, !PT ;  /* 0x000000200fff7812 */ /* 0x040fe400078ac0ff */
[----:B------:R-:W-:Y:S01]  /*9df90*/  LOP3.LUT P4, RZ, R15, 0x40, RZ, 0xc0, !PT ;  /* 0x000000400fff7812 */ /* 0x000fe2000788c0ff */
[----:B------:R-:W4:Y:S08]  /*9dfa0*/  LDL.LU.64 R16, [R1+0xfe0] ;  /* 0x000fe00001107983 */ /* 0x000f300000300a00 */
[----:B---3--:R0:W-:Y:S02]  /*9dfb0*/  @P2 STG.E.U8 desc[UR44][R28.64], R0 ;  /* 0x000000001c002986 */ /* 0x0081e4000c10112c */
[----:B0-----:R-:W-:-:S05]  /*9dfc0*/  PRMT R0, R26, 0x7770, RZ ;  /* 0x000077701a007816 */ /* 0x001fca00000000ff */
[----:B------:R0:W-:Y:S02]  /*9dfd0*/  @P5 STG.E.U8 desc[UR44][R24.64], R0 ;  /* 0x0000000018005986 */ /* 0x0001e4000c10112c */
[----:B0-----:R-:W-:Y:S02]  /*9dfe0*/  PRMT R0, R26, 0x7771, RZ ;  /* 0x000077711a007816 */ /* 0x001fe400000000ff */
[----:B------:R-:W3:Y:S04]  /*9dff0*/  LDL.LU.64 R24, [R1+0x1010] ;  /* 0x0010100001187983 */ /* 0x000ee80000300a00 */
[----:B------:R-:W3:Y:S04]  /*9e000*/  LDL.LU.64 R18, [R1+0x1008] ;  /* 0x0010080001127983 */ /* 0x000ee80000300a00 */
[----:B------:R-:W3:Y:S04]  /*9e010*/  LDL.LU.64 R20, [R1+0x1018] ;  /* 0x0010180001147983 */ /* 0x000ee80000300a00 */
[----:B------:R-:W3:Y:S04]  /*9e020*/  LDL.LU.64 R28, [R1+0x1028] ;  /* 0x00102800011c7983 */ /* 0x000ee80000300a00 */
[----:B--2---:R0:W-:Y:S04]  /*9e030*/  @P4 STG.E.U8 desc[UR44][R22.64], R0 ;  /* 0x0000000016004986 */ /* 0x0041e8000c10112c */
[----:B0-----:R-:W2:Y:S04]  /*9e040*/  LDL.LU.64 R22, [R1+0x1050] ;  /* 0x0010500001167983 */ /* 0x001ea80000300a00 */
[----:B------:R-:W2:Y:S04]  /*9e050*/  LDL.LU R14, [R1+0x330] ;  /* 0x00033000010e7983 */ /* 0x000ea80000300800 */
[----:B------:R-:W2:Y:S01]  /*9e060*/  LDL.LU.64 R2, [R1+0x1058] ;  /* 0x0010580001027983 */ /* 0x000ea20000300a00 */
        /* <DEDUP_REMOVED lines=22> */
[C---:B------:R-:W-:Y:S02]  /*9e1d0*/  LOP3.LUT P2, RZ, R15.reuse, 0x100, RZ, 0xc0, !PT ;  /* 0x000001000fff7812 */ /* 0x040fe4000784c0ff */
[----:B------:R-:W-:Y:S02]  /*9e1e0*/  LOP3.LUT R10, R10, 0xffffbfff, RZ, 0xc0, !PT ;  /* 0xffffbfff0a0a7812 */ /* 0x000fe400078ec0ff */
[----:B------:R-:W-:Y:S02]  /*9e1f0*/  PRMT R0, R26, 0x7772, RZ ;  /* 0x000077721a007816 */ /* 0x000fe400000000ff */
[----:B------:R-:W-:Y:S01]  /*9e200*/  LOP3.LUT P5, RZ, R15, 0x200, RZ, 0xc0, !PT ;  /* 0x000002000fff7812 */ /* 0x000fe200078ac0ff */
[----:B------:R-:W2:Y:S04]  /*9e210*/  LDL.LU.64 R12, [R1+0x1068] ;  /* 0x00106800010c7983 */ /* 0x000ea80000300a00 */
[----:B------:R-:W2:Y:S01]  /*9e220*/  LDL.LU.64 R6, [R1+0x1078] ;  /* 0x0010780001067983 */ /* 0x000ea20000300a00 */
[----:B------:R-:W-:-:S02]  /*9e230*/  @P6 LOP3.LUT R10, R10, 0x4000, RZ, 0xfc, !PT ;  /* 0x000040000a0a6812 */ /* 0x000fc400078efcff */
[----:B------:R-:W-:Y:S01]  /*9e240*/  LOP3.LUT P6, RZ, R15, 0x800, RZ, 0xc0, !PT ;  /* 0x000008000fff7812 */ /* 0x000fe200078cc0ff */
[----:B----4-:R0:W-:Y:S01]  /*9e250*/  @P3 STG.E.U8 desc[UR44][R16.64], R0 ;  /* 0x0000000010003986 */ /* 0x0101e2000c10112c */
[----:B------:R-:W-:Y:S02]  /*9e260*/  LOP3.LUT R10, R10, 0xffff7fff, RZ, 0xc0, !PT ;  /* 0xffff7fff0a0a7812 */ /* 0x000fe400078ec0ff */
[----:B0-----:R-:W-:-:S09]  /*9e270*/  PRMT R0, R26, 0x7773, RZ ;  /* 0x000077731a007816 */ /* 0x001fd200000000ff */
[----:B------:R-:W-:Y:S02]  /*9e280*/  @P6 LOP3.LUT R10, R10, 0x8000, RZ, 0xfc, !PT ;  /* 0x000080000a0a6812 */ /* 0x000fe400078efcff */
[----:B------:R-:W-:Y:S01]  /*9e290*/  LOP3.LUT P6, RZ, R15, 0x400, RZ, 0xc0, !PT ;  /* 0x000004000fff7812 */ /* 0x000fe200078cc0ff */
[----:B---3--:R0:W-:Y:S02]  /*9e2a0*/  @P2 STG.E.U8 desc[UR44][R24.64], R0 ;  /* 0x0000000018002986 */ /* 0x0081e4000c10112c */
[C---:B0-----:R-:W-:Y:S02]  /*9e2b0*/  PRMT R0, R27.reuse, 0x7770, RZ ;  /* 0x000077701b007816 */ /* 0x041fe400000000ff */
[----:B------:R-:W3:Y:S04]  /*9e2c0*/  LDL.LU R24, [R1+0x320] ;  /* 0x0003200001187983 */ /* 0x000ee80000300800 */
[----:B------:R-:W4:Y:S04]  /*9e2d0*/  LDL.LU.64 R4, [R1+0x1070] ;  /* 0x0010700001047983 */ /* 0x000f280000300a00 */
[----:B------:R-:W3:Y:S04]  /*9e2e0*/  LDL.LU.64 R8, [R1+0x1080] ;  /* 0x0010800001087983 */ /* 0x000ee80000300a00 */
[----:B------:R-:W3:Y:S04]  /*9e2f0*/  LDL.LU R25, [R1+0x334] ;  /* 0x0003340001197983 */ /* 0x000ee80000300800 */
[----:B------:R0:W-:Y:S04]  /*9e300*/  @P5 STG.E.U8 desc[UR44][R18.64], R0 ;  /* 0x0000000012005986 */ /* 0x0001e8000c10112c */
[----:B------:R-:W3:Y:S01]  /*9e310*/  LDL.LU.64 R16, [R1+0x10b8] ;  /* 0x0010b80001107983 */ /* 0x000ee20000300a00 */
[----:B0-----:R-:W-:-:S03]  /*9e320*/  PRMT R0, R27, 0x7771, RZ ;  /* 0x000077711b007816 */ /* 0x001fc600000000ff */
[----:B------:R-:W3:Y:S04]  /*9e330*/  LDL.LU.64 R18, [R1+0x10c8] ;  /* 0x0010c80001127983 */ /* 0x000ee80000300a00 */
[----:B------:R0:W-:Y:S01]  /*9e340*/  @P6 STG.E.U8 desc[UR44][R20.64], R0 ;  /* 0x0000000014006986 */ /* 0x0001e2000c10112c */
[C---:B------:R-:W-:Y:S02]  /*9e350*/  LOP3.LUT P6, RZ, R10.reuse, 0x8000, RZ, 0xc0, !PT ;  /* 0x000080000aff7812 */ /* 0x040fe400078cc0ff */
[----:B0-----:R-:W-:Y:S01]  /*9e360*/  PRMT R0, R27, 0x7772, RZ ;  /* 0x000077721b007816 */ /* 0x001fe200000000ff */
[----:B------:R-:W3:Y:S10]  /*9e370*/  LDL.LU.64 R20, [R1+0x10c0] ;  /* 0x0010c00001147983 */ /* 0x000ef40000300a00 */
[----:B------:R0:W-:Y:S01]  /*9e380*/  @P6 STG.E.U8 desc[UR44][R28.64], R0 ;  /* 0x000000001c006986 */ /* 0x0001e2000c10112c */
[----:B------:R-:W-:Y:S01]  /*9e390*/  LOP3.LUT P6, RZ, R10, 0x4000, RZ, 0xc0, !PT ;  /* 0x000040000aff7812 */ /* 0x000fe200078cc0ff */
[----:B0-----:R-:W-:-:S02]  /*9e3a0*/  IMAD.MOV.U32 R0, RZ, RZ, R27 ;  /* 0x000000ffff007224 */ /* 0x001fc400078e001b */
        /* <DEDUP_REMOVED lines=20> */
[----:B------:R-:W2:Y:S10]  /*9e4f0*/  LDL.LU R2, [R1+0x2508] ;  /* 0x0025080001027983 */ /* 0x000eb40000300800 */
[----:B------:R0:W-:Y:S04]  /*9e500*/  @P6 STG.E.U8 desc[UR44][R12.64], R0 ;  /* 0x000000000c006986 */ /* 0x0001e8000c10112c */
[----:B0-----:R-:W2:Y:S01]  /*9e510*/  LDL.LU.64 R12, [R1+0x2500] ;  /* 0x00250000010c7983 */ /* 0x001ea20000300a00 */
[----:B------:R-:W-:-:S02]  /*9e520*/  LOP3.LUT P6, RZ, R10, 0x400, RZ, 0xc0, !PT ;  /* 0x000004000aff7812 */ /* 0x000fc400078cc0ff */
[----:B------:R-:W-:-:S11]  /*9e530*/  PRMT R0, R14, 0x7773, RZ ;  /* 0x000077730e007816 */ /* 0x000fd600000000ff */
[----:B------:R3:W-:Y:S01]  /*9e540*/  @P6 STG.E.U8 desc[UR44][R6.64], R0 ;  /* 0x0000000006006986 */ /* 0x0007e2000c10112c */
[----:B------:R-:W-:Y:S02]  /*9e550*/  LOP3.LUT P6, RZ, R10, 0x200, RZ, 0xc0, !PT ;  /* 0x000002000aff7812 */ /* 0x000fe400078cc0ff */
[----:B---3--:R-:W-:-:S11]  /*9e560*/  PRMT R0, R24, 0x7770, RZ ;  /* 0x0000777018007816 */ /* 0x008fd600000000ff */
[----:B----4-:R0:W-:Y:S01]  /*9e570*/  @P6 STG.E.U8 desc[UR44][R4.64], R0 ;  /* 0x0000000004006986 */ /* 0x0101e2000c10112c */
        /* <DEDUP_REMOVED lines=17> */
[----:B------:R-:W3:Y:S04]  /*9e690*/  LDL.LU.64 R16, [R1+0x1138] ;  /* 0x0011380001107983 */ /* 0x000ee80000300a00 */
[----:B------:R-:W3:Y:S01]  /*9e6a0*/  LDL.LU R19, [R1+0x324] ;  /* 0x0003240001137983 */ /* 0x000ee20000300800 */
[----:B------:R-:W-:-:S02]  /*9e6b0*/  LOP3.LUT R10, R10, 0xfffffffe, RZ, 0xc0, !PT ;  /* 0xfffffffe0a0a7812 */ /* 0x000fc400078ec0ff */
[----:B------:R-:W-:Y:S01]  /*9e6c0*/  LOP3.LUT P4, RZ, R15, 0x2000000, RZ, 0xc0, !PT ;  /* 0x020000000fff7812 */ /* 0x000fe2000788c0ff */
[----:B------:R-:W4:Y:S04]  /*9e6d0*/  LDL.LU.64 R28, [R1+0x1148] ;  /* 0x00114800011c7983 */ /* 0x000f280000300a00 */
[----:B------:R-:W4:Y:S04]  /*9e6e0*/  LDL.LU.64 R26, [R1+0x1140] ;  /* 0x00114000011a7983 */ /* 0x000f280000300a00 */
[----:B------:R-:W4:Y:S04]  /*9e6f0*/  LDL.LU R18, [R1+0x338] ;  /* 0x0003380001127983 */ /* 0x000f280000300800 */
[----:B------:R-:W-:Y:S01]  /*9e700*/  STL [R1+0x2448], R15 ;  /* 0x0024480f01007387 */ /* 0x000fe20000100800 */
        /* <DEDUP_REMOVED lines=22> */
[----:B------:R-:W-:Y:S10]  /*9e870*/  STL [R1+0x24f0], R2 ;  /* 0x0024f00201007387 */ /* 0x000ff40000100800 */
[----:B------:R-:W-:-:S02]  /*9e880*/  @P6 LOP3.LUT R10, R10, 0x80, RZ, 0xfc, !PT ;  /* 0x000000800a0a6812 */ /* 0x000fc400078efcff */
[----:B------:R-:W-:Y:S02]  /*9e890*/  LOP3.LUT P6, RZ, R2, 0x4, RZ, 0xc0, !PT ;  /* 0x0000000402ff7812 */ /* 0x000fe400078cc0ff */
[----:B---3--:R-:W-:-:S05]  /*9e8a0*/  PRMT R0, R19, 0x7770, RZ ;  /* 0x0000777013007816 */ /* 0x008fca00000000ff */
[----:B------:R0:W-:Y:S04]  /*9e8b0*/  @P4 STG.E.U8 desc[UR44][R24.64], R0 ;  /* 0x0000000018004986 */ /* 0x0001e8000c10112c */
[----:B0-----:R-:W2:Y:S04]  /*9e8c0*/  LDL.LU.64 R24, [R1+0x1158] ;  /* 0x0011580001187983 */ /* 0x001ea80000300a00 */
[----:B------:R-:W3:Y:S01]  /*9e8d0*/  LDL.LU.64 R2, [R1+0x1188] ;  /* 0x0011880001027983 */ /* 0x000ee20000300a00 */
[C---:B------:R-:W-:Y:S02]  /*9e8e0*/  LOP3.LUT P3, RZ, R15.reuse, 0x4000000, RZ, 0xc0, !PT ;  /* 0x040000000fff7812 */ /* 0x040fe4000786c0ff */
[----:B------:R-:W-:-:S02]  /*9e8f0*/  LOP3.LUT P2, RZ, R15, 0x8000000, RZ, 0xc0, !PT ;  /* 0x080000000fff7812 */ /* 0x000fc4000784c0ff */
[----:B------:R-:W-:Y:S02]  /*9e900*/  PRMT R0, R19, 0x7771, RZ ;  /* 0x0000777113007816 */ /* 0x000fe400000000ff */
[----:B------:R-:W-:-:S07]  /*9e910*/  LOP3.LUT P5, RZ, R15, 0x10000000, RZ, 0xc0, !PT ;  /* 0x100000000fff7812 */ /* 0x000fce00078ac0ff */
[----:B----4-:R0:W-:Y:S02]  /*9e920*/  @P3 STG.E.U8 desc[UR44][R22.64], R0 ;  /* 0x0000000016003986 */ /* 0x0101e4000c10112c */
[----:B0-----:R-:W-:-:S05]  /*9e930*/  PRMT R0, R19, 0x7772, RZ ;  /* 0x0000777213007816 */ /* 0x001fca00000000ff */
[----:B------:R-:W-:Y:S04]  /*9e940*/  @P2 STG.E.U8 desc[UR44][R16.64], R0 ;  /* 0x0000000010002986 */ /* 0x000fe8000c10112c */
[----:B---3--:R0:W-:Y:S04]  /*9e950*/  STL.64 [R1+0x24f8], R2 ;  /* 0x0024f80201007387 */ /* 0x0081e80000100a00 */
[----:B0-----:R-:W3:Y:S01]  /*9e960*/  LDL.LU.64 R2, [R1+0x1178] ;  /* 0x0011780001027983 */ /* 0x001ee20000300a00 */
[----:B------:R-:W-:-:S03]  /*9e970*/  PRMT R0, R19, 0x7773, RZ ;  /* 0x0000777313007816 */ /* 0x000fc600000000ff */
[----:B------:R-:W4:Y:S04]  /*9e980*/  LDL.LU.64 R22, [R1+0x1180] ;  /* 0x0011800001167983 */ /* 0x000f280000300a00 */
[----:B------:R-:W4:Y:S04]  /*9e990*/  LDL.LU R20, [R1+0x328] ;  /* 0x0003280001147983 */ /* 0x000f280000300800 */
[----:B------:R0:W-:Y:S02]  /*9e9a0*/  @P5 STG.E.U8 desc[UR44][R28.64], R0 ;  /* 0x000000001c005986 */ /* 0x0001e4000c10112c */
[----:B0-----:R-:W-:-:S05]  /*9e9b0*/  PRMT R0, R18, 0x7770, RZ ;  /* 0x0000777012007816 */ /* 0x001fca00000000ff */
[----:B------:R0:W-:Y:S01]  /*9e9c0*/  @P6 STG.E.U8 desc[UR44][R26.64], R0 ;  /* 0x000000001a006986 */ /* 0x0001e2000c10112c */
[----:B------:R-:W-:Y:S02]  /*9e9d0*/  LOP3.LUT P6, RZ, R10, 0x80, RZ, 0xc0, !PT ;  /* 0x000000800aff7812 */ /* 0x000fe400078cc0ff */
[C---:B------:R-:W-:Y:S02]  /*9e9e0*/  LOP3.LUT P0, RZ, R13.reuse, 0x40000, RZ, 0xc0, !PT ;  /* 0x000400000dff7812 */ /* 0x040fe4000780c0ff */
[C---:B------:R-:W-:Y:S02]  /*9e9f0*/  LOP3.LUT P1, RZ, R13.reuse, 0x20000, RZ, 0xc0, !PT ;  /* 0x000200000dff7812 */ /* 0x040fe4000782c0ff */
[----:B------:R-:W-:Y:S02]  /*9ea00*/  LOP3.LUT P4, RZ, R13, 0x10000, RZ, 0xc0, !PT ;  /* 0x000100000dff7812 */ /* 0x000fe4000788c0ff */
[----:B0-----:R-:W-:Y:S01]  /*9ea10*/  PRMT R0, R18, 0x7771, RZ ;  /* 0x0000777112007816 */ /* 0x001fe200000000ff */
[----:B------:R0:W-:Y:S04]  /*9ea20*/  STL [R1+0x23e8], R12 ;  /* 0x0023e80c01007387 */ /* 0x0001e80000100800 */
[----:B--2---:R1:W-:Y:S01]  /*9ea30*/  @P6 STG.E.U8 desc[UR44][R24.64], R0 ;  /* 0x0000000018006986 */ /* 0x0043e2000c10112c */
[----:B------:R-:W-:-:S03]  /*9ea40*/  LOP3.LUT P6, RZ, R10, 0x40, RZ, 0xc0, !PT ;  /* 0x000000400aff7812 */ /* 0x000fc600078cc0ff */
[----:B0-----:R-:W2:Y:S04]  /*9ea50*/  LDL.LU.64 R12, [R1+0x11b0] ;  /* 0x0011b000010c7983 */ /* 0x001ea80000300a00 */
[----:B------:R-:W2:Y:S04]  /*9ea60*/  LDL.LU.64 R14, [R1+0x11b8] ;  /* 0x0011b800010e7983 */ /* 0x000ea80000300a00 */
[----:B------:R-:W2:Y:S04]  /*9ea70*/  LDL.LU R21, [R1+0x33c] ;  /* 0x00033c0001157983 */ /* 0x000ea80000300800 */
[----:B------:R-:W2:Y:S04]  /*9ea80*/  LDL.LU.64 R6, [R1+0x11d0] ;  /* 0x0011d00001067983 */ /* 0x000ea80000300a00 */
[----:B------:R-:W2:Y:S04]  /*9ea90*/  LDL.LU.64 R4, [R1+0x11c8] ;  /* 0x0011c80001047983 */ /* 0x000ea80000300a00 */
[----:B------:R-:W2:Y:S01]  /*9eaa0*/  LDL.LU.64 R8, [R1+0x11d8] ;  /* 0x0011d80001087983 */ /* 0x000ea20000300a00 */
[----:B-1----:R-:W-:-:S03]  /*9eab0*/  PRMT R0, R18, 0x7772, RZ ;  /* 0x0000777212007816 */ /* 0x002fc600000000ff */
[----:B------:R-:W2:Y:S04]  /*9eac0*/  LDL.LU.64 R16, [R1+0x11e0] ;  /* 0x0011e00001107983 */ /* 0x000ea80000300a00 */
[----:B------:R-:W2:Y:S04]  /*9ead0*/  LDL.LU.64 R28, [R1+0x11f0] ;  /* 0x0011f000011c7983 */ /* 0x000ea80000300a00 */
[----:B------:R-:W2:Y:S04]  /*9eae0*/  LDL.LU.64 R26, [R1+0x11e8] ;  /* 0x0011e800011a7983 */ /* 0x000ea80000300a00 */
[----:B------:R-:W2:Y:S04]  /*9eaf0*/  LDL.LU R19, [R1+0x32c] ;  /* 0x00032c0001137983 */ /* 0x000ea80000300800 */
[----:B------:R-:W2:Y:S04]  /*9eb00*/  LDL.LU.64 R24, [R1+0x1210] ;  /* 0x0012100001187983 */ /* 0x000ea80000300a00 */
[----:B---3--:R0:W-:Y:S04]  /*9eb10*/  @P6 STG.E.U8 desc[UR44][R2.64], R0 ;  /* 0x0000000002006986 */ /* 0x0081e8000c10112c */
[----:B0-----:R-:W3:Y:S01]  /*9eb20*/  LDL.LU.64 R2, [R1+0x24f8] ;  /* 0x0024f80001027983 */ /* 0x001ee20000300a00 */
[----:B------:R-:W-:-:S02]  /*9eb30*/  LOP3.LUT P6, RZ, R10, 0x20, RZ, 0xc0, !PT ;  /* 0x000000200aff7812 */ /* 0x000fc400078cc0ff */
[----:B------:R-:W-:Y:S02]  /*9eb40*/  PRMT R0, R18, 0x7773, RZ ;  /* 0x0000777312007816 */ /* 0x000fe400000000ff */
[C---:B------:R-:W-:Y:S02]  /*9eb50*/  LOP3.LUT P3, RZ, R11.reuse, 0x2000, RZ, 0xc0, !PT ;  /* 0x000020000bff7812 */ /* 0x040fe4000786c0ff */
[----:B------:R-:W-:-:S07]  /*9eb60*/  LOP3.LUT P2, RZ, R11, 0x1000, RZ, 0xc0, !PT ;  /* 0x000010000bff7812 */ /* 0x000fce000784c0ff */
[----:B---3--:R4:W-:Y:S01]  /*9eb70*/  @P6 STG.E.U8 desc[UR44][R2.64], R0 ;  /* 0x0000000002006986 */ /* 0x0089e2000c10112c */
[----:B------:R-:W-:Y:S02]  /*9eb80*/  LOP3.LUT P6, RZ, R10, 0x10, RZ, 0xc0, !PT ;  /* 0x000000100aff7812 */ /* 0x000fe400078cc0ff */
[----:B----4-:R-:W-:Y:S01]  /*9eb90*/  PRMT R0, R20, 0x7770, RZ ;  /* 0x0000777014007816 */ /* 0x010fe200000000ff */
[----:B------:R-:W3:Y:S10]  /*9eba0*/  LDL.LU R2, [R1+0x24f0] ;  /* 0x0024f00001027983 */ /* 0x000ef40000300800 */
[----:B------:R0:W-:Y:S04]  /*9ebb0*/  @P6 STG.E.U8 desc[UR44][R22.64], R0 ;  /* 0x0000000016006986 */ /* 0x0001e8000c10112c */
[----:B0-----:R-:W4:Y:S01]  /*9ebc0*/  LDL.LU.64 R22, [R1+0x24e8] ;  /* 0x0024e80001167983 */ /* 0x001f220000300a00 */
[----:B------:R-:W-:-:S02]  /*9ebd0*/  LOP3.LUT P6, RZ, R10, 0x8, RZ, 0xc0, !PT ;  /* 0x000000080aff7812 */ /* 0x000fc400078cc0ff */
[----:B------:R-:W-:-:S11]  /*9ebe0*/  PRMT R0, R20, 0x7771, RZ ;  /* 0x0000777114007816 */ /* 0x000fd600000000ff */
        /* <DEDUP_REMOVED lines=22> */
[----:B----4-:R0:W-:Y:S04]  /*9ed50*/  @P5 STG.E.U8 desc[UR44][R22.64], R0 ;  /* 0x0000000016005986 */ /* 0x0101e8000c10112c */
[----:B0-----:R-:W2:Y:S04]  /*9ed60*/  LDL.LU.64 R22, [R1+0x24e0] ;  /* 0x0024e00001167983 */ /* 0x001ea80000300a00 */
[----:B------:R-:W4:Y:S04]  /*9ed70*/  LDL.LU.64 R28, [R1+0x1228] ;  /* 0x00122800011c7983 */ /* 0x000f280000300a00 */
[----:B------:R-:W2:Y:S04]  /*9ed80*/  LDL.LU.64 R26, [R1+0x1220] ;  /* 0x00122000011a7983 */ /* 0x000ea80000300a00 */
[----:B------:R-:W2:Y:S04]  /*9ed90*/  LDL.LU.64 R24, [R1+0x1250] ;  /* 0x0012500001187983 */ /* 0x000ea80000300a00 */
[----:B------:R-:W2:Y:S04]  /*9eda0*/  LDL.LU.64 R8, [R1+0x1258] ;  /* 0x0012580001087983 */ /* 0x000ea80000300a00 */
[----:B------:R-:W2:Y:S01]  /*9edb0*/  LDL.LU R17, [R1+0x350] ;  /* 0x0003500001117983 */ /* 0x000ea20000300800 */
[----:B------:R-:W-:-:S02]  /*9edc0*/  LOP3.LUT P4, RZ, R11, 0x400, RZ, 0xc0, !PT ;  /* 0x000004000bff7812 */ /* 0x000fc4000788c0ff */
[----:B------:R-:W-:Y:S02]  /*9edd0*/  LOP3.LUT P3, RZ, R11, 0x200, RZ, 0xc0, !PT ;  /* 0x000002000bff7812 */ /* 0x000fe4000786c0ff */
[----:B------:R-:W-:Y:S02]  /*9ede0*/  PRMT R0, R19, 0x7773, RZ ;  /* 0x0000777313007816 */ /* 0x000fe400000000ff */
[----:B------:R-:W-:Y:S01]  /*9edf0*/  LOP3.LUT P2, RZ, R11, 0x100, RZ, 0xc0, !PT ;  /* 0x000001000bff7812 */ /* 0x000fe2000784c0ff */
[----:B------:R-:W3:Y:S04]  /*9ee00*/  LDL.LU.64 R20, [R1+0x1268] ;  /* 0x0012680001147983 */ /* 0x000ee80000300a00 */
[----:B------:R-:W3:Y:S04]  /*9ee10*/  LDL.LU R16, [R1+0x340] ;  /* 0x0003400001107983 */ /* 0x000ee80000300800 */
[----:B------:R-:W-:Y:S04]  /*9ee20*/  STL [R1+0x2494], R11 ;  /* 0x0024940b01007387 */ /* 0x000fe80000100800 */
[----:B----4-:R2:W-:Y:S02]  /*9ee30*/  @P4 STG.E.U8 desc[UR44][R28.64], R0 ;  /* 0x000000001c004986 */ /* 0x0105e4000c10112c */
[----:B--2---:R-:W-:-:S02]  /*9ee40*/  PRMT R0, R17, 0x7770, RZ ;  /* 0x0000777011007816 */ /* 0x004fc400000000ff */
[----:B------:R-:W2:Y:S04]  /*9ee50*/  LDL.LU.64 R28, [R1+0x1260] ;  /* 0x00126000011c7983 */ /* 0x000ea80000300a00 */
[----:B------:R0:W-:Y:S02]  /*9ee60*/  @P3 STG.E.U8 desc[UR44][R26.64], R0 ;  /* 0x000000001a003986 */ /* 0x0001e4000c10112c */
[----:B0-----:R-:W-:Y:S02]  /*9ee70*/  PRMT R0, R17, 0x7771, RZ ;  /* 0x0000777111007816 */ /* 0x001fe400000000ff */
[----:B------:R-:W4:Y:S04]  /*9ee80*/  LDL.LU.64 R26, [R1+0x1278] ;  /* 0x00127800011a7983 */ /* 0x000f280000300a00 */
[----:B------:R-:W2:Y:S04]  /*9ee90*/  LDL.LU R18, [R1+0x354] ;  /* 0x0003540001127983 */ /* 0x000ea80000300800 */
[----:B------:R0:W-:Y:S04]  /*9eea0*/  @P2 STG.E.U8 desc[UR44][R24.64], R0 ;  /* 0x0000000018002986 */ /* 0x0001e8000c10112c */
[----:B0-----:R-:W2:Y:S04]  /*9eeb0*/  LDL.LU.64 R24, [R1+0x1288] ;  /* 0x0012880001187983 */ /* 0x001ea80000300a00 */
        /* <DEDUP_REMOVED lines=31> */
[----:B------:R0:W-:Y:S04]  /*9f0b0*/  @P5 STG.E.U8 desc[UR44][R8.64], R0 ;  /* 0x0000000008005986 */ /* 0x0001e8000c10112c */
[----:B------:R-:W3:Y:S04]  /*9f0c0*/  LDL.LU.64 R10, [R1+0x1298] ;  /* 0x00129800010a7983 */ /* 0x000ee80000300a00 */
[----:B------:R-:W3:Y:S04]  /*9f0d0*/  LDL.LU.64 R12, [R1+0x12b8] ;  /* 0x0012b800010c7983 */ /* 0x000ee80000300a00 */
[----:B------:R-:W3:Y:S04]  /*9f0e0*/  LDL.LU R19, [R1+0x344] ;  /* 0x0003440001137983 */ /* 0x000ee80000300800 */
[----:B------:R-:W3:Y:S04]  /*9f0f0*/  LDL.LU.64 R14, [R1+0x12c8] ;  /* 0x0012c800010e7983 */ /* 0x000ee80000300a00 */
[----:B------:R-:W3:Y:S04]  /*9f100*/  LDL.LU.64 R6, [R1+0x12c0] ;  /* 0x0012c00001067983 */ /* 0x000ee80000300a00 */
[----:B------:R-:W3:Y:S01]  /*9f110*/  LDL.LU.64 R4, [R1+0x12d0] ;  /* 0x0012d00001047983 */ /* 0x000ee20000300a00 */
[----:B0-----:R-:W-:-:S03]  /*9f120*/  PRMT R0, R17, 0x7773, RZ ;  /* 0x0000777311007816 */ /* 0x001fc600000000ff */
[----:B------:R-:W3:Y:S04]  /*9f130*/  LDL.LU.64 R8, [R1+0x12e0] ;  /* 0x0012e00001087983 */ /* 0x000ee80000300a00 */
[----:B------:R-:W3:Y:S04]  /*9f140*/  LDL.LU R17, [R1+0x358] ;  /* 0x0003580001117983 */ /* 0x000ee80000300800 */
[----:B------:R0:W-:Y:S01]  /*9f150*/  @P6 STG.E.U8 desc[UR44][R20.64], R0 ;  /* 0x0000000014006986 */ /* 0x0001e2000c10112c */
[----:B------:R-:W-:Y:S02]  /*9f160*/  LOP3.LUT P6, RZ, R2, 0x80000000, RZ, 0xc0, !PT ;  /* 0x8000000002ff7812 */ /* 0x000fe400078cc0ff */
        /* <DEDUP_REMOVED lines=27> */
[----:B------:R-:W2:Y:S10]  /*9f320*/  LDL.LU.64 R24, [R1+0x24c8] ;  /* 0x0024c80001187983 */ /* 0x000eb40000300a00 */
[----:B---3--:R0:W-:Y:S01]  /*9f330*/  @P6 STG.E.U8 desc[UR44][R10.64], R0 ;  /* 0x000000000a006986 */ /* 0x0081e2000c10112c */
[----:B------:R-:W-:-:S02]  /*9f340*/  LOP3.LUT P6, RZ, R2, 0x2000000, RZ, 0xc0, !PT ;  /* 0x0200000002ff7812 */ /* 0x000fc400078cc0ff */
        /* <DEDUP_REMOVED lines=14> */
[----:B0-----:R-:W-:-:S05]  /*9f430*/  PRMT R0, R17, 0x7770, RZ ;  /* 0x0000777011007816 */ /* 0x001fca00000000ff */
[----:B------:R0:W-:Y:S02]  /*9f440*/  @P2 STG.E.U8 desc[UR44][R28.64], R0 ;  /* 0x000000001c002986 */ /* 0x0001e4000c10112c */
[----:B0-----:R-:W-:-:S05]  /*9f450*/  PRMT R0, R17, 0x7771, RZ ;  /* 0x0000777111007816 */ /* 0x001fca00000000ff */
[----:B----4-:R0:W-:Y:S04]  /*9f460*/  @P5 STG.E.U8 desc[UR44][R26.64], R0 ;  /* 0x000000001a005986 */ /* 0x0101e8000c10112c */
[----:B0-----:R-:W4:Y:S01]  /*9f470*/  LDL.LU.64 R26, [R1+0x1328] ;  /* 0x00132800011a7983 */ /* 0x001f220000300a00 */
[C---:B------:R-:W-:Y:S02]  /*9f480*/  LOP3.LUT P4, RZ, R22.reuse, 0x800000, RZ, 0xc0, !PT ;  /* 0x0080000016ff7812 */ /* 0x040fe4000788c0ff */
[----:B------:R-:W-:Y:S02]  /*9f490*/  LOP3.LUT P3, RZ, R22, 0x400000, RZ, 0xc0, !PT ;  /* 0x0040000016ff7812 */ /* 0x000fe4000786c0ff */
[C---:B------:R-:W-:Y:S01]  /*9f4a0*/  PRMT R0, R17.reuse, 0x7772, RZ ;  /* 0x0000777211007816 */ /* 0x040fe200000000ff */
[----:B------:R-:W2:Y:S04]  /*9f4b0*/  LDL.LU.64 R18, [R1+0x1320] ;  /* 0x0013200001127983 */ /* 0x000ea80000300a00 */
[----:B------:R-:W2:Y:S04]  /*9f4c0*/  LDL.LU.64 R20, [R1+0x1338] ;  /* 0x0013380001147983 */ /* 0x000ea80000300a00 */
[----:B------:R-:W2:Y:S04]  /*9f4d0*/  LDL.LU.64 R28, [R1+0x1368] ;  /* 0x00136800011c7983 */ /* 0x000ea80000300a00 */
[----:B------:R-:W2:Y:S04]  /*9f4e0*/  LDL.LU R3, [R1+0x35c] ;  /* 0x00035c0001037983 */ /* 0x000ea80000300800 */
[----:B---3--:R0:W-:Y:S02]  /*9f4f0*/  @P4 STG.E.U8 desc[UR44][R8.64], R0 ;  /* 0x0000000008004986 */ /* 0x0081e4000c10112c */
[----:B0-----:R-:W-:-:S05]  /*9f500*/  PRMT R0, R17, 0x7773, RZ ;  /* 0x0000777311007816 */ /* 0x001fca00000000ff */
[----:B----4-:R0:W-:Y:S04]  /*9f510*/  @P3 STG.E.U8 desc[UR44][R26.64], R0 ;  /* 0x000000001a003986 */ /* 0x0101e8000c10112c */
        /* <DEDUP_REMOVED lines=31> */
[----:B------:R-:W4:Y:S01]  /*9f710*/  LDL.LU.64 R6, [R1+0x1398] ;  /* 0x0013980001067983 */ /* 0x000f220000300a00 */
[----:B------:R-:W-:-:S02]  /*9f720*/  @P6 LOP3.LUT R2, R2, 0x400000, RZ, 0xfc, !PT ;  /* 0x0040000002026812 */ /* 0x000fc400078efcff */
[----:B------:R-:W-:Y:S02]  /*9f730*/  LOP3.LUT P6, RZ, R22, 0x40000, RZ, 0xc0, !PT ;  /* 0x0004000016ff7812 */ /* 0x000fe400078cc0ff */
[----:B------:R-:W-:Y:S01]  /*9f740*/  LOP3.LUT R2, R2, 0xff7fffff, RZ, 0xc0, !PT ;  /* 0xff7fffff02027812 */ /* 0x000fe200078ec0ff */
[----:B--2---:R0:W-:Y:S10]  /*9f750*/  @P2 STG.E.U8 desc[UR44][R18.64], R0 ;  /* 0x0000000012002986 */ /* 0x0041f4000c10112c */
[----:B------:R-:W-:-:S02]  /*9f760*/  @P6 LOP3.LUT R2, R2, 0x800000, RZ, 0xfc, !PT ;  /* 0x0080000002026812 */ /* 0x000fc400078efcff */
[----:B------:R-:W-:Y:S02]  /*9f770*/  LOP3.LUT P6, RZ, R22, 0x80000, RZ, 0xc0, !PT ;  /* 0x0008000016ff7812 */ /* 0x000fe400078cc0ff */
[----:B0-----:R-:W-:-:S05]  /*9f780*/  PRMT R0, R23, 0x7771, RZ ;  /* 0x0000777117007816 */ /* 0x001fca00000000ff */
[----:B------:R0:W-:Y:S02]  /*9f790*/  @P5 STG.E.U8 desc[UR44][R20.64], R0 ;  /* 0x0000000014005986 */ /* 0x0001e4000c10112c */
[----:B0-----:R-:W-:-:S05]  /*9f7a0*/  PRMT R0, R23, 0x7772, RZ ;  /* 0x0000777217007816 */ /* 0x001fca00000000ff */
[----:B------:R0:W-:Y:S01]  /*9f7b0*/  @P6 STG.E.U8 desc[UR44][R24.64], R0 ;  /* 0x0000000018006986 */ /* 0x0001e2000c10112c */
[C---:B------:R-:W-:Y:S02]  /*9f7c0*/  LOP3.LUT P6, RZ, R2.reuse, 0x800000, RZ, 0xc0, !PT ;  /* 0x0080000002ff7812 */ /* 0x040fe400078cc0ff */
[----:B0-----:R-:W-:Y:S01]  /*9f7d0*/  PRMT R0, R23, 0x7773, RZ ;  /* 0x0000777317007816 */ /* 0x001fe200000000ff */
[----:B------:R-:W2:Y:S04]  /*9f7e0*/  LDL.LU R24, [R1+0x24c4] ;  /* 0x0024c40001187983 */ /* 0x000ea80000300800 */
[----:B------:R-:W2:Y:S04]  /*9f7f0*/  LDL.LU.64 R4, [R1+0x13a8] ;  /* 0x0013a80001047983 */ /* 0x000ea80000300a00 */
[----:B------:R-:W2:Y:S04]  /*9f800*/  LDL.LU.64 R8, [R1+0x13c8] ;  /* 0x0013c80001087983 */ /* 0x000ea80000300a00 */
[----:B------:R-:W2:Y:S04]  /*9f810*/  LDL.LU.64 R16, [R1+0x13c0] ;  /* 0x0013c00001107983 */ /* 0x000ea80000300a00 */
[----:B------:R0:W-:Y:S01]  /*9f820*/  @P6 STG.E.U8 desc[UR44][R28.64], R0 ;  /* 0x000000001c006986 */ /* 0x0001e2000c10112c */
[----:B------:R-:W-:-:S03]  /*9f830*/  LOP3.LUT P6, RZ, R2, 0x400000, RZ, 0xc0, !PT ;  /* 0x0040000002ff7812 */ /* 0x000fc600078cc0ff */
[----:B------:R-:W2:Y:S04]  /*9f840*/  LDL.LU R23, [R1+0x24c0] ;  /* 0x0024c00001177983 */ /* 0x000ea80000300800 */
[----:B------:R-:W2:Y:S04]  /*9f850*/  LDL.LU.64 R18, [R1+0x13d0] ;  /* 0x0013d00001127983 */ /* 0x000ea80000300a00 */
[----:B------:R-:W2:Y:S01]  /*9f860*/  LDL.LU.64 R20, [R1+0x13d8] ;  /* 0x0013d80001147983 */ /* 0x000ea20000300a00 */
[----:B0-----:R-:W-:-:S03]  /*9f870*/  PRMT R0, R3, 0x7770, RZ ;  /* 0x0000777003007816 */ /* 0x001fc600000000ff */
[----:B------:R-:W2:Y:S04]  /*9f880*/  LDL.LU.64 R28, [R1+0x13f0] ;  /* 0x0013f000011c7983 */ /* 0x000ea80000300a00 */
[----:B------:R-:W2:Y:S04]  /*9f890*/  LDL.LU R25, [R1+0x380] ;  /* 0x0003800001197983 */ /* 0x000ea80000300800 */
[----:B---3--:R0:W-:Y:S01]  /*9f8a0*/  @P6 STG.E.U8 desc[UR44][R26.64], R0 ;  /* 0x000000001a006986 */ /* 0x0081e2000c10112c */
[C---:B------:R-:W-:Y:S02]  /*9f8b0*/  LOP3.LUT P6, RZ, R2.reuse, 0x200000, RZ, 0xc0, !PT ;  /* 0x0020000002ff7812 */ /* 0x040fe400078cc0ff */
[----:B0-----:R-:W-:Y:S01]  /*9f8c0*/  PRMT R0, R3, 0x7771, RZ ;  /* 0x0000777103007816 */ /* 0x001fe200000000ff */
[----:B------:R-:W3:Y:S10]  /*9f8d0*/  LDL.LU.64 R26, [R1+0x13e8] ;  /* 0x0013e800011a7983 */ /* 0x000ef40000300a00 */
[----:B----4-:R0:W-:Y:S04]  /*9f8e0*/  @P6 STG.E.U8 desc[UR44][R14.64], R0 ;  /* 0x000000000e006986 */ /* 0x0101e8000c10112c */
[----:B0-----:R-:W4:Y:S01]  /*9f8f0*/  LDL.LU.64 R14, [R1+0x24b8] ;  /* 0x0024b800010e7983 */ /* 0x001f220000300a00 */
[----:B------:R-:W-:-:S02]  /*9f900*/  LOP3.LUT P6, RZ, R2, 0x100000, RZ, 0xc0, !PT ;  /* 0x0010000002ff7812 */ /* 0x000fc400078cc0ff */
[----:B------:R-:W-:-:S11]  /*9f910*/  PRMT R0, R3, 0x7772, RZ ;  /* 0x0000777203007816 */ /* 0x000fd600000000ff */
[----:B----4-:R0:W-:Y:S04]  /*9f920*/  @P6 STG.E.U8 desc[UR44][R14.64], R0 ;  /* 0x000000000e006986 */ /* 0x0101e8000c10112c */
[----:B0-----:R-:W4:Y:S01]  /*9f930*/  LDL.LU R14, [R1+0x24b4] ;  /* 0x0024b400010e7983 */ /* 0x001f220000300800 */
[----:B------:R-:W-:Y:S02]  /*9f940*/  LOP3.LUT P6, RZ, R2, 0x80000, RZ, 0xc0, !PT ;  /* 0x0008000002ff7812 */ /* 0x000fe400078cc0ff */
[----:B------:R-:W-:-:S11]  /*9f950*/  PRMT R0, R3, 0x7773, RZ ;  /* 0x0000777303007816 */ /* 0x000fd600000000ff */
[----:B------:R4:W-:Y:S01]  /*9f960*/  @P6 STG.E.U8 desc[UR44][R10.64], R0 ;  /* 0x000000000a006986 */ /* 0x0009e2000c10112c */
[----:B------:R-:W-:Y:S02]  /*9f970*/  LOP3.LUT P6, RZ, R2, 0x40000, RZ, 0xc0, !PT ;  /* 0x0004000002ff7812 */ /* 0x000fe400078cc0ff */
[C---:B------:R-:W-:Y:S02]  /*9f980*/  LOP3.LUT P0, RZ, R22.reuse, 0x400, RZ, 0xc0, !PT ;  /* 0x0000040016ff7812 */ /* 0x040fe4000780c0ff */
[C---:B------:R-:W-:Y:S02]  /*9f990*/  LOP3.LUT P1, RZ, R22.reuse, 0x200, RZ, 0xc0, !PT ;  /* 0x0000020016ff7812 */ /* 0x040fe4000782c0ff */
[C---:B------:R-:W-:Y:S02]  /*9f9a0*/  LOP3.LUT P4, RZ, R22.reuse, 0x100, RZ, 0xc0, !PT ;  /* 0x0000010016ff7812 */ /* 0x040fe4000788c0ff */
[C---:B------:R-:W-:Y:S02]  /*9f9b0*/  LOP3.LUT P3, RZ, R22.reuse, 0x80, RZ, 0xc0, !PT ;  /* 0x0000008016ff7812 */ /* 0x040fe4000786c0ff */
[----:B------:R-:W-:-:S02]  /*9f9c0*/  LOP3.LUT P2, RZ, R22, 0x40, RZ, 0xc0, !PT ;  /* 0x0000004016ff7812 */ /* 0x000fc4000784c0ff */
        /* <DEDUP_REMOVED lines=8> */
[----:B--2---:R0:W-:Y:S02]  /*9fa50*/  @P6 STG.E.U8 desc[UR44][R4.64], R0 ;  /* 0x0000000004006986 */ /* 0x0041e4000c10112c */
        /* <DEDUP_REMOVED lines=9> */
[----:B------:R-:W2:Y:S04]  /*9faf0*/  LDL.LU R23, [R1+0x24b0] ;  /* 0x0024b00001177983 */ /* 0x000ea80000300800 */
[----:B------:R0:W-:Y:S02]  /*9fb00*/  @P2 STG.E.U8 desc[UR44][R28.64], R0 ;  /* 0x000000001c002986 */ /* 0x0001e4000c10112c */
[----:B0-----:R-:W-:-:S05]  /*9fb10*/  PRMT R0, R25, 0x7770, RZ ;  /* 0x0000777019007816 */ /* 0x001fca00000000ff */
[----:B---3--:R0:W-:Y:S04]  /*9fb20*/  @P5 STG.E.U8 desc[UR44][R26.64], R0 ;  /* 0x000000001a005986 */ /* 0x0081e8000c10112c */
[----:B0-----:R-:W3:Y:S01]  /*9fb30*/  LDL.LU.64 R26, [R1+0x13f8] ;  /* 0x0013f800011a7983 */ /* 0x001ee20000300a00 */
[----:B------:R-:W-:Y:S02]  /*9fb40*/  LOP3.LUT R2, R2, 0xfffffeff, RZ, 0xc0, !PT ;  /* 0xfffffeff02027812 */ /* 0x000fe400078ec0ff */
[----:B------:R-:W-:Y:S01]  /*9fb50*/  LOP3.LUT P4, RZ, R22, 0x10, RZ, 0xc0, !PT ;  /* 0x0000001016ff7812 */ /* 0x000fe2000788c0ff */
[----:B------:R-:W4:Y:S01]  /*9fb60*/  LDL.LU.64 R8, [R1+0x1400] ;  /* 0x0014000001087983 */ /* 0x000f220000300a00 */
[----:B------:R-:W-:-:S03]  /*9fb70*/  PRMT R0, R25, 0x7771, RZ ;  /* 0x0000777119007816 */ /* 0x000fc600000000ff */
[----:B------:R-:W3:Y:S04]  /*9fb80*/  LDL.LU.64 R16, [R1+0x1410] ;  /* 0x0014100001107983 */ /* 0x000ee80000300a00 */
[----:B------:R-:W3:Y:S04]  /*9fb90*/  LDL.LU.64 R18, [R1+0x1408] ;  /* 0x0014080001127983 */ /* 0x000ee80000300a00 */
[----:B------:R-:W3:Y:S04]  /*9fba0*/  LDL.LU.64 R20, [R1+0x1430] ;  /* 0x0014300001147983 */ /* 0x000ee80000300a00 */
[----:B------:R-:W3:Y:S01]  /*9fbb0*/  LDL.LU.64 R28, [R1+0x1438] ;  /* 0x00143800011c7983 */ /* 0x000ee20000300a00 */
[----:B------:R-:W-:-:S02]  /*9fbc0*/  LOP3.LUT P3, RZ, R22, 0x8, RZ, 0xc0, !PT ;  /* 0x0000000816ff7812 */ /* 0x000fc4000786c0ff */
[C---:B------:R-:W-:Y:S02]  /*9fbd0*/  LOP3.LUT P2, RZ, R22.reuse, 0x4, RZ, 0xc0, !PT ;  /* 0x0000000416ff7812 */ /* 0x040fe4000784c0ff */
        /* <DEDUP_REMOVED lines=23> */
[----:B---3--:R0:W-:Y:S10]  /*9fd50*/  @P4 STG.E.U8 desc[UR44][R26.64], R0 ;  /* 0x000000001a004986 */ /* 0x0081f4000c10112c */
[----:B------:R-:W-:-:S02]  /*9fd60*/  @P6 LOP3.LUT R2, R2, 0x8000, RZ, 0xfc, !PT ;  /* 0x0000800002026812 */ /* 0x000fc400078efcff */
[----:B------:R-:W-:Y:S02]  /*9fd70*/  LOP3.LUT P6, RZ, R22, 0x1, RZ, 0xc0, !PT ;  /* 0x0000000116ff7812 */ /* 0x000fe400078cc0ff */
[----:B------:R-:W2:Y:S04]  /*9fd80*/  LDL.LU R22, [R1+0x374] ;  /* 0x0003740001167983 */ /* 0x000ea80000300800 */
[----:B0-----:R-:W3:Y:S04]  /*9fd90*/  LDL.LU.64 R26, [R1+0x1448] ;  /* 0x00144800011a7983 */ /* 0x001ee80000300a00 */
[----:B------:R-:W2:Y:S04]  /*9fda0*/  LDL.LU R3, [R1+0x384] ;  /* 0x0003840001037983 */ /* 0x000ea80000300800 */
[----:B------:R-:W2:Y:S01]  /*9fdb0*/  LDL.LU.64 R10, [R1+0x1458] ;  /* 0x00145800010a7983 */ /* 0x000ea20000300a00 */
[----:B------:R-:W-:-:S05]  /*9fdc0*/  PRMT R0, R25, 0x7772, RZ ;  /* 0x0000777219007816 */ /* 0x000fca00000000ff */
[----:B----4-:R0:W-:Y:S02]  /*9fdd0*/  @P3 STG.E.U8 desc[UR44][R8.64], R0 ;  /* 0x0000000008003986 */ /* 0x0101e4000c10112c */
[----:B0-----:R-:W-:-:S05]  /*9fde0*/  PRMT R0, R25, 0x7773, RZ ;  /* 0x0000777319007816 */ /* 0x001fca00000000ff */
[----:B------:R-:W-:Y:S04]  /*9fdf0*/  @P2 STG.E.U8 desc[UR44][R16.64], R0 ;  /* 0x0000000010002986 */ /* 0x000fe8000c10112c */
[----:B--2---:R0:W-:Y:S04]  /*9fe00*/  STL.64 [R1+0x24a8], R10 ;  /* 0x0024a80a01007387 */ /* 0x0041e80000100a00 */
[----:B0-----:R-:W2:Y:S01]  /*9fe10*/  LDL.LU.64 R10, [R1+0x1440] ;  /* 0x00144000010a7983 */ /* 0x001ea20000300a00 */
[----:B------:R-:W-:-:S03]  /*9fe20*/  PRMT R0, R22, 0x7770, RZ ;  /* 0x0000777016007816 */ /* 0x000fc600000000ff */
[----:B------:R-:W4:Y:S04]  /*9fe30*/  LDL.LU.64 R12, [R1+0x1460] ;  /* 0x00146000010c7983 */ /* 0x000f280000300a00 */
[----:B------:R-:W4:Y:S04]  /*9fe40*/  LDL.LU.64 R14, [R1+0x1470] ;  /* 0x00147000010e7983 */ /* 0x000f280000300a00 */
[----:B------:R-:W4:Y:S04]  /*9fe50*/  LDL.LU R25, [R1+0x378] ;  /* 0x0003780001197983 */ /* 0x000f280000300800 */
[----:B------:R0:W-:Y:S04]  /*9fe60*/  @P5 STG.E.U8 desc[UR44][R18.64], R0 ;  /* 0x0000000012005986 */ /* 0x0001e8000c10112c */
[----:B------:R-:W4:Y:S04]  /*9fe70*/  LDL.LU.64 R6, [R1+0x1468] ;  /* 0x0014680001067983 */ /* 0x000f280000300a00 */
        /* <DEDUP_REMOVED lines=52> */
[----:B---3--:R0:W-:Y:S04]  /*a01c0*/  @P5 STG.E.U8 desc[UR44][R26.64], R0 ;  /* 0x000000001a005986 */ /* 0x0081e8000c10112c */
[----:B------:R-:W3:Y:S04]  /*a01d0*/  LDL.LU.64 R20, [R1+0x14c0] ;  /* 0x0014c00001147983 */ /* 0x000ee80000300a00 */
[----:B0-----:R-:W4:Y:S04]  /*a01e0*/  LDL.LU.64 R26, [R1+0x14d0] ;  /* 0x0014d000011a7983 */ /* 0x001f280000300a00 */
[----:B------:R-:W2:Y:S04]  /*a01f0*/  LDL.LU.64 R8, [R1+0x14d8] ;  /* 0x0014d80001087983 */ /* 0x000ea80000300a00 */
[----:B------:R-:W2:Y:S01]  /*a0200*/  LDL.LU R17, [R1+0x37c] ;  /* 0x00037c0001117983 */ /* 0x000ea20000300800 */
[----:B------:R-:W-:-:S02]  /*a0210*/  LOP3.LUT P4, RZ, R23, 0x20000, RZ, 0xc0, !PT ;  /* 0x0002000017ff7812 */ /* 0x000fc4000788c0ff */
[----:B------:R-:W-:Y:S01]  /*a0220*/  LOP3.LUT P3, RZ, R23, 0x10000, RZ, 0xc0, !PT ;  /* 0x0001000017ff7812 */ /* 0x000fe2000786c0ff */
[----:B------:R-:W3:Y:S04]  /*a0230*/  LDL.LU.64 R28, [R1+0x14f0] ;  /* 0x0014f000011c7983 */ /* 0x000ee80000300a00 */
[----:B------:R-:W4:Y:S04]  /*a0240*/  LDL.LU.64 R18, [R1+0x14e8] ;  /* 0x0014e80001127983 */ /* 0x000f280000300a00 */
[----:B------:R-:W4:Y:S01]  /*a0250*/  LDL.LU R25, [R1+0x38c] ;  /* 0x00038c0001197983 */ /* 0x000f220000300800 */
[----:B--2---:R-:W-:-:S05]  /*a0260*/  PRMT R0, R17, 0x7770, RZ ;  /* 0x0000777011007816 */ /* 0x004fca00000000ff */
[----:B---3--:R0:W-:Y:S02]  /*a0270*/  @P4 STG.E.U8 desc[UR44][R20.64], R0 ;  /* 0x0000000014004986 */ /* 0x0081e4000c10112c */
[----:B0-----:R-:W-:Y:S02]  /*a0280*/  PRMT R0, R17, 0x7771, RZ ;  /* 0x0000777111007816 */ /* 0x001fe400000000ff */
[----:B------:R-:W2:Y:S04]  /*a0290*/  LDL.LU.64 R20, [R1+0x14f8] ;  /* 0x0014f80001147983 */ /* 0x000ea80000300a00 */
[----:B----4-:R0:W-:Y:S04]  /*a02a0*/  @P3 STG.E.U8 desc[UR44][R26.64], R0 ;  /* 0x000000001a003986 */ /* 0x0101e8000c10112c */
[----:B0-----:R-:W3:Y:S04]  /*a02b0*/  LDL.LU.64 R26, [R1+0x1500] ;  /* 0x00150000011a7983 */ /* 0x001ee80000300a00 */
[----:B------:R-:W4:Y:S01]  /*a02c0*/  LDL.LU.64 R10, [R1+0x1508] ;  /* 0x00150800010a7983 */ /* 0x000f220000300a00 */
        /* <DEDUP_REMOVED lines=24> */
[----:B------:R-:W-:Y:S02]  /*a0450*/  PRMT R0, R17, 0x7772, RZ ;  /* 0x0000777211007816 */ /* 0x000fe400000000ff */
[----:B------:R-:W-:-:S02]  /*a0460*/  LOP3.LUT P0, RZ, R23, 0x10, RZ, 0xc0, !PT ;  /* 0x0000001017ff7812 */ /* 0x000fc4000780c0ff */
[C---:B------:R-:W-:Y:S01]  /*a0470*/  LOP3.LUT P1, RZ, R23.reuse, 0x8, RZ, 0xc0, !PT ;  /* 0x0000000817ff7812 */ /* 0x040fe2000782c0ff */
[----:B------:R-:W4:Y:S01]  /*a0480*/  LDL.LU R3, [R1+0x3a0] ;  /* 0x0003a00001037983 */ /* 0x000f220000300800 */
[----:B------:R-:W-:Y:S02]  /*a0490*/  @P6 LOP3.LUT R2, R2, 0x40, RZ, 0xfc, !PT ;  /* 0x0000004002026812 */ /* 0x000fe400078efcff */
[----:B------:R-:W-:Y:S02]  /*a04a0*/  LOP3.LUT P6, RZ, R23, 0x1000, RZ, 0xc0, !PT ;  /* 0x0000100017ff7812 */ /* 0x000fe400078cc0ff */
[----:B------:R-:W-:Y:S01]  /*a04b0*/  LOP3.LUT R2, R2, 0xffffff7f, RZ, 0xc0, !PT ;  /* 0xffffff7f02027812 */ /* 0x000fe200078ec0ff */
[----:B------:R0:W-:Y:S10]  /*a04c0*/  @P2 STG.E.U8 desc[UR44][R8.64], R0 ;  /* 0x0000000008002986 */ /* 0x0001f4000c10112c */
[----:B------:R-:W-:-:S02]  /*a04d0*/  @P6 LOP3.LUT R2, R2, 0x80, RZ, 0xfc, !PT ;  /* 0x0000008002026812 */ /* 0x000fc400078efcff */
[----:B------:R-:W-:Y:S02]  /*a04e0*/  LOP3.LUT P6, RZ, R23, 0x2000, RZ, 0xc0, !PT ;  /* 0x0000200017ff7812 */ /* 0x000fe400078cc0ff */
[----:B0-----:R-:W-:-:S05]  /*a04f0*/  PRMT R0, R17, 0x7773, RZ ;  /* 0x0000777311007816 */ /* 0x001fca00000000ff */
[----:B------:R0:W-:Y:S02]  /*a0500*/  @P5 STG.E.U8 desc[UR44][R28.64], R0 ;  /* 0x000000001c005986 */ /* 0x0001e4000c10112c */
[----:B0-----:R-:W-:-:S05]  /*a0510*/  PRMT R0, R25, 0x7770, RZ ;  /* 0x0000777019007816 */ /* 0x001fca00000000ff */
[----:B------:R0:W-:Y:S01]  /*a0520*/  @P6 STG.E.U8 desc[UR44][R18.64], R0 ;  /* 0x0000000012006986 */ /* 0x0001e2000c10112c */
[----:B------:R-:W-:Y:S02]  /*a0530*/  LOP3.LUT P6, RZ, R2, 0x80, RZ, 0xc0, !PT ;  /* 0x0000008002ff7812 */ /* 0x000fe400078cc0ff */
[----:B0-----:R-:W-:-:S11]  /*a0540*/  PRMT R0, R25, 0x7771, RZ ;  /* 0x0000777119007816 */ /* 0x001fd600000000ff */
[----:B--2---:R0:W-:Y:S01]  /*a0550*/  @P6 STG.E.U8 desc[UR44][R20.64], R0 ;  /* 0x0000000014006986 */ /* 0x0041e2000c10112c */
[----:B------:R-:W-:Y:S02]  /*a0560*/  LOP3.LUT P6, RZ, R2, 0x40, RZ, 0xc0, !PT ;  /* 0x0000004002ff7812 */ /* 0x000fe400078cc0ff */
[C---:B------:R-:W-:Y:S02]  /*a0570*/  LOP3.LUT P4, RZ, R23.reuse, 0x4, RZ, 0xc0, !PT ;  /* 0x0000000417ff7812 */ /* 0x040fe4000788c0ff */
[C---:B------:R-:W-:Y:S02]  /*a0580*/  LOP3.LUT P3, RZ, R23.reuse, 0x2, RZ, 0xc0, !PT ;  /* 0x0000000217ff7812 */ /* 0x040fe4000786c0ff */
[----:B------:R-:W-:Y:S02]  /*a0590*/  LOP3.LUT P2, RZ, R23, 0x1, RZ, 0xc0, !PT ;  /* 0x0000000117ff7812 */ /* 0x000fe4000784c0ff */
[----:B------:R-:W2:Y:S04]  /*a05a0*/  LDL.LU.64 R22, [R1+0x1530] ;  /* 0x0015300001167983 */ /* 0x000ea80000300a00 */
[----:B------:R-:W2:Y:S04]  /*a05b0*/  LDL.LU.64 R12, [R1+0x1538] ;  /* 0x00153800010c7983 */ /* 0x000ea80000300a00 */
[----:B------:R-:W2:Y:S04]  /*a05c0*/  LDL.LU.64 R14, [R1+0x1548] ;  /* 0x00154800010e7983 */ /* 0x000ea80000300a00 */
[----:B------:R-:W2:Y:S04]  /*a05d0*/  LDL.LU R28, [R1+0x390] ;  /* 0x00039000011c7983 */ /* 0x000ea80000300800 */
[----:B------:R-:W2:Y:S04]  /*a05e0*/  LDL.LU.64 R6, [R1+0x1540] ;  /* 0x0015400001067983 */ /* 0x000ea80000300a00 */
[----:B------:R-:W2:Y:S01]  /*a05f0*/  LDL.LU.64 R4, [R1+0x1550] ;  /* 0x0015500001047983 */ /* 0x000ea20000300a00 */
[----:B0-----:R-:W-:-:S03]  /*a0600*/  PRMT R0, R25, 0x7772, RZ ;  /* 0x0000777219007816 */ /* 0x001fc600000000ff */
[----:B------:R-:W2:Y:S04]  /*a0610*/  LDL.LU.64 R8, [R1+0x1558] ;  /* 0x0015580001087983 */ /* 0x000ea80000300a00 */
[----:B------:R-:W2:Y:S04]  /*a0620*/  LDL.LU.64 R16, [R1+0x1570] ;  /* 0x0015700001107983 */ /* 0x000ea80000300a00 */
[----:B---3--:R0:W-:Y:S01]  /*a0630*/  @P6 STG.E.U8 desc[UR44][R26.64], R0 ;  /* 0x000000001a006986 */ /* 0x0081e2000c10112c */
[----:B------:R-:W-:-:S03]  /*a0640*/  LOP3.LUT P6, RZ, R2, 0x20, RZ, 0xc0, !PT ;  /* 0x0000002002ff7812 */ /* 0x000fc600078cc0ff */
[----:B------:R-:W3:Y:S04]  /*a0650*/  LDL.LU R29, [R1+0x3a4] ;  /* 0x0003a400011d7983 */ /* 0x000ee80000300800 */
[----:B------:R-:W2:Y:S04]  /*a0660*/  LDL.LU.64 R18, [R1+0x1568] ;  /* 0x0015680001127983 */ /* 0x000ea80000300a00 */
[----:B------:R-:W2:Y:S01]  /*a0670*/  LDL.LU.64 R20, [R1+0x1578] ;  /* 0x0015780001147983 */ /* 0x000ea20000300a00 */
[----:B0-----:R-:W-:-:S03]  /*a0680*/  PRMT R0, R25, 0x7773, RZ ;  /* 0x0000777319007816 */ /* 0x001fc600000000ff */
[----:B------:R-:W2:Y:S04]  /*a0690*/  LDL.LU.64 R26, [R1+0x1580] ;  /* 0x00158000011a7983 */ /* 0x000ea80000300a00 */
[----:B------:R-:W2:Y:S04]  /*a06a0*/  LDL.LU R25, [R1+0x24a0] ;  /* 0x0024a00001197983 */ /* 0x000ea80000300800 */
[----:B----4-:R0:W-:Y:S04]  /*a06b0*/  @P6 STG.E.U8 desc[UR44][R10.64], R0 ;  /* 0x000000000a006986 */ /* 0x0101e8000c10112c */
[----:B0-----:R-:W4:Y:S01]  /*a06c0*/  LDL.LU.64 R10, [R1+0x2498] ;  /* 0x00249800010a7983 */ /* 0x001f220000300a00 */
[----:B------:R-:W-:-:S02]  /*a06d0*/  LOP3.LUT P6, RZ, R2, 0x10, RZ, 0xc0, !PT ;  /* 0x0000001002ff7812 */ /* 0x000fc400078cc0ff */
[----:B------:R-:W-:Y:S02]  /*a06e0*/  PRMT R0, R3, 0x7770, RZ ;  /* 0x0000777003007816 */ /* 0x000fe400000000ff */
[----:B------:R-:W-:-:S09]  /*a06f0*/  LOP3.LUT P5, RZ, R24, 0x80000000, RZ, 0xc0, !PT ;  /* 0x8000000018ff7812 */ /* 0x000fd200078ac0ff */
[----:B----4-:R0:W-:Y:S01]  /*a0700*/  @P6 STG.E.U8 desc[UR44][R10.64], R0 ;  /* 0x000000000a006986 */ /* 0x0101e2000c10112c */
[C---:B------:R-:W-:Y:S02]  /*a0710*/  LOP3.LUT P6, RZ, R2.reuse, 0x8, RZ, 0xc0, !PT ;  /* 0x0000000802ff7812 */ /* 0x040fe400078cc0ff */
[----:B0-----:R-:W-:Y:S01]  /*a0720*/  PRMT R0, R3, 0x7771, RZ ;  /* 0x0000777103007816 */ /* 0x001fe200000000ff */
[----:B------:R-:W4:Y:S10]  /*a0730*/  LDL.LU R11, [R1+0x2494] ;  /* 0x00249400010b7983 */ /* 0x000f340000300800 */
[----:B--2---:R0:W-:Y:S01]  /*a0740*/  @P6 STG.E.U8 desc[UR44][R22.64], R0 ;  /* 0x0000000016006986 */ /* 0x0041e2000c10112c */
[----:B------:R-:W-:-:S02]  /*a0750*/  LOP3.LUT P6, RZ, R2, 0x4, RZ, 0xc0, !PT ;  /* 0x0000000402ff7812 */ /* 0x000fc400078cc0ff */
        /* <DEDUP_REMOVED lines=14> */
[----:B---3--:R-:W-:-:S05]  /*a0840*/  PRMT R0, R29, 0x7770, RZ ;  /* 0x000077701d007816 */ /* 0x008fca00000000ff */
[----:B------:R0:W-:Y:S02]  /*a0850*/  @P3 STG.E.U8 desc[UR44][R18.64], R0 ;  /* 0x0000000012003986 */ /* 0x0001e4000c10112c */
[----:B0-----:R-:W-:-:S05]  /*a0860*/  PRMT R0, R29, 0x7771, RZ ;  /* 0x000077711d007816 */ /* 0x001fca00000000ff */
[----:B------:R0:W-:Y:S02]  /*a0870*/  @P2 STG.E.U8 desc[UR44][R20.64], R0 ;  /* 0x0000000014002986 */ /* 0x0001e4000c10112c */
[----:B0-----:R-:W-:-:S05]  /*a0880*/  PRMT R0, R29, 0x7772, RZ ;  /* 0x000077721d007816 */ /* 0x001fca00000000ff */
[----:B------:R0:W-:Y:S04]  /*a0890*/  @P5 STG.E.U8 desc[UR44][R26.64], R0 ;  /* 0x000000001a005986 */ /* 0x0001e8000c10112c */
[----:B0-----:R-:W2:Y:S01]  /*a08a0*/  LDL.LU.64 R26, [R1+0x1598] ;  /* 0x00159800011a7983 */ /* 0x001ea20000300a00 */
[----:B------:R-:W-:-:S03]  /*a08b0*/  LOP3.LUT P4, RZ, R24, 0x40000000, RZ, 0xc0, !PT ;  /* 0x4000000018ff7812 */ /* 0x000fc6000788c0ff */
[----:B------:R-:W3:Y:S01]  /*a08c0*/  LDL.LU.64 R18, [R1+0x1590] ;  /* 0x0015900001127983 */ /* 0x000ee20000300a00 */
[----:B------:R-:W-:-:S03]  /*a08d0*/  PRMT R0, R29, 0x7773, RZ ;  /* 0x000077731d007816 */ /* 0x000fc600000000ff */
[----:B------:R-:W3:Y:S04]  /*a08e0*/  LDL.LU.64 R8, [R1+0x15b0] ;  /* 0x0015b00001087983 */ /* 0x000ee80000300a00 */
[----:B------:R-:W3:Y:S04]  /*a08f0*/  LDL.LU.64 R16, [R1+0x15b8] ;  /* 0x0015b80001107983 */ /* 0x000ee80000300a00 */
[----:B------:R-:W3:Y:S04]  /*a0900*/  LDL.LU.64 R20, [R1+0x15c8] ;  /* 0x0015c80001147983 */ /* 0x000ee80000300a00 */
[----:B------:R-:W3:Y:S04]  /*a0910*/  LDL.LU R10, [R1+0x3a8] ;  /* 0x0003a800010a7983 */ /* 0x000ee80000300800 */
[----:B------:R-:W3:Y:S04]  /*a0920*/  LDL.LU.64 R28, [R1+0x15c0] ;  /* 0x0015c000011c7983 */ /* 0x000ee80000300a00 */
[----:B--2---:R0:W-:Y:S04]  /*a0930*/  @P4 STG.E.U8 desc[UR44][R26.64], R0 ;  /* 0x000000001a004986 */ /* 0x0041e8000c10112c */
[----:B0-----:R-:W2:Y:S04]  /*a0940*/  LDL.LU.64 R26, [R1+0x15d8] ;  /* 0x0015d800011a7983 */ /* 0x001ea80000300a00 */
[----:B------:R-:W2:Y:S01]  /*a0950*/  LDL.LU.64 R2, [R1+0x15f0] ;  /* 0x0015f00001027983 */ /* 0x000ea20000300a00 */
[----:B------:R-:W-:-:S02]  /*a0960*/  LOP3.LUT P6, RZ, R24, 0x40000, RZ, 0xc0, !PT ;  /* 0x0004000018ff7812 */ /* 0x000fc400078cc0ff */
[----:B----4-:R-:W-:-:S11]  /*a0970*/  LOP3.LUT R11, R11, 0xfeffffff, RZ, 0xc0, !PT ;  /* 0xfeffffff0b0b7812 */ /* 0x010fd600078ec0ff */
        /* <DEDUP_REMOVED lines=31> */
[----:B------:R-:W3:Y:S04]  /*a0b70*/  LDL.LU R19, [R1+0x398] ;  /* 0x0003980001137983 */ /* 0x000ee80000300800 */
[----:B------:R0:W-:Y:S04]  /*a0b80*/  @P2 STG.E.U8 desc[UR44][R8.64], R0 ;  /* 0x0000000008002986 */ /* 0x0001e8000c10112c */
[----:B------:R-:W4:Y:S04]  /*a0b90*/  LDL.LU.64 R22, [R1+0x15e8] ;  /* 0x0015e80001167983 */ /* 0x000f280000300a00 */
[----:B------:R-:W3:Y:S04]  /*a0ba0*/  LDL.LU.64 R12, [R1+0x15f8] ;  /* 0x0015f800010c7983 */ /* 0x000ee80000300a00 */
[----:B------:R-:W3:Y:S01]  /*a0bb0*/  LDL.LU.64 R14, [R1+0x1600] ;  /* 0x00160000010e7983 */ /* 0x000ee20000300a00 */
[----:B0-----:R-:W-:-:S05]  /*a0bc0*/  PRMT R0, R25, 0x7772, RZ ;  /* 0x0000777219007816 */ /* 0x001fca00000000ff */
[----:B------:R0:W-:Y:S02]  /*a0bd0*/  @P5 STG.E.U8 desc[UR44][R16.64], R0 ;  /* 0x0000000010005986 */ /* 0x0001e4000c10112c */
[----:B0-----:R-:W-:Y:S02]  /*a0be0*/  PRMT R0, R25, 0x7773, RZ ;  /* 0x0000777319007816 */ /* 0x001fe400000000ff */
[----:B------:R-:W3:Y:S04]  /*a0bf0*/  LDL.LU R25, [R1+0x2490] ;  /* 0x0024900001197983 */ /* 0x000ee80000300800 */
[----:B------:R0:W-:Y:S01]  /*a0c00*/  @P6 STG.E.U8 desc[UR44][R20.64], R0 ;  /* 0x0000000014006986 */ /* 0x0001e2000c10112c */
[----:B------:R-:W-:-:S03]  /*a0c10*/  LOP3.LUT P6, RZ, R11, 0x80000000, RZ, 0xc0, !PT ;  /* 0x800000000bff7812 */ /* 0x000fc600078cc0ff */
[----:B------:R-:W3:Y:S04]  /*a0c20*/  LDL.LU.64 R6, [R1+0x1610] ;  /* 0x0016100001067983 */ /* 0x000ee80000300a00 */
[----:B------:R-:W3:Y:S04]  /*a0c30*/  LDL.LU.64 R4, [R1+0x1608] ;  /* 0x0016080001047983 */ /* 0x000ee80000300a00 */
        /* <DEDUP_REMOVED lines=25> */
[----:B---3--:R-:W-:-:S11]  /*a0dd0*/  PRMT R0, R19, 0x7770, RZ ;  /* 0x0000777013007816 */ /* 0x008fd600000000ff */
        /* <DEDUP_REMOVED lines=20> */
[----:B------:R0:W-:Y:S02]  /*a0f20*/  @P2 STG.E.U8 desc[UR44][R28.64], R0 ;  /* 0x000000001c002986 */ /* 0x0001e4000c10112c */
[----:B0-----:R-:W-:Y:S02]  /*a0f30*/  PRMT R0, R18, 0x7771, RZ ;  /* 0x0000777112007816 */ /* 0x001fe400000000ff */
[----:B------:R-:W3:Y:S04]  /*a0f40*/  LDL.LU.64 R28, [R1+0x1640] ;  /* 0x00164000011c7983 */ /* 0x000ee80000300a00 */
[----:B------:R0:W-:Y:S04]  /*a0f50*/  @P5 STG.E.U8 desc[UR44][R26.64], R0 ;  /* 0x000000001a005986 */ /* 0x0001e8000c10112c */
[----:B0-----:R-:W4:Y:S01]  /*a0f60*/  LDL.LU.64 R26, [R1+0x1650] ;  /* 0x00165000011a7983 */ /* 0x001f220000300a00 */
[----:B------:R-:W-:-:S02]  /*a0f70*/  LOP3.LUT P4, RZ, R24, 0x800, RZ, 0xc0, !PT ;  /* 0x0000080018ff7812 */ /* 0x000fc4000788c0ff */
[----:B------:R-:W-:Y:S02]  /*a0f80*/  LOP3.LUT P3, RZ, R24, 0x400, RZ, 0xc0, !PT ;  /* 0x0000040018ff7812 */ /* 0x000fe4000786c0ff */
[C---:B------:R-:W-:Y:S01]  /*a0f90*/  PRMT R0, R18.reuse, 0x7772, RZ ;  /* 0x0000777212007816 */ /* 0x040fe200000000ff */
[----:B------:R-:W2:Y:S04]  /*a0fa0*/  LDL.LU.64 R20, [R1+0x1648] ;  /* 0x0016480001147983 */ /* 0x000ea80000300a00 */
[----:B------:R-:W2:Y:S04]  /*a0fb0*/  LDL.LU.64 R8, [R1+0x1658] ;  /* 0x0016580001087983 */ /* 0x000ea80000300a00 */
[----:B------:R-:W2:Y:S04]  /*a0fc0*/  LDL.LU.64 R16, [R1+0x1660] ;  /* 0x0016600001107983 */ /* 0x000ea80000300a00 */
[----:B------:R-:W2:Y:S04]  /*a0fd0*/  LDL.LU R19, [R1+0x3c0] ;  /* 0x0003c00001137983 */ /* 0x000ea80000300800 */
[----:B---3--:R0:W-:Y:S02]  /*a0fe0*/  @P4 STG.E.U8 desc[UR44][R28.64], R0 ;  /* 0x000000001c004986 */ /* 0x0081e4000c10112c */
[----:B0-----:R-:W-:-:S02]  /*a0ff0*/  PRMT R0, R18, 0x7773, RZ ;  /* 0x0000777312007816 */ /* 0x001fc400000000ff */
[----:B------:R-:W3:Y:S04]  /*a1000*/  LDL.LU.64 R28, [R1+0x1670] ;  /* 0x00167000011c7983 */ /* 0x000ee80000300a00 */
[----:B------:R-:W2:Y:S04]  /*a1010*/  LDL.LU R15, [R1+0x3b0] ;  /* 0x0003b000010f7983 */ /* 0x000ea80000300800 */
[----:B----4-:R0:W-:Y:S04]  /*a1020*/  @P3 STG.E.U8 desc[UR44][R26.64], R0 ;  /* 0x000000001a003986 */ /* 0x0101e8000c10112c */
[----:B0-----:R-:W4:Y:S04]  /*a1030*/  LDL.LU.64 R26, [R1+0x1668] ;  /* 0x00166800011a7983 */ /* 0x001f280000300a00 */
        /* <DEDUP_REMOVED lines=34> */
[C---:B0-----:R-:W-:Y:S01]  /*a1260*/  PRMT R0, R19.reuse, 0x7771, RZ ;  /* 0x0000777113007816 */ /* 0x041fe200000000ff */
[----:B------:R-:W2:Y:S04]  /*a1270*/  LDL.LU R20, [R1+0x3c4] ;  /* 0x0003c40001147983 */ /* 0x000ea80000300800 */
[----:B------:R-:W2:Y:S04]  /*a1280*/  LDL.LU.64 R22, [R1+0x1688] ;  /* 0x0016880001167983 */ /* 0x000ea80000300a00 */
[----:B------:R-:W2:Y:S04]  /*a1290*/  LDL.LU.64 R12, [R1+0x1698] ;  /* 0x00169800010c7983 */ /* 0x000ea80000300a00 */
[----:B------:R-:W2:Y:S04]  /*a12a0*/  LDL.LU R21, [R1+0x3b4] ;  /* 0x0003b40001157983 */ /* 0x000ea80000300800 */
[----:B------:R0:W-:Y:S04]  /*a12b0*/  @P5 STG.E.U8 desc[UR44][R8.64], R0 ;  /* 0x0000000008005986 */ /* 0x0001e8000c10112c */
[----:B------:R-:W2:Y:S04]  /*a12c0*/  LDL.LU.64 R6, [R1+0x16a0] ;  /* 0x0016a00001067983 */ /* 0x000ea80000300a00 */
[----:B------:R-:W2:Y:S01]  /*a12d0*/  LDL.LU.64 R4, [R1+0x16b0] ;  /* 0x0016b00001047983 */ /* 0x000ea20000300a00 */
[----:B0-----:R-:W-:-:S03]  /*a12e0*/  PRMT R0, R19, 0x7772, RZ ;  /* 0x0000777213007816 */ /* 0x001fc600000000ff */
[----:B------:R-:W2:Y:S04]  /*a12f0*/  LDL.LU.64 R8, [R1+0x16a8] ;  /* 0x0016a80001087983 */ /* 0x000ea80000300a00 */
[----:B------:R0:W-:Y:S01]  /*a1300*/  @P6 STG.E.U8 desc[UR44][R16.64], R0 ;  /* 0x0000000010006986 */ /* 0x0001e2000c10112c */
[----:B------:R-:W-:Y:S02]  /*a1310*/  LOP3.LUT P6, RZ, R11, 0x800000, RZ, 0xc0, !PT ;  /* 0x008000000bff7812 */ /* 0x000fe400078cc0ff */
[----:B0-----:R-:W-:Y:S01]  /*a1320*/  PRMT R0, R19, 0x7773, RZ ;  /* 0x0000777313007816 */ /* 0x001fe200000000ff */
[----:B------:R-:W2:Y:S04]  /*a1330*/  LDL.LU.64 R16, [R1+0x16b8] ;  /* 0x0016b80001107983 */ /* 0x000ea80000300a00 */
[----:B------:R-:W2:Y:S06]  /*a1340*/  LDL.LU.64 R18, [R1+0x16c0] ;  /* 0x0016c00001127983 */ /* 0x000eac0000300a00 */
[----:B---3--:R0:W-:Y:S01]  /*a1350*/  @P6 STG.E.U8 desc[UR44][R28.64], R0 ;  /* 0x000000001c006986 */ /* 0x0081e2000c10112c */
[----:B------:R-:W-:-:S02]  /*a1360*/  LOP3.LUT P6, RZ, R11, 0x400000, RZ, 0xc0, !PT ;  /* 0x004000000bff7812 */ /* 0x000fc400078cc0ff */
[----:B0-----:R-:W-:Y:S01]  /*a1370*/  PRMT R0, R15, 0x7770, RZ ;  /* 0x000077700f007816 */ /* 0x001fe200000000ff */
        /* <DEDUP_REMOVED lines=37> */
[----:B------:R-:W2:Y:S01]  /*a15d0*/  LDL.LU.64 R20, [R1+0x16d8] ;  /* 0x0016d80001147983 */ /* 0x000ea20000300a00 */
[C---:B------:R-:W-:Y:S02]  /*a15e0*/  LOP3.LUT P2, RZ, R25.reuse, 0x4000000, RZ, 0xc0, !PT ;  /* 0x0400000019ff7812 */ /* 0x040fe4000784c0ff */
[C---:B------:R-:W-:Y:S02]  /*a15f0*/  LOP3.LUT P5, RZ, R25.reuse, 0x2000000, RZ, 0xc0, !PT ;  /* 0x0200000019ff7812 */ /* 0x040fe400078ac0ff */
[----:B------:R-:W-:-:S09]  /*a1600*/  LOP3.LUT P4, RZ, R25, 0x1000000, RZ, 0xc0, !PT ;  /* 0x0100000019ff7812 */ /* 0x000fd2000788c0ff */
[----:B---3--:R0:W-:Y:S02]  /*a1610*/  @P2 STG.E.U8 desc[UR44][R28.64], R0 ;  /* 0x000000001c002986 */ /* 0x0081e4000c10112c */
[----:B0-----:R-:W-:-:S05]  /*a1620*/  PRMT R0, R14, 0x7770, RZ ;  /* 0x000077700e007816 */ /* 0x001fca00000000ff */
[----:B----4-:R0:W-:Y:S02]  /*a1630*/  @P5 STG.E.U8 desc[UR44][R26.64], R0 ;  /* 0x000000001a005986 */ /* 0x0101e4000c10112c */
[----:B0-----:R-:W-:Y:S02]  /*a1640*/  PRMT R0, R14, 0x7771, RZ ;  /* 0x000077710e007816 */ /* 0x001fe400000000ff */
[----:B------:R-:W3:Y:S04]  /*a1650*/  LDL.LU.64 R26, [R1+0x17b8] ;  /* 0x0017b800011a7983 */ /* 0x000ee80000300a00 */
[----:B------:R-:W4:Y:S04]  /*a1660*/  LDL.LU.64 R28, [R1+0x17b0] ;  /* 0x0017b000011c7983 */ /* 0x000f280000300a00 */
[----:B------:R-:W4:Y:S04]  /*a1670*/  LDL.LU.64 R16, [R1+0x17a8] ;  /* 0x0017a80001107983 */ /* 0x000f280000300a00 */
[----:B------:R-:W4:Y:S04]  /*a1680*/  LDL.LU.64 R18, [R1+0x17d8] ;  /* 0x0017d80001127983 */ /* 0x000f280000300a00 */
[----:B------:R-:W4:Y:S04]  /*a1690*/  LDL.LU R10, [R1+0x3b8] ;  /* 0x0003b800010a7983 */ /* 0x000f280000300800 */
[----:B--2---:R0:W-:Y:S04]  /*a16a0*/  @P4 STG.E.U8 desc[UR44][R20.64], R0 ;  /* 0x0000000014004986 */ /* 0x0041e8000c10112c */
[----:B0-----:R-:W2:Y:S04]  /*a16b0*/  LDL.LU.64 R20, [R1+0x17f8] ;  /* 0x0017f80001147983 */ /* 0x001ea80000300a00 */
[----:B------:R-:W2:Y:S01]  /*a16c0*/  LDL.LU R3, [R1+0x3cc] ;  /* 0x0003cc0001037983 */ /* 0x000ea20000300800 */
[----:B------:R-:W-:-:S02]  /*a16d0*/  LOP3.LUT P3, RZ, R25, 0x800000, RZ, 0xc0, !PT ;  /* 0x0080000019ff7812 */ /* 0x000fc4000786c0ff */
[----:B------:R-:W-:-:S11]  /*a16e0*/  PRMT R0, R14, 0x7772, RZ ;  /* 0x000077720e007816 */ /* 0x000fd600000000ff */
[----:B---3--:R-:W-:Y:S01]  /*a16f0*/  @P3 STG.E.U8 desc[UR44][R26.64], R0 ;  /* 0x000000001a003986 */ /* 0x008fe2000c10112c */
        /* <DEDUP_REMOVED lines=13> */
[----:B------:R-:W3:Y:S02]  /*a17d0*/  LDL.LU.64 R26, [R1+0x1818] ;  /* 0x00181800011a7983 */ /* 0x000ee40000300a00 */
        /* <DEDUP_REMOVED lines=25> */
[C---:B------:R-:W-:Y:S02]  /*a1970*/  LOP3.LUT P6, RZ, R11.reuse, 0x4000, RZ, 0xc0, !PT ;  /* 0x000040000bff7812 */ /* 0x040fe400078cc0ff */
[----:B0-----:R-:W-:Y:S01]  /*a1980*/  PRMT R0, R10, 0x7773, RZ ;  /* 0x000077730a007816 */ /* 0x001fe200000000ff */
[----:B---3--:R0:W-:Y:S10]  /*a1990*/  STL.64 [R1+0x2460], R26 ;  /* 0x0024601a01007387 */ /* 0x0081f40000100a00 */
[----:B--2---:R1:W-:Y:S04]  /*a19a0*/  @P6 STG.E.U8 desc[UR44][R2.64], R0 ;  /* 0x0000000002006986 */ /* 0x0043e8000c10112c */
[----:B0-----:R-:W2:Y:S04]  /*a19b0*/  LDL.LU.64 R26, [R1+0x17e8] ;  /* 0x0017e800011a7983 */ /* 0x001ea80000300a00 */
[----:B------:R-:W3:Y:S04]  /*a19c0*/  LDL.LU.64 R22, [R1+0x1838] ;  /* 0x0018380001167983 */ /* 0x000ee80000300a00 */
[----:B------:R-:W4:Y:S04]  /*a19d0*/  LDL.LU.64 R12, [R1+0x1830] ;  /* 0x00183000010c7983 */ /* 0x000f280000300a00 */
[----:B------:R-:W2:Y:S04]  /*a19e0*/  LDL.LU R28, [R1+0x3bc] ;  /* 0x0003bc00011c7983 */ /* 0x000ea80000300800 */
        /* <DEDUP_REMOVED lines=46> */
[----:B--2---:R0:W-:Y:S04]  /*a1cd0*/  @P5 STG.E.U8 desc[UR44][R26.64], R0 ;  /* 0x000000001a005986 */ /* 0x0041e8000c10112c */
[----:B0-----:R-:W2:Y:S04]  /*a1ce0*/  LDL.LU.64 R26, [R1+0x2450] ;  /* 0x00245000011a7983 */ /* 0x001ea80000300a00 */
[----:B------:R-:W3:Y:S04]  /*a1cf0*/  LDL.LU.64 R28, [R1+0x1798] ;  /* 0x00179800011c7983 */ /* 0x000ee80000300a00 */
[----:B------:R-:W4:Y:S04]  /*a1d00*/  LDL.LU.64 R6, [R1+0x18c8] ;  /* 0x0018c80001067983 */ /* 0x000f280000300a00 */
[----:B------:R-:W3:Y:S04]  /*a1d10*/  LDL.LU.64 R4, [R1+0x18e8] ;  /* 0x0018e80001047983 */ /* 0x000ee80000300a00 */
[----:B------:R-:W3:Y:S01]  /*a1d20*/  LDL.LU R9, [R1+0x3e0] ;  /* 0x0003e00001097983 */ /* 0x000ee20000300800 */
[----:B------:R-:W-:-:S02]  /*a1d30*/  LOP3.LUT R11, R11, 0xfffffffe, RZ, 0xc0, !PT ;  /* 0xfffffffe0b0b7812 */ /* 0x000fc400078ec0ff */
[C---:B------:R-:W-:Y:S01]  /*a1d40*/  LOP3.LUT P4, RZ, R25.reuse, 0x20, RZ, 0xc0, !PT ;  /* 0x0000002019ff7812 */ /* 0x040fe2000788c0ff */
[----:B------:R-:W3:Y:S04]  /*a1d50*/  LDL.LU.64 R16, [R1+0x18e0] ;  /* 0x0018e00001107983 */ /* 0x000ee80000300a00 */
[----:B------:R-:W3:Y:S04]  /*a1d60*/  LDL.LU.64 R18, [R1+0x18d8] ;  /* 0x0018d80001127983 */ /* 0x000ee80000300a00 */
[----:B------:R-:W3:Y:S04]  /*a1d70*/  LDL.LU.64 R20, [R1+0x1908] ;  /* 0x0019080001147983 */ /* 0x000ee80000300a00 */
[----:B------:R-:W3:Y:S01]  /*a1d80*/  LDL.LU R10, [R1+0x3f4] ;  /* 0x0003f400010a7983 */ /* 0x000ee20000300800 */
        /* <DEDUP_REMOVED lines=22> */
[----:B---3--:R-:W-:-:S09]  /*a1ef0*/  PRMT R0, R9, 0x7770, RZ ;  /* 0x0000777009007816 */ /* 0x008fd200000000ff */
[----:B------:R-:W-:Y:S02]  /*a1f00*/  @P6 LOP3.LUT R11, R11, 0x40, RZ, 0xfc, !PT ;  /* 0x000000400b0b6812 */ /* 0x000fe400078efcff */
[----:B------:R-:W-:Y:S01]  /*a1f10*/  LOP3.LUT P6, RZ, R25, 0x1, RZ, 0xc0, !PT ;  /* 0x0000000119ff7812 */ /* 0x000fe200078cc0ff */
[----:B------:R0:W-:Y:S01]  /*a1f20*/  @P4 STG.E.U8 desc[UR44][R28.64], R0 ;  /* 0x000000001c004986 */ /* 0x0001e2000c10112c */
[----:B------:R-:W-:-:S03]  /*a1f30*/  LOP3.LUT R11, R11, 0xffffff7f, RZ, 0xc0, !PT ;  /* 0xffffff7f0b0b7812 */ /* 0x000fc600078ec0ff */
[----:B0-----:R-:W2:Y:S08]  /*a1f40*/  LDL.LU.64 R28, [R1+0x1920] ;  /* 0x00192000011c7983 */ /* 0x001eb00000300a00 */
[----:B------:R-:W-:Y:S01]  /*a1f50*/  @P6 LOP3.LUT R11, R11, 0x80, RZ, 0xfc, !PT ;  /* 0x000000800b0b6812 */ /* 0x000fe200078efcff */
[----:B------:R-:W3:Y:S01]  /*a1f60*/  LDL.LU.64 R14, [R1+0x1918] ;  /* 0x00191800010e7983 */ /* 0x000ee20000300a00 */
[----:B------:R-:W-:-:S03]  /*a1f70*/  LOP3.LUT P6, RZ, R25, 0x2, RZ, 0xc0, !PT ;  /* 0x0000000219ff7812 */ /* 0x000fc600078cc0ff */
[----:B------:R-:W2:Y:S04]  /*a1f80*/  LDL.LU R8, [R1+0x3e4] ;  /* 0x0003e40001087983 */ /* 0x000ea80000300800 */
[----:B------:R-:W2:Y:S01]  /*a1f90*/  LDL.LU.64 R24, [R1+0x1940] ;  /* 0x0019400001187983 */ /* 0x000ea20000300a00 */
[----:B------:R-:W-:-:S05]  /*a1fa0*/  PRMT R0, R9, 0x7771, RZ ;  /* 0x0000777109007816 */ /* 0x000fca00000000ff */
[----:B----4-:R0:W-:Y:S02]  /*a1fb0*/  @P3 STG.E.U8 desc[UR44][R6.64], R0 ;  /* 0x0000000006003986 */ /* 0x0101e4000c10112c */
[----:B0-----:R-:W-:-:S05]  /*a1fc0*/  PRMT R0, R9, 0x7772, RZ ;  /* 0x0000777209007816 */ /* 0x001fca00000000ff */
[----:B------:R0:W-:Y:S02]  /*a1fd0*/  @P2 STG.E.U8 desc[UR44][R4.64], R0 ;  /* 0x0000000004002986 */ /* 0x0001e4000c10112c */
[----:B0-----:R-:W-:-:S05]  /*a1fe0*/  PRMT R0, R9, 0x7773, RZ ;  /* 0x0000777309007816 */ /* 0x001fca00000000ff */
[----:B------:R0:W-:Y:S02]  /*a1ff0*/  @P5 STG.E.U8 desc[UR44][R16.64], R0 ;  /* 0x0000000010005986 */ /* 0x0001e4000c10112c */
[----:B0-----:R-:W-:Y:S02]  /*a2000*/  PRMT R0, R10, 0x7770, RZ ;  /* 0x000077700a007816 */ /* 0x001fe400000000ff */
[----:B--2---:R0:W-:Y:S04]  /*a2010*/  STL.64 [R1+0x2440], R24 ;  /* 0x0024401801007387 */ /* 0x0041e80000100a00 */
[----:B0-----:R-:W2:Y:S04]  /*a2020*/  LDL.LU.64 R24, [R1+0x1790] ;  /* 0x0017900001187983 */ /* 0x001ea80000300a00 */
[----:B------:R0:W-:Y:S01]  /*a2030*/  @P6 STG.E.U8 desc[UR44][R18.64], R0 ;  /* 0x0000000012006986 */ /* 0x0001e2000c10112c */
[----:B------:R-:W-:-:S03]  /*a2040*/  LOP3.LUT P6, RZ, R11, 0x80, RZ, 0xc0, !PT ;  /* 0x000000800bff7812 */ /* 0x000fc600078cc0ff */
[----:B------:R-:W4:Y:S04]  /*a2050*/  LDL.LU.64 R2, [R1+0x1960] ;  /* 0x0019600001027983 */ /* 0x000f280000300a00 */
[----:B------:R-:W4:Y:S04]  /*a2060*/  LDL.LU.64 R22, [R1+0x1958] ;  /* 0x0019580001167983 */ /* 0x000f280000300a00 */
[----:B------:R-:W4:Y:S04]  /*a2070*/  LDL.LU R9, [R1+0x3f8] ;  /* 0x0003f80001097983 */ /* 0x000f280000300800 */
[----:B------:R-:W4:Y:S04]  /*a2080*/  LDL.LU.64 R12, [R1+0x1950] ;  /* 0x00195000010c7983 */ /* 0x000f280000300a00 */
[----:B------:R-:W4:Y:S04]  /*a2090*/  LDL.LU.64 R6, [R1+0x1980] ;  /* 0x0019800001067983 */ /* 0x000f280000300a00 */
[----:B------:R-:W4:Y:S04]  /*a20a0*/  LDL.LU.64 R4, [R1+0x19a0] ;  /* 0x0019a00001047983 */ /* 0x000f280000300a00 */
[----:B------:R-:W4:Y:S01]  /*a20b0*/  LDL.LU.64 R16, [R1+0x1998] ;  /* 0x0019980001107983 */ /* 0x000f220000300a00 */
[----:B0-----:R-:W-:-:S03]  /*a20c0*/  PRMT R0, R10, 0x7771, RZ ;  /* 0x000077710a007816 */ /* 0x001fc600000000ff */
[----:B------:R-:W4:Y:S04]  /*a20d0*/  LDL.LU.64 R18, [R1+0x1990] ;  /* 0x0019900001127983 */ /* 0x000f280000300a00 */
[----:B------:R0:W-:Y:S01]  /*a20e0*/  @P6 STG.E.U8 desc[UR44][R20.64], R0 ;  /* 0x0000000014006986 */ /* 0x0001e2000c10112c */
[C---:B------:R-:W-:Y:S02]  /*a20f0*/  LOP3.LUT P6, RZ, R11.reuse, 0x40, RZ, 0xc0, !PT ;  /* 0x000000400bff7812 */ /* 0x040fe400078cc0ff */
        /* <DEDUP_REMOVED lines=9> */
[----:B------:R-:W3:Y:S04]  /*a2190*/  LDL.LU R15, [R1+0x2448] ;  /* 0x00244800010f7983 */ /* 0x000ee80000300800 */
[----:B------:R-:W3:Y:S06]  /*a21a0*/  LDL.LU R14, [R1+0x2c] ;  /* 0x00002c00010e7983 */ /* 0x000eec0000300800 */
        /* <DEDUP_REMOVED lines=30> */
[----:B------:R0:W-:Y:S02]  /*a2390*/  @P2 STG.E.U8 desc[UR44][R20.64], R0 ;  /* 0x0000000014002986 */ /* 0x0001e4000c10112c */
[----:B0-----:R-:W-:-:S05]  /*a23a0*/  PRMT R0, R27, 0x7772, RZ ;  /* 0x000077721b007816 */ /* 0x001fca00000000ff */
[----:B------:R0:W-:Y:S04]  /*a23b0*/  @P5 STG.E.U8 desc[UR44][R28.64], R0 ;  /* 0x000000001c005986 */ /* 0x0001e8000c10112c */
[----:B0-----:R-:W4:Y:S04]  /*a23c0*/  LDL.LU.64 R28, [R1+0x1788] ;  /* 0x00178800011c7983 */ /* 0x001f280000300a00 */
[----:B------:R-:W4:Y:S04]  /*a23d0*/  LDL.LU.64 R4, [R1+0x19f8] ;  /* 0x0019f80001047983 */ /* 0x000f280000300a00 */
[----:B------:R-:W4:Y:S04]  /*a23e0*/  LDL.LU.64 R8, [R1+0x1a10] ;  /* 0x001a100001087983 */ /* 0x000f280000300a00 */
[----:B------:R-:W4:Y:S01]  /*a23f0*/  LDL.LU R21, [R1+0x3fc] ;  /* 0x0003fc0001157983 */ /* 0x000f220000300800 */
[----:B------:R-:W-:-:S02]  /*a2400*/  LOP3.LUT P4, RZ, R26, 0x40000, RZ, 0xc0, !PT ;  /* 0x000400001aff7812 */ /* 0x000fc4000788c0ff */
[C---:B------:R-:W-:Y:S02]  /*a2410*/  LOP3.LUT P3, RZ, R26.reuse, 0x20000, RZ, 0xc0, !PT ;  /* 0x000200001aff7812 */ /* 0x040fe4000786c0ff */
[----:B------:R-:W-:Y:S01]  /*a2420*/  PRMT R0, R27, 0x7773, RZ ;  /* 0x000077731b007816 */ /* 0x000fe200000000ff */
[----:B------:R-:W4:Y:S04]  /*a2430*/  LDL.LU.64 R16, [R1+0x1a08] ;  /* 0x001a080001107983 */ /* 0x000f280000300a00 */
[----:B------:R-:W4:Y:S01]  /*a2440*/  LDL.LU R27, [R1+0x2438] ;  /* 0x00243800011b7983 */ /* 0x000f220000300800 */
[----:B------:R-:W-:Y:S02]  /*a2450*/  LOP3.LUT P6, RZ, R26, 0x40, RZ, 0xc0, !PT ;  /* 0x000000401aff7812 */ /* 0x000fe400078cc0ff */
[----:B---3--:R-:W-:-:S11]  /*a2460*/  LOP3.LUT R14, R14, 0xfeffffff, RZ, 0xc0, !PT ;  /* 0xfeffffff0e0e7812 */ /* 0x008fd600078ec0ff */
[----:B------:R-:W-:Y:S02]  /*a2470*/  @P6 LOP3.LUT R14, R14, 0x1000000, RZ, 0xfc, !PT ;  /* 0x010000000e0e6812 */ /* 0x000fe400078efcff */
[----:B------:R-:W-:Y:S02]  /*a2480*/  LOP3.LUT P6, RZ, R26, 0x80, RZ, 0xc0, !PT ;  /* 0x000000801aff7812 */ /* 0x000fe400078cc0ff */
[----:B------:R-:W-:-:S11]  /*a2490*/  LOP3.LUT R14, R14, 0xfdffffff, RZ, 0xc0, !PT ;  /* 0xfdffffff0e0e7812 */ /* 0x000fd600078ec0ff */
[----:B------:R-:W-:Y:S02]  /*a24a0*/  @P6 LOP3.LUT R14, R14, 0x2000000, RZ, 0xfc, !PT ;  /* 0x020000000e0e6812 */ /* 0x000fe400078efcff */
[----:B------:R-:W-:Y:S01]  /*a24b0*/  LOP3.LUT P6, RZ, R26, 0x100, RZ, 0xc0, !PT ;  /* 0x000001001aff7812 */ /* 0x000fe200078cc0ff */
[----:B--2---:R0:W-:Y:S04]  /*a24c0*/  @P4 STG.E.U8 desc[UR44][R18.64], R0 ;  /* 0x0000000012004986 */ /* 0x0041e8000c10112c */
[----:B0-----:R-:W2:Y:S01]  /*a24d0*/  LDL.LU.64 R18, [R1+0x1780] ;  /* 0x0017800001127983 */ /* 0x001ea20000300a00 */
[----:B----4-:R-:W-:-:S05]  /*a24e0*/  PRMT R0, R21, 0x7770, RZ ;  /* 0x0000777015007816 */ /* 0x010fca00000000ff */
[----:B------:R0:W-:Y:S04]  /*a24f0*/  @P3 STG.E.U8 desc[UR44][R28.64], R0 ;  /* 0x000000001c003986 */ /* 0x0001e8000c10112c */
[----:B0-----:R-:W3:Y:S04]  /*a2500*/  LDL.LU.64 R28, [R1+0x1a30] ;  /* 0x001a3000011c7983 */ /* 0x001ee80000300a00 */
[----:B------:R-:W4:Y:S01]  /*a2510*/  LDL.LU.64 R10, [R1+0x1a48] ;  /* 0x001a4800010a7983 */ /* 0x000f220000300a00 */
[----:B------:R-:W-:-:S04]  /*a2520*/  LOP3.LUT R14, R14, 0xfbffffff, RZ, 0xc0, !PT ;  /* 0xfbffffff0e0e7812 */ /* 0x000fc800078ec0ff */
        /* <DEDUP_REMOVED lines=11> */
[----:B------:R-:W-:Y:S02]  /*a25e0*/  LOP3.LUT P6, RZ, R26, 0x1000, RZ, 0xc0, !PT ;  /* 0x000010001aff7812 */ /* 0x000fe400078cc0ff */
[----:B------:R-:W-:Y:S02]  /*a25f0*/  LOP3.LUT R14, R14, 0xbfffffff, RZ, 0xc0, !PT ;  /* 0xbfffffff0e0e7812 */ /* 0x000fe400078ec0ff */
[----:B------:R-:W-:Y:S02]  /*a2600*/  LOP3.LUT P5, RZ, R26, 0x8000, RZ, 0xc0, !PT ;  /* 0x000080001aff7812 */ /* 0x000fe400078ac0ff */
[----:B------:R-:W-:-:S07]  /*a2610*/  PRMT R0, R21, 0x7771, RZ ;  /* 0x0000777115007816 */ /* 0x000fce00000000ff */
[----:B------:R-:W-:Y:S02]  /*a2620*/  @P6 LOP3.LUT R14, R14, 0x40000000, RZ, 0xfc, !PT ;  /* 0x400000000e0e6812 */ /* 0x000fe400078efcff */
[----:B------:R-:W-:Y:S01]  /*a2630*/  LOP3.LUT P6, RZ, R26, 0x2000, RZ, 0xc0, !PT ;  /* 0x000020001aff7812 */ /* 0x000fe200078cc0ff */
[----:B------:R0:W-:Y:S01]  /*a2640*/  @P2 STG.E.U8 desc[UR44][R4.64], R0 ;  /* 0x0000000004002986 */ /* 0x0001e2000c10112c */
[----:B------:R-:W-:Y:S02]  /*a2650*/  LOP3.LUT R14, R14, 0x7fffffff, RZ, 0xc0, !PT ;  /* 0x7fffffff0e0e7812 */ /* 0x000fe400078ec0ff */
[C---:B------:R-:W-:Y:S02]  /*a2660*/  LOP3.LUT P0, RZ, R26.reuse, 0x20, RZ, 0xc0, !PT ;  /* 0x000000201aff7812 */ /* 0x040fe4000780c0ff */
[C---:B------:R-:W-:Y:S02]  /*a2670*/  LOP3.LUT P1, RZ, R26.reuse, 0x10, RZ, 0xc0, !PT ;  /* 0x000000101aff7812 */ /* 0x040fe4000782c0ff */
[----:B------:R-:W-:-:S02]  /*a2680*/  LOP3.LUT P4, RZ, R26, 0x8, RZ, 0xc0, !PT ;  /* 0x000000081aff7812 */ /* 0x000fc4000788c0ff */
[----:B------:R-:W-:Y:S02]  /*a2690*/  LOP3.LUT P3, RZ, R26, 0x4, RZ, 0xc0, !PT ;  /* 0x000000041aff7812 */ /* 0x000fe4000786c0ff */
[----:B0-----:R-:W-:Y:S02]  /*a26a0*/  PRMT R0, R21, 0x7772, RZ ;  /* 0x0000777215007816 */ /* 0x001fe400000000ff */
[----:B------:R-:W-:Y:S02]  /*a26b0*/  @P6 LOP3.LUT R14, R14, 0x80000000, RZ, 0xfc, !PT ;  /* 0x800000000e0e6812 */ /* 0x000fe400078efcff */
[C---:B------:R-:W-:Y:S02]  /*a26c0*/  LOP3.LUT P6, RZ, R26.reuse, 0x4000, RZ, 0xc0, !PT ;  /* 0x000040001aff7812 */ /* 0x040fe400078cc0ff */
[C---:B------:R-:W-:Y:S01]  /*a26d0*/  LOP3.LUT P2, RZ, R26.reuse, 0x2, RZ, 0xc0, !PT ;  /* 0x000000021aff7812 */ /* 0x040fe2000784c0ff */
[----:B------:R-:W-:Y:S01]  /*a26e0*/  @P5 STG.E.U8 desc[UR44][R8.64], R0 ;  /* 0x0000000008005986 */ /* 0x000fe2000c10112c */
[----:B------:R-:W-:-:S03]  /*a26f0*/  LOP3.LUT P5, RZ, R26, 0x1, RZ, 0xc0, !PT ;  /* 0x000000011aff7812 */ /* 0x000fc600078ac0ff */
[----:B----4-:R0:W-:Y:S04]  /*a2700*/  STL.64 [R1+0x2430], R10 ;  /* 0x0024300a01007387 */ /* 0x0101e80000100a00 */
[----:B0-----:R-:W4:Y:S04]  /*a2710*/  LDL.LU.64 R10, [R1+0x1a50] ;  /* 0x001a5000010a7983 */ /* 0x001f280000300a00 */
[----:B------:R-:W2:Y:S04]  /*a2720*/  LDL.LU.64 R24, [R1+0x1a40] ;  /* 0x001a400001187983 */ /* 0x000ea80000300a00 */
[----:B------:R-:W2:Y:S04]  /*a2730*/  LDL.LU.64 R2, [R1+0x1a70] ;  /* 0x001a700001027983 */ /* 0x000ea80000300a00 */
[----:B------:R-:W2:Y:S04]  /*a2740*/  LDL.LU.64 R22, [R1+0x1a88] ;  /* 0x001a880001167983 */ /* 0x000ea80000300a00 */
[----:B------:R-:W2:Y:S04]  /*a2750*/  LDL.LU R20, [R1+0x400] ;  /* 0x0004000001147983 */ /* 0x000ea80000300800 */
[----:B------:R-:W2:Y:S01]  /*a2760*/  LDL.LU R26, [R1+0x3ec] ;  /* 0x0003ec00011a7983 */ /* 0x000ea20000300800 */
[----:B------:R-:W-:-:S03]  /*a2770*/  PRMT R0, R21, 0x7773, RZ ;  /* 0x0000777315007816 */ /* 0x000fc600000000ff */
[----:B------:R-:W3:Y:S04]  /*a2780*/  LDL.LU.64 R12, [R1+0x1a80] ;  /* 0x001a8000010c7983 */ /* 0x000ee80000300a00 */
[----:B------:R-:W3:Y:S04]  /*a2790*/  LDL.LU.64 R6, [R1+0x1778] ;  /* 0x0017780001067983 */ /* 0x000ee80000300a00 */
[----:B------:R0:W-:Y:S01]  /*a27a0*/  @P6 STG.E.U8 desc[UR44][R16.64], R0 ;  /* 0x0000000010006986 */ /* 0x0001e2000c10112c */
[----:B------:R-:W-:-:S03]  /*a27b0*/  LOP3.LUT P6, RZ, R14, 0x80000000, RZ, 0xc0, !PT ;  /* 0x800000000eff7812 */ /* 0x000fc600078cc0ff */
[----:B------:R-:W3:Y:S04]  /*a27c0*/  LDL.LU.64 R4, [R1+0x1aa8] ;  /* 0x001aa80001047983 */ /* 0x000ee80000300a00 */
[----:B------:R-:W3:Y:S04]  /*a27d0*/  LDL.LU.64 R8, [R1+0x1ac8] ;  /* 0x001ac80001087983 */ /* 0x000ee80000300a00 */
[----:B------:R-:W4:Y:S04]  /*a27e0*/  LDL.LU R21, [R1+0x414] ;  /* 0x0004140001157983 */ /* 0x000f280000300800 */
[----:B0-----:R-:W4:Y:S01]  /*a27f0*/  LDL.LU.64 R16, [R1+0x1ac0] ;  /* 0x001ac00001107983 */ /* 0x001f220000300a00 */
[----:B--2---:R-:W-:-:S05]  /*a2800*/  PRMT R0, R26, 0x7770, RZ ;  /* 0x000077701a007816 */ /* 0x004fca00000000ff */
        /* <DEDUP_REMOVED lines=23> */
[----:B0-----:R-:W-:Y:S02]  /*a2980*/  PRMT R0, R27, 0x7773, RZ ;  /* 0x000077731b007816 */ /* 0x001fe400000000ff */
[----:B------:R-:W4:Y:S09]  /*a2990*/  LDL.LU R27, [R1+0x2428] ;  /* 0x00242800011b7983 */ /* 0x000f320000300800 */
        /* <DEDUP_REMOVED lines=11> */
[C---:B0-----:R-:W-:Y:S02]  /*a2a50*/  PRMT R0, R21.reuse, 0x7771, RZ ;  /* 0x0000777115007816 */ /* 0x041fe400000000ff */
[----:B------:R-:W2:Y:S04]  /*a2a60*/  LDL.LU.64 R18, [R1+0x1b08] ;  /* 0x001b080001127983 */ /* 0x000ea80000300a00 */
[----:B---3--:R0:W-:Y:S04]  /*a2a70*/  @P5 STG.E.U8 desc[UR44][R28.64], R0 ;  /* 0x000000001c005986 */ /* 0x0081e8000c10112c */
[----:B0-----:R-:W3:Y:S01]  /*a2a80*/  LDL.LU.64 R28, [R1+0x1b00] ;  /* 0x001b0000011c7983 */ /* 0x001ee20000300a00 */
[----:B------:R-:W-:-:S03]  /*a2a90*/  PRMT R0, R21, 0x7772, RZ ;  /* 0x0000777215007816 */ /* 0x000fc600000000ff */
[----:B------:R-:W3:Y:S04]  /*a2aa0*/  LDL.LU.64 R6, [R1+0x1af8] ;  /* 0x001af80001067983 */ /* 0x000ee80000300a00 */
[----:B------:R-:W3:Y:S04]  /*a2ab0*/  LDL.LU.64 R4, [R1+0x1b28] ;  /* 0x001b280001047983 */ /* 0x000ee80000300a00 */
[----:B------:R-:W3:Y:S04]  /*a2ac0*/  LDL.LU.64 R8, [R1+0x1b40] ;  /* 0x001b400001087983 */ /* 0x000ee80000300a00 */
[----:B------:R-:W3:Y:S04]  /*a2ad0*/  LDL.LU R20, [R1+0x404] ;  /* 0x0004040001147983 */ /* 0x000ee80000300800 */
[----:B------:R-:W3:Y:S04]  /*a2ae0*/  LDL.LU.64 R16, [R1+0x1b38] ;  /* 0x001b380001107983 */ /* 0x000ee80000300a00 */
[----:B------:R-:W3:Y:S01]  /*a2af0*/  LDL.LU R10, [R1+0x418] ;  /* 0x00041800010a7983 */ /* 0x000ee20000300800 */
[----:B----4-:R-:W-:-:S02]  /*a2b00*/  LOP3.LUT P4, RZ, R27, 0x80000000, RZ, 0xc0, !PT ;  /* 0x800000001bff7812 */ /* 0x010fc4000788c0ff */
[----:B------:R-:W-:-:S11]  /*a2b10*/  LOP3.LUT P3, RZ, R27, 0x40000000, RZ, 0xc0, !PT ;  /* 0x400000001bff7812 */ /* 0x000fd6000786c0ff */
[----:B--2---:R0:W-:Y:S02]  /*a2b20*/  @P4 STG.E.U8 desc[UR44][R18.64], R0 ;  /* 0x0000000012004986 */ /* 0x0041e4000c10112c */
[----:B0-----:R-:W-:Y:S02]  /*a2b30*/  PRMT R0, R21, 0x7773, RZ ;  /* 0x0000777315007816 */ /* 0x001fe400000000ff */
[----:B------:R-:W2:Y:S04]  /*a2b40*/  LDL.LU.64 R18, [R1+0x1770] ;  /* 0x0017700001127983 */ /* 0x000ea80000300a00 */
[----:B---3--:R0:W-:Y:S04]  /*a2b50*/  @P3 STG.E.U8 desc[UR44][R28.64], R0 ;  /* 0x000000001c003986 */ /* 0x0081e8000c10112c */
        /* <DEDUP_REMOVED lines=18> */
[----:B---3--:R0:W-:Y:S04]  /*a2c80*/  STL.64 [R1+0x2420], R28 ;  /* 0x0024201c01007387 */ /* 0x0081e80000100a00 */
[----:B0-----:R-:W3:Y:S06]  /*a2c90*/  LDL.LU.64 R28, [R1+0x1b60] ;  /* 0x001b6000011c7983 */ /* 0x001eec0000300a00 */
[----:B------:R-:W-:-:S02]  /*a2ca0*/  @P6 LOP3.LUT R14, R14, 0x200000, RZ, 0xfc, !PT ;  /* 0x002000000e0e6812 */ /* 0x000fc400078efcff */
[C---:B------:R-:W-:Y:S02]  /*a2cb0*/  LOP3.LUT P6, RZ, R27.reuse, 0x2000000, RZ, 0xc0, !PT ;  /* 0x020000001bff7812 */ /* 0x040fe400078cc0ff */
[C---:B------:R-:W-:Y:S02]  /*a2cc0*/  LOP3.LUT P2, RZ, R27.reuse, 0x20000000, RZ, 0xc0, !PT ;  /* 0x200000001bff7812 */ /* 0x040fe4000784c0ff */
[----:B------:R-:W-:Y:S02]  /*a2cd0*/  LOP3.LUT P5, RZ, R27, 0x10000000, RZ, 0xc0, !PT ;  /* 0x100000001bff7812 */ /* 0x000fe400078ac0ff */
[----:B------:R-:W-:Y:S02]  /*a2ce0*/  LOP3.LUT R14, R14, 0xffbfffff, RZ, 0xc0, !PT ;  /* 0xffbfffff0e0e7812 */ /* 0x000fe400078ec0ff */
[----:B------:R-:W-:Y:S01]  /*a2cf0*/  PRMT R0, R20, 0x7770, RZ ;  /* 0x0000777014007816 */ /* 0x000fe200000000ff */
[----:B------:R-:W4:Y:S04]  /*a2d00*/  LDL.LU R21, [R1+0x408] ;  /* 0x0004080001157983 */ /* 0x000f280000300800 */
[----:B------:R-:W4:Y:S04]  /*a2d10*/  LDL.LU.64 R24, [R1+0x1768] ;  /* 0x0017680001187983 */ /* 0x000f280000300a00 */
[----:B------:R-:W4:Y:S04]  /*a2d20*/  LDL.LU.64 R2, [R1+0x1b98] ;  /* 0x001b980001027983 */ /* 0x000f280000300a00 */
        /* <DEDUP_REMOVED lines=17> */
[----:B------:R0:W-:Y:S01]  /*a2e40*/  @P6 STG.E.U8 desc[UR44][R16.64], R0 ;  /* 0x0000000010006986 */ /* 0x0001e2000c10112c */
[----:B------:R-:W-:-:S02]  /*a2e50*/  LOP3.LUT P6, RZ, R14, 0x400000, RZ, 0xc0, !PT ;  /* 0x004000000eff7812 */ /* 0x000fc400078cc0ff */
[----:B0-----:R-:W-:Y:S01]  /*a2e60*/  PRMT R0, R10, 0x7770, RZ ;  /* 0x000077700a007816 */ /* 0x001fe200000000ff */
[----:B------:R-:W4:Y:S04]  /*a2e70*/  LDL.LU.64 R16, [R1+0x1be8] ;  /* 0x001be80001107983 */ /* 0x000f280000300a00 */
[----:B------:R-:W4:Y:S06]  /*a2e80*/  LDL.LU R20, [R1+0x40c] ;  /* 0x00040c0001147983 */ /* 0x000f2c0000300800 */
[----:B--2---:R0:W-:Y:S01]  /*a2e90*/  @P6 STG.E.U8 desc[UR44][R18.64], R0 ;  /* 0x0000000012006986 */ /* 0x0041e2000c10112c */
[----:B------:R-:W-:-:S02]  /*a2ea0*/  LOP3.LUT P6, RZ, R14, 0x200000, RZ, 0xc0, !PT ;  /* 0x002000000eff7812 */ /* 0x000fc400078cc0ff */
[----:B0-----:R-:W-:Y:S01]  /*a2eb0*/  PRMT R0, R10, 0x7771, RZ ;  /* 0x000077710a007816 */ /* 0x001fe200000000ff */
[----:B------:R-:W2:Y:S10]  /*a2ec0*/  LDL.LU.64 R18, [R1+0x1760] ;  /* 0x0017600001127983 */ /* 0x000eb40000300a00 */
        /* <DEDUP_REMOVED lines=9> */
[----:B------:R-:W-:-:S07]  /*a2f60*/  LOP3.LUT P1, RZ, R27, 0x20000, RZ, 0xc0, !PT ;  /* 0x000200001bff7812 */ /* 0x000fce000782c0ff */
[----:B---3--:R0:W-:Y:S04]  /*a2f70*/  @P6 STG.E.U8 desc[UR44][R28.64], R0 ;  /* 0x000000001c006986 */ /* 0x0081e8000c10112c */
[----:B0-----:R-:W3:Y:S01]  /*a2f80*/  LDL.LU.64 R28, [R1+0x2410] ;  /* 0x00241000011c7983 */ /* 0x001ee20000300a00 */
[----:B------:R-:W-:Y:S02]  /*a2f90*/  LOP3.LUT P6, RZ, R14, 0x40000, RZ, 0xc0, !PT ;  /* 0x000400000eff7812 */ /* 0x000fe400078cc0ff */
[----:B----4-:R-:W-:-:S11]  /*a2fa0*/  PRMT R0, R21, 0x7770, RZ ;  /* 0x0000777015007816 */ /* 0x010fd600000000ff */
[----:B------:R0:W-:Y:S01]  /*a2fb0*/  @P6 STG.E.U8 desc[UR44][R24.64], R0 ;  /* 0x0000000018006986 */ /* 0x0001e2000c10112c */
[----:B------:R-:W-:Y:S02]  /*a2fc0*/  LOP3.LUT P6, RZ, R14, 0x20000, RZ, 0xc0, !PT ;  /* 0x000200000eff7812 */ /* 0x000fe400078cc0ff */
[----:B0-----:R-:W-:-:S11]  /*a2fd0*/  PRMT R0, R21, 0x7771, RZ ;  /* 0x0000777115007816 */ /* 0x001fd600000000ff */
[----:B------:R0:W-:Y:S01]  /*a2fe0*/  @P6 STG.E.U8 desc[UR44][R2.64], R0 ;  /* 0x0000000002006986 */ /* 0x0001e2000c10112c */
[----:B------:R-:W-:Y:S02]  /*a2ff0*/  LOP3.LUT P6, RZ, R14, 0x10000, RZ, 0xc0, !PT ;  /* 0x000100000eff7812 */ /* 0x000fe400078cc0ff */
[----:B------:R-:W-:Y:S02]  /*a3000*/  LOP3.LUT P4, RZ, R27, 0x10000, RZ, 0xc0, !PT ;  /* 0x000100001bff7812 */ /* 0x000fe4000788c0ff */
[----:B0-----:R-:W-:-:S09]  /*a3010*/  PRMT R0, R21, 0x7772, RZ ;  /* 0x0000777215007816 */ /* 0x001fd200000000ff */
[----:B------:R0:W-:Y:S01]  /*a3020*/  @P6 STG.E.U8 desc[UR44][R22.64], R0 ;  /* 0x0000000016006986 */ /* 0x0001e2000c10112c */
[----:B------:R-:W-:Y:S02]  /*a3030*/  LOP3.LUT P3, RZ, R27, 0x8000, RZ, 0xc0, !PT ;  /* 0x000080001bff7812 */ /* 0x000fe4000786c0ff */
[----:B0-----:R-:W-:-:S05]  /*a3040*/  PRMT R0, R21, 0x7773, RZ ;  /* 0x0000777315007816 */ /* 0x001fca00000000ff */
[----:B------:R3:W-:Y:S01]  /*a3050*/  @P0 STG.E.U8 desc[UR44][R12.64], R0 ;  /* 0x000000000c000986 */ /* 0x0007e2000c10112c */
[C---:B------:R-:W-:Y:S02]  /*a3060*/  LOP3.LUT P2, RZ, R27.reuse, 0x4000, RZ, 0xc0, !PT ;  /* 0x000040001bff7812 */ /* 0x040fe4000784c0ff */
[----:B------:R-:W-:Y:S02]  /*a3070*/  LOP3.LUT P5, RZ, R27, 0x2000, RZ, 0xc0, !PT ;  /* 0x000020001bff7812 */ /* 0x000fe400078ac0ff */
[----:B---3--:R-:W-:-:S05]  /*a3080*/  PRMT R0, R28, 0x7770, RZ ;  /* 0x000077701c007816 */ /* 0x008fca00000000ff */
[----:B------:R0:W-:Y:S02]  /*a3090*/  @P1 STG.E.U8 desc[UR44][R6.64], R0 ;  /* 0x0000000006001986 */ /* 0x0001e4000c10112c */
[----:B0-----:R-:W-:-:S05]  /*a30a0*/  PRMT R0, R28, 0x7771, RZ ;  /* 0x000077711c007816 */ /* 0x001fca00000000ff */
[----:B------:R0:W-:Y:S02]  /*a30b0*/  @P4 STG.E.U8 desc[UR44][R4.64], R0 ;  /* 0x0000000004004986 */ /* 0x0001e4000c10112c */
[----:B0-----:R-:W-:-:S05]  /*a30c0*/  PRMT R0, R28, 0x7772, RZ ;  /* 0x000077721c007816 */ /* 0x001fca00000000ff */
[----:B------:R0:W-:Y:S02]  /*a30d0*/  @P3 STG.E.U8 desc[UR44][R8.64], R0 ;  /* 0x0000000008003986 */ /* 0x0001e4000c10112c */
[----:B0-----:R-:W-:Y:S02]  /*a30e0*/  PRMT R0, R28, 0x7773, RZ ;  /* 0x000077731c007816 */ /* 0x001fe400000000ff */
[----:B------:R-:W3:Y:S04]  /*a30f0*/  LDL.LU R28, [R1+0x240c] ;  /* 0x00240c00011c7983 */ /* 0x000ee80000300800 */
[----:B------:R0:W-:Y:S02]  /*a3100*/  @P2 STG.E.U8 desc[UR44][R16.64], R0 ;  /* 0x0000000010002986 */ /* 0x0001e4000c10112c */
[----:B0-----:R-:W-:-:S05]  /*a3110*/  PRMT R0, R20, 0x7770, RZ ;  /* 0x0000777014007816 */ /* 0x001fca00000000ff */
[----:B--2---:R0:W-:Y:S04]  /*a3120*/  @P5 STG.E.U8 desc[UR44][R18.64], R0 ;  /* 0x0000000012005986 */ /* 0x0041e8000c10112c */
[----:B0-----:R-:W2:Y:S04]  /*a3130*/  LDL.LU.64 R18, [R1+0x1c10] ;  /* 0x001c100001127983 */ /* 0x001ea80000300a00 */
[----:B------:R-:W4:Y:S01]  /*a3140*/  LDL.LU.64 R16, [R1+0x1c30] ;  /* 0x001c300001107983 */ /* 0x000f220000300a00 */
[----:B------:R-:W-:Y:S02]  /*a3150*/  LOP3.LUT P6, RZ, R27, 0x1, RZ, 0xc0, !PT ;  /* 0x000000011bff7812 */ /* 0x000fe400078cc0ff */
[----:B------:R-:W-:-:S02]  /*a3160*/  LOP3.LUT R14, R14, 0xfffffdff, RZ, 0xc0, !PT ;  /* 0xfffffdff0e0e7812 */ /* 0x000fc400078ec0ff */
[C---:B------:R-:W-:Y:S02]  /*a3170*/  LOP3.LUT P1, RZ, R27.reuse, 0x1000, RZ, 0xc0, !PT ;  /* 0x000010001bff7812 */ /* 0x040fe4000782c0ff */
[----:B------:R-:W-:Y:S02]  /*a3180*/  LOP3.LUT P4, RZ, R27, 0x800, RZ, 0xc0, !PT ;  /* 0x000008001bff7812 */ /* 0x000fe4000788c0ff */
[----:B------:R-:W-:Y:S01]  /*a3190*/  PRMT R0, R20, 0x7771, RZ ;  /* 0x0000777114007816 */ /* 0x000fe200000000ff */
[----:B------:R-:W3:Y:S04]  /*a31a0*/  LDL.LU.64 R12, [R1+0x1c28] ;  /* 0x001c2800010c7983 */ /* 0x000ee80000300a00 */
[----:B------:R-:W3:Y:S04]  /*a31b0*/  LDL.LU.64 R6, [R1+0x1c20] ;  /* 0x001c200001067983 */ /* 0x000ee80000300a00 */
[----:B------:R-:W3:Y:S01]  /*a31c0*/  LDL.LU.64 R4, [R1+0x1c50] ;  /* 0x001c500001047983 */ /* 0x000ee20000300a00 */
[----:B------:R-:W-:-:S03]  /*a31d0*/  IMAD.MOV.U32 R21, RZ, RZ, R29 ;  /* 0x000000ffff157224 */ /* 0x000fc600078e001d */
[----:B------:R-:W3:Y:S04]  /*a31e0*/  LDL.LU.64 R8, [R1+0x1c70] ;  /* 0x001c700001087983 */ /* 0x000ee80000300a00 */
[----:B------:R-:W3:Y:S01]  /*a31f0*/  LDL.LU R29, [R1+0x420] ;  /* 0x00042000011d7983 */ /* 0x000ee20000300800 */
        /* <DEDUP_REMOVED lines=22> */
[----:B------:R-:W-:Y:S01]  /*a3360*/  LOP3.LUT P6, RZ, R27, 0x80, RZ, 0xc0, !PT ;  /* 0x000000801bff7812 */ /* 0x000fe200078cc0ff */
[----:B--2---:R0:W-:Y:S02]  /*a3370*/  @P1 STG.E.U8 desc[UR44][R18.64], R0 ;  /* 0x0000000012001986 */ /* 0x0041e4000c10112c */
[C---:B0-----:R-:W-:Y:S02]  /*a3380*/  PRMT R0, R20.reuse, 0x7772, RZ ;  /* 0x0000777214007816 */ /* 0x041fe400000000ff */
[----:B------:R-:W2:Y:S04]  /*a3390*/  LDL.LU.64 R18, [R1+0x1c68] ;  /* 0x001c680001127983 */ /* 0x000ea80000300a00 */
[----:B------:R-:W2:Y:S04]  /*a33a0*/  LDL.LU R2, [R1+0x360] ;  /* 0x0003600001027983 */ /* 0x000ea80000300800 */
[----:B----4-:R0:W-:Y:S04]  /*a33b0*/  @P4 STG.E.U8 desc[UR44][R16.64], R0 ;  /* 0x0000000010004986 */ /* 0x0101e8000c10112c */
[----:B0-----:R-:W4:Y:S04]  /*a33c0*/  LDL.LU.64 R16, [R1+0x1c60] ;  /* 0x001c600001107983 */ /* 0x001f280000300a00 */
[----:B------:R-:W2:Y:S01]  /*a33d0*/  LDL.LU.64 R26, [R1+0x1ca8] ;  /* 0x001ca800011a7983 */ /* 0x000ea20000300a00 */
[----:B------:R-:W-:-:S05]  /*a33e0*/  PRMT R0, R20, 0x7773, RZ ;  /* 0x0000777314007816 */ /* 0x000fca00000000ff */
[----:B---3--:R0:W-:Y:S02]  /*a33f0*/  @P3 STG.E.U8 desc[UR44][R12.64], R0 ;  /* 0x000000000c003986 */ /* 0x0081e4000c10112c */
[----:B0-----:R-:W-:-:S05]  /*a3400*/  PRMT R0, R29, 0x7770, RZ ;  /* 0x000077701d007816 */ /* 0x001fca00000000ff */
[----:B------:R0:W-:Y:S02]  /*a3410*/  @P2 STG.E.U8 desc[UR44][R6.64], R0 ;  /* 0x0000000006002986 */ /* 0x0001e4000c10112c */
[----:B0-----:R-:W-:-:S05]  /*a3420*/  PRMT R0, R29, 0x7771, RZ ;  /* 0x000077711d007816 */ /* 0x001fca00000000ff */
[----:B------:R-:W-:Y:S04]  /*a3430*/  @P5 STG.E.U8 desc[UR44][R4.64], R0 ;  /* 0x0000000004005986 */ /* 0x000fe8000c10112c */
[----:B--2---:R0:W-:Y:S04]  /*a3440*/  STL.64 [R1+0x2400], R26 ;  /* 0x0024001a01007387 */ /* 0x0041e80000100a00 */
[----:B0-----:R-:W2:Y:S01]  /*a3450*/  LDL.LU.64 R26, [R1+0x1c90] ;  /* 0x001c9000011a7983 */ /* 0x001ea20000300a00 */
[----:B------:R-:W-:-:S03]  /*a3460*/  PRMT R0, R29, 0x7772, RZ ;  /* 0x000077721d007816 */ /* 0x000fc600000000ff */
[----:B------:R-:W3:Y:S04]  /*a3470*/  LDL.LU R3, [R1+0x424] ;  /* 0x0004240001037983 */ /* 0x000ee80000300800 */
[----:B------:R-:W3:Y:S04]  /*a3480*/  LDL.LU.64 R10, [R1+0x1ca0] ;  /* 0x001ca000010a7983 */ /* 0x000ee80000300a00 */
[----:B------:R-:W3:Y:S04]  /*a3490*/  LDL.LU.64 R24, [R1+0x1758] ;  /* 0x0017580001187983 */ /* 0x000ee80000300a00 */
[----:B------:R0:W-:Y:S01]  /*a34a0*/  @P6 STG.E.U8 desc[UR44][R8.64], R0 ;  /* 0x0000000008006986 */ /* 0x0001e2000c10112c */
[----:B------:R-:W-:-:S03]  /*a34b0*/  LOP3.LUT P6, RZ, R14, 0x8000, RZ, 0xc0, !PT ;  /* 0x000080000eff7812 */ /* 0x000fc600078cc0ff */
[----:B------:R-:W3:Y:S04]  /*a34c0*/  LDL.LU.64 R22, [R1+0x1cc8] ;  /* 0x001cc80001167983 */ /* 0x000ee80000300a00 */
[----:B------:R-:W3:Y:S04]  /*a34d0*/  LDL.LU.64 R12, [R1+0x1ce8] ;  /* 0x001ce800010c7983 */ /* 0x000ee80000300a00 */
[----:B------:R-:W3:Y:S04]  /*a34e0*/  LDL.LU.64 R6, [R1+0x1ce0] ;  /* 0x001ce00001067983 */ /* 0x000ee80000300a00 */
[----:B------:R-:W3:Y:S04]  /*a34f0*/  LDL.LU R20, [R1+0x364] ;  /* 0x0003640001147983 */ /* 0x000ee80000300800 */
        /* <DEDUP_REMOVED lines=42> */
[----:B0-----:R-:W2:Y:S04]  /*a37a0*/  LDL.LU R19, [R1+0x428] ;  /* 0x0004280001137983 */ /* 0x001ea80000300800 */
[----:B------:R-:W3:Y:S04]  /*a37b0*/  LDL.LU.64 R4, [R1+0x1d18] ;  /* 0x001d180001047983 */ /* 0x000ee80000300a00 */
[----:B------:R-:W3:Y:S04]  /*a37c0*/  LDL.LU.64 R8, [R1+0x1d48] ;  /* 0x001d480001087983 */ /* 0x000ee80000300a00 */
[----:B------:R-:W3:Y:S01]  /*a37d0*/  LDL.LU.64 R2, [R1+0x1d68] ;  /* 0x001d680001027983 */ /* 0x000ee20000300a00 */
[----:B------:R-:W-:-:S03]  /*a37e0*/  PRMT R0, R20, 0x7773, RZ ;  /* 0x0000777314007816 */ /* 0x000fc600000000ff */
[----:B------:R-:W3:Y:S04]  /*a37f0*/  LDL.LU.64 R22, [R1+0x1d60] ;  /* 0x001d600001167983 */ /* 0x000ee80000300a00 */
[----:B------:R-:W3:Y:S04]  /*a3800*/  LDL.LU.64 R6, [R1+0x1d58] ;  /* 0x001d580001067983 */ /* 0x000ee80000300a00 */
[----:B------:R-:W3:Y:S04]  /*a3810*/  LDL.LU.64 R12, [R1+0x1d88] ;  /* 0x001d8800010c7983 */ /* 0x000ee80000300a00 */
[----:B----4-:R0:W-:Y:S04]  /*a3820*/  @P5 STG.E.U8 desc[UR44][R16.64], R0 ;  /* 0x0000000010005986 */ /* 0x0101e8000c10112c */
[----:B0-----:R-:W4:Y:S04]  /*a3830*/  LDL.LU.64 R16, [R1+0x1da0] ;  /* 0x001da00001107983 */ /* 0x001f280000300a00 */
[----:B------:R-:W4:Y:S01]  /*a3840*/  LDL.LU R18, [R1+0x368] ;  /* 0x0003680001127983 */ /* 0x000f220000300800 */
[----:B------:R-:W-:-:S02]  /*a3850*/  LOP3.LUT P2, RZ, R28, 0x20000, RZ, 0xc0, !PT ;  /* 0x000200001cff7812 */ /* 0x000fc4000784c0ff */
[----:B------:R-:W-:-:S11]  /*a3860*/  LOP3.LUT R14, R14, 0xffffffbf, RZ, 0xc0, !PT ;  /* 0xffffffbf0e0e7812 */ /* 0x000fd600078ec0ff */
[----:B------:R-:W-:Y:S02]  /*a3870*/  @P2 LOP3.LUT R14, R14, 0x40, RZ, 0xfc, !PT ;  /* 0x000000400e0e2812 */ /* 0x000fe400078efcff */
[----:B------:R-:W-:Y:S02]  /*a3880*/  LOP3.LUT P2, RZ, R28, 0x40000, RZ, 0xc0, !PT ;  /* 0x000400001cff7812 */ /* 0x000fe4000784c0ff */
[----:B------:R-:W-:Y:S02]  /*a3890*/  LOP3.LUT R14, R14, 0xffffff7f, RZ, 0xc0, !PT ;  /* 0xffffff7f0e0e7812 */ /* 0x000fe400078ec0ff */
[----:B------:R-:W-:-:S09]  /*a38a0*/  LOP3.LUT P3, RZ, R28, 0x2000, RZ, 0xc0, !PT ;  /* 0x000020001cff7812 */ /* 0x000fd2000786c0ff */
[----:B------:R-:W-:Y:S02]  /*a38b0*/  @P2 LOP3.LUT R14, R14, 0x80, RZ, 0xfc, !PT ;  /* 0x000000800e0e2812 */ /* 0x000fe400078efcff */
[----:B------:R-:W-:Y:S02]  /*a38c0*/  LOP3.LUT P2, RZ, R28, 0x80000, RZ, 0xc0, !PT ;  /* 0x000800001cff7812 */ /* 0x000fe4000784c0ff */
[----:B------:R-:W-:-:S11]  /*a38d0*/  LOP3.LUT R14, R14, 0xfffffeff, RZ, 0xc0, !PT ;  /* 0xfffffeff0e0e7812 */ /* 0x000fd600078ec0ff */
[----:B------:R-:W-:-:S04]  /*a38e0*/  @P2 LOP3.LUT R14, R14, 0x100, RZ, 0xfc, !PT ;  /* 0x000001000e0e2812 */ /* 0x000fc800078efcff */
[----:B------:R-:W-:-:S04]  /*a38f0*/  LOP3.LUT R14, R14, 0xfffffff7, RZ, 0xc0, !PT ;  /* 0xfffffff70e0e7812 */ /* 0x000fc800078ec0ff */
[----:B------:R-:W-:Y:S02]  /*a3900*/  @P3 LOP3.LUT R14, R14, 0x8, RZ, 0xfc, !PT ;  /* 0x000000080e0e3812 */ /* 0x000fe400078efcff */
[C---:B------:R-:W-:Y:S02]  /*a3910*/  LOP3.LUT P3, RZ, R28.reuse, 0x4000, RZ, 0xc0, !PT ;  /* 0x000040001cff7812 */ /* 0x040fe4000786c0ff */
[----:B------:R-:W-:Y:S02]  /*a3920*/  LOP3.LUT P0, RZ, R28, 0x2000000, RZ, 0xc0, !PT ;  /* 0x020000001cff7812 */ /* 0x000fe4000780c0ff */
[----:B------:R-:W-:Y:S02]  /*a3930*/  LOP3.LUT R14, R14, 0xffffffef, RZ, 0xc0, !PT ;  /* 0xffffffef0e0e7812 */ /* 0x000fe400078ec0ff */
[----:B------:R-:W-:-:S07]  /*a3940*/  LOP3.LUT P1, RZ, R28, 0x1000000, RZ, 0xc0, !PT ;  /* 0x010000001cff7812 */ /* 0x000fce000782c0ff */
[----:B------:R-:W-:Y:S02]  /*a3950*/  @P3 LOP3.LUT R14, R14, 0x10, RZ, 0xfc, !PT ;  /* 0x000000100e0e3812 */ /* 0x000fe400078efcff */
[----:B------:R-:W-:Y:S02]  /*a3960*/  LOP3.LUT P3, RZ, R28, 0x8000, RZ, 0xc0, !PT ;  /* 0x000080001cff7812 */ /* 0x000fe4000786c0ff */
[----:B------:R-:W-:-:S11]  /*a3970*/  LOP3.LUT R14, R14, 0xffffffdf, RZ, 0xc0, !PT ;  /* 0xffffffdf0e0e7812 */ /* 0x000fd600078ec0ff */
[----:B------:R-:W-:Y:S02]  /*a3980*/  @P3 LOP3.LUT R14, R14, 0x20, RZ, 0xfc, !PT ;  /* 0x000000200e0e3812 */ /* 0x000fe400078efcff */
[C---:B------:R-:W-:Y:S02]  /*a3990*/  LOP3.LUT P4, RZ, R28.reuse, 0x800000, RZ, 0xc0, !PT ;  /* 0x008000001cff7812 */ /* 0x040fe4000788c0ff */
[C---:B------:R-:W-:Y:S02]  /*a39a0*/  LOP3.LUT P5, RZ, R28.reuse, 0x400000, RZ, 0xc0, !PT ;  /* 0x004000001cff7812 */ /* 0x040fe400078ac0ff */
[C---:B------:R-:W-:Y:S02]  /*a39b0*/  LOP3.LUT P6, RZ, R28.reuse, 0x200000, RZ, 0xc0, !PT ;  /* 0x002000001cff7812 */ /* 0x040fe400078cc0ff */
[----:B------:R-:W-:Y:S02]  /*a39c0*/  LOP3.LUT P2, RZ, R28, 0x100000, RZ, 0xc0, !PT ;  /* 0x001000001cff7812 */ /* 0x000fe4000784c0ff */
[----:B--2---:R-:W-:-:S05]  /*a39d0*/  PRMT R0, R19, 0x7770, RZ ;  /* 0x0000777013007816 */ /* 0x004fca00000000ff */
[----:B---3--:R0:W-:Y:S04]  /*a39e0*/  @P0 STG.E.U8 desc[UR44][R4.64], R0 ;  /* 0x0000000004000986 */ /* 0x0081e8000c10112c */
[----:B0-----:R-:W2:Y:S01]  /*a39f0*/  LDL.LU.64 R4, [R1+0x1d98] ;  /* 0x001d980001047983 */ /* 0x001ea20000300a00 */
[----:B------:R-:W-:-:S03]  /*a3a00*/  PRMT R0, R19, 0x7771, RZ ;  /* 0x0000777113007816 */ /* 0x000fc600000000ff */
[----:B------:R-:W3:Y:S04]  /*a3a10*/  LDL.LU R20, [R1+0x42c] ;  /* 0x00042c0001147983 */ /* 0x000ee80000300800 */
[----:B------:R-:W-:Y:S04]  /*a3a20*/  STL [R1+0x2c], R14 ;  /* 0x00002c0e01007387 */ /* 0x000fe80000100800 */
[----:B------:R0:W-:Y:S04]  /*a3a30*/  @P1 STG.E.U8 desc[UR44][R8.64], R0 ;  /* 0x0000000008001986 */ /* 0x0001e8000c10112c */
[----:B0-----:R-:W3:Y:S04]  /*a3a40*/  LDL.LU.64 R8, [R1+0x1d90] ;  /* 0x001d900001087983 */ /* 0x001ee80000300a00 */
[----:B------:R-:W3:Y:S04]  /*a3a50*/  LDL.LU.64 R10, [R1+0x1db0] ;  /* 0x001db000010a7983 */ /* 0x000ee80000300a00 */
[----:B------:R-:W3:Y:S01]  /*a3a60*/  LDL.LU.64 R24, [R1+0x1de0] ;  /* 0x001de00001187983 */ /* 0x000ee20000300a00 */
[----:B------:R-:W-:-:S05]  /*a3a70*/  PRMT R0, R19, 0x7772, RZ ;  /* 0x0000777213007816 */ /* 0x000fca00000000ff */
[----:B------:R0:W-:Y:S04]  /*a3a80*/  @P4 STG.E.U8 desc[UR44][R2.64], R0 ;  /* 0x0000000002004986 */ /* 0x0001e8000c10112c */
[----:B0-----:R-:W3:Y:S01]  /*a3a90*/  LDL.LU.64 R2, [R1+0x1dd8] ;  /* 0x001dd80001027983 */ /* 0x001ee20000300a00 */
[----:B------:R-:W-:-:S05]  /*a3aa0*/  PRMT R0, R19, 0x7773, RZ ;  /* 0x0000777313007816 */ /* 0x000fca00000000ff */
[----:B------:R4:W-:Y:S02]  /*a3ab0*/  @P5 STG.E.U8 desc[UR44][R22.64], R0 ;  /* 0x0000000016005986 */ /* 0x0009e4000c10112c */
[----:B----4-:R-:W-:-:S05]  /*a3ac0*/  PRMT R0, R18, 0x7770, RZ ;  /* 0x0000777012007816 */ /* 0x010fca00000000ff */
[----:B------:R0:W-:Y:S04]  /*a3ad0*/  @P6 STG.E.U8 desc[UR44][R6.64], R0 ;  /* 0x0000000006006986 */ /* 0x0001e8000c10112c */
[----:B0-----:R-:W4:Y:S01]  /*a3ae0*/  LDL.LU.64 R6, [R1+0x1dd0] ;  /* 0x001dd00001067983 */ /* 0x001f220000300a00 */
[----:B------:R-:W-:-:S03]  /*a3af0*/  PRMT R0, R18, 0x7771, RZ ;  /* 0x0000777112007816 */ /* 0x000fc600000000ff */
[----:B------:R-:W4:Y:S04]  /*a3b00*/  LDL.LU.64 R22, [R1+0x1df0] ;  /* 0x001df00001167983 */ /* 0x000f280000300a00 */
[----:B------:R0:W-:Y:S01]  /*a3b10*/  @P2 STG.E.U8 desc[UR44][R12.64], R0 ;  /* 0x000000000c002986 */ /* 0x0001e2000c10112c */
[----:B------:R-:W-:-:S03]  /*a3b20*/  LOP3.LUT P2, RZ, R14, 0x100, RZ, 0xc0, !PT ;  /* 0x000001000eff7812 */ /* 0x000fc6000784c0ff */
[----:B0-----:R-:W4:Y:S01]  /*a3b30*/  LDL.LU.64 R12, [R1+0x1e18] ;  /* 0x001e1800010c7983 */ /* 0x001f220000300a00 */
[----:B------:R-:W-:-:S09]  /*a3b40*/  PRMT R0, R18, 0x7772, RZ ;  /* 0x0000777212007816 */ /* 0x000fd200000000ff */
[----:B------:R0:W-:Y:S04]  /*a3b50*/  @P2 STG.E.U8 desc[UR44][R16.64], R0 ;  /* 0x0000000010002986 */ /* 0x0001e8000c10112c */
[----:B0-----:R-:W4:Y:S01]  /*a3b60*/  LDL.LU.64 R16, [R1+0x1e10] ;  /* 0x001e100001107983 */ /* 0x001f220000300a00 */
[----:B------:R-:W-:Y:S02]  /*a3b70*/  LOP3.LUT P2, RZ, R14, 0x80, RZ, 0xc0, !PT ;  /* 0x000000800eff7812 */ /* 0x000fe4000784c0ff */
[----:B------:R-:W-:Y:S02]  /*a3b80*/  PRMT R0, R18, 0x7773, RZ ;  /* 0x0000777312007816 */ /* 0x000fe400000000ff */
[C---:B------:R-:W-:Y:S01]  /*a3b90*/  LOP3.LUT P3, RZ, R28.reuse, 0x10000, RZ, 0xc0, !PT ;  /* 0x000100001cff7812 */ /* 0x040fe2000786c0ff */
[----:B------:R-:W4:Y:S01]  /*a3ba0*/  LDL.LU R19, [R1+0x3d0] ;  /* 0x0003d00001137983 */ /* 0x000f220000300800 */
[----:B------:R-:W-:-:S02]  /*a3bb0*/  LOP3.LUT P0, RZ, R28, 0x1000, RZ, 0xc0, !PT ;  /* 0x000010001cff7812 */ /* 0x000fc4000780c0ff */
[C---:B------:R-:W-:Y:S02]  /*a3bc0*/  LOP3.LUT P1, RZ, R28.reuse, 0x800, RZ, 0xc0, !PT ;  /* 0x000008001cff7812 */ /* 0x040fe4000782c0ff */
[----:B------:R-:W-:-:S03]  /*a3bd0*/  LOP3.LUT P4, RZ, R28, 0x400, RZ, 0xc0, !PT ;  /* 0x000004001cff7812 */ /* 0x000fc6000788c0ff */
[----:B--2---:R3:W-:Y:S01]  /*a3be0*/  @P2 STG.E.U8 desc[UR44][R4.64], R0 ;  /* 0x0000000004002986 */ /* 0x0047e2000c10112c */
[----:B------:R-:W-:Y:S02]  /*a3bf0*/  LOP3.LUT P2, RZ, R14, 0x40, RZ, 0xc0, !PT ;  /* 0x000000400eff7812 */ /* 0x000fe4000784c0ff */
[C---:B---3--:R-:W-:Y:S01]  /*a3c00*/  PRMT R0, R20.reuse, 0x7770, RZ ;  /* 0x0000777014007816 */ /* 0x048fe200000000ff */
[----:B------:R-:W2:Y:S10]  /*a3c10*/  LDL.LU.64 R4, [R1+0x16f8] ;  /* 0x0016f80001047983 */ /* 0x000eb40000300a00 */
[----:B------:R0:W-:Y:S02]  /*a3c20*/  @P2 STG.E.U8 desc[UR44][R8.64], R0 ;  /* 0x0000000008002986 */ /* 0x0001e4000c10112c */
[----:B0-----:R-:W-:-:S02]  /*a3c30*/  PRMT R0, R20, 0x7771, RZ ;  /* 0x0000777114007816 */ /* 0x001fc400000000ff */
[----:B------:R-:W3:Y:S04]  /*a3c40*/  LDL.LU.64 R8, [R1+0x1e28] ;  /* 0x001e280001087983 */ /* 0x000ee80000300a00 */
        /* <DEDUP_REMOVED lines=9> */
[----:B----4-:R0:W-:Y:S04]  /*a3ce0*/  @P3 STG.E.U8 desc[UR44][R6.64], R0 ;  /* 0x0000000006003986 */ /* 0x0101e8000c10112c */
[----:B------:R-:W-:Y:S01]  /*a3cf0*/  STL.64 [R1+0x23d0], R14 ;  /* 0x0023d00e01007387 */ /* 0x000fe20000100a00 */
[----:B0-----:R-:W-:-:S03]  /*a3d00*/  PRMT R0, R29, 0x7771, RZ ;  /* 0x000077711d007816 */ /* 0x001fc600000000ff */
[----:B------:R-:W4:Y:S04]  /*a3d10*/  LDL.LU.64 R6, [R1+0x1e70] ;  /* 0x001e700001067983 */ /* 0x000f280000300a00 */
[----:B------:R0:W-:Y:S02]  /*a3d20*/  @P0 STG.E.U8 desc[UR44][R22.64], R0 ;  /* 0x0000000016000986 */ /* 0x0001e4000c10112c */
[----:B0-----:R-:W-:-:S05]  /*a3d30*/  PRMT R0, R29, 0x7772, RZ ;  /* 0x000077721d007816 */ /* 0x001fca00000000ff */
[----:B------:R0:W-:Y:S02]  /*a3d40*/  @P1 STG.E.U8 desc[UR44][R12.64], R0 ;  /* 0x000000000c001986 */ /* 0x0001e4000c10112c */
[----:B0-----:R-:W-:Y:S02]  /*a3d50*/  PRMT R0, R29, 0x7773, RZ ;  /* 0x000077731d007816 */ /* 0x001fe400000000ff */
[----:B------:R-:W4:Y:S04]  /*a3d60*/  LDL.LU R29, [R1+0x23f8] ;  /* 0x0023f800011d7983 */ /* 0x000f280000300800 */
[----:B------:R0:W-:Y:S04]  /*a3d70*/  @P4 STG.E.U8 desc[UR44][R16.64], R0 ;  /* 0x0000000010004986 */ /* 0x0001e8000c10112c */
[----:B0-----:R-:W4:Y:S04]  /*a3d80*/  LDL.LU.64 R16, [R1+0x1eb8] ;  /* 0x001eb80001107983 */ /* 0x001f280000300a00 */
[----:B------:R-:W4:Y:S04]  /*a3d90*/  LDL.LU R20, [R1+0x300] ;  /* 0x0003000001147983 */ /* 0x000f280000300800 */
[----:B------:R-:W4:Y:S01]  /*a3da0*/  LDL.LU.64 R12, [R1+0x1eb0] ;  /* 0x001eb000010c7983 */ /* 0x000f220000300a00 */
[----:B------:R-:W-:-:S02]  /*a3db0*/  LOP3.LUT P5, RZ, R28, 0x200, RZ, 0xc0, !PT ;  /* 0x000002001cff7812 */ /* 0x000fc400078ac0ff */
[C---:B------:R-:W-:Y:S02]  /*a3dc0*/  LOP3.LUT P6, RZ, R28.reuse, 0x100, RZ, 0xc0, !PT ;  /* 0x000001001cff7812 */ /* 0x040fe400078cc0ff */
[----:B------:R-:W-:Y:S01]  /*a3dd0*/  PRMT R0, R19, 0x7770, RZ ;  /* 0x0000777013007816 */ /* 0x000fe200000000ff */
[----:B------:R-:W4:Y:S04]  /*a3de0*/  LDL.LU.64 R26, [R1+0x1ec8] ;  /* 0x001ec800011a7983 */ /* 0x000f280000300a00 */
[----:B------:R-:W4:Y:S01]  /*a3df0*/  LDL.LU.64 R10, [R1+0x1ef8] ;  /* 0x001ef800010a7983 */ /* 0x000f220000300a00 */
[C---:B------:R-:W-:Y:S02]  /*a3e00*/  LOP3.LUT P2, RZ, R28.reuse, 0x80, RZ, 0xc0, !PT ;  /* 0x000000801cff7812 */ /* 0x040fe4000784c0ff */
[----:B------:R-:W-:-:S02]  /*a3e10*/  LOP3.LUT P3, RZ, R28, 0x40, RZ, 0xc0, !PT ;  /* 0x000000401cff7812 */ /* 0x000fc4000786c0ff */
[----:B------:R-:W-:Y:S01]  /*a3e20*/  LOP3.LUT P0, RZ, R28, 0x20, RZ, 0xc0, !PT ;  /* 0x000000201cff7812 */ /* 0x000fe2000780c0ff */
[----:B--2---:R0:W-:Y:S02]  /*a3e30*/  @P5 STG.E.U8 desc[UR44][R4.64], R0 ;  /* 0x0000000004005986 */ /* 0x0041e4000c10112c */
[----:B0-----:R-:W-:-:S05]  /*a3e40*/  PRMT R0, R19, 0x7771, RZ ;  /* 0x0000777113007816 */ /* 0x001fca00000000ff */
[----:B---3--:R0:W-:Y:S04]  /*a3e50*/  @P6 STG.E.U8 desc[UR44][R8.64], R0 ;  /* 0x0000000008006986 */ /* 0x0081e8000c10112c */
[----:B0-----:R-:W2:Y:S04]  /*a3e60*/  LDL.LU.64 R8, [R1+0x1ef0] ;  /* 0x001ef00001087983 */ /* 0x001ea80000300a00 */
[----:B------:R-:W3:Y:S04]  /*a3e70*/  LDL.LU R18, [R1+0x3d4] ;  /* 0x0003d40001127983 */ /* 0x000ee80000300800 */
[----:B------:R-:W3:Y:S01]  /*a3e80*/  LDL.LU.64 R24, [R1+0x1ee8] ;  /* 0x001ee80001187983 */ /* 0x000ee20000300a00 */
[----:B------:R-:W-:-:S03]  /*a3e90*/  PRMT R4, R19, 0x7772, RZ ;  /* 0x0000777213047816 */ /* 0x000fc600000000ff */
[----:B------:R-:W3:Y:S04]  /*a3ea0*/  LDL.LU.64 R22, [R1+0x1f08] ;  /* 0x001f080001167983 */ /* 0x000ee80000300a00 */
[----:B----4-:R0:W-:Y:S02]  /*a3eb0*/  @P2 STG.E.U8 desc[UR44][R6.64], R4 ;  /* 0x0000000406002986 */ /* 0x0101e4000c10112c */
[----:B0-----:R-:W-:Y:S02]  /*a3ec0*/  PRMT R7, R19, 0x7773, RZ ;  /* 0x0000777313077816 */ /* 0x001fe400000000ff */
[----:B------:R-:W-:-:S04]  /*a3ed0*/  LOP3.LUT P2, RZ, R29, 0x4000000, RZ, 0xc0, !PT ;  /* 0x040000001dff7812 */ /* 0x000fc8000784c0ff */
[----:B------:R-:W-:Y:S02]  /*a3ee0*/  P2R R4, PR, RZ, 0x4 ;  /* 0x00000004ff047803 */ /* 0x000fe40000000000 */
[----:B------:R-:W-:-:S04]  /*a3ef0*/  LOP3.LUT P2, RZ, R29, 0x8000000, RZ, 0xc0, !PT ;  /* 0x080000001dff7812 */ /* 0x000fc8000784c0ff */
[----:B------:R-:W-:Y:S01]  /*a3f00*/  P2R R5, PR, RZ, 0x4 ;  /* 0x00000004ff057803 */ /* 0x000fe20000000000 */
[----:B------:R0:W-:Y:S04]  /*a3f10*/  @P3 STG.E.U8 desc[UR44][R16.64], R7 ;  /* 0x0000000710003986 */ /* 0x0001e8000c10112c */
[----:B------:R-:W-:Y:S04]  /*a3f20*/  STL.64 [R1+0x23f0], R4 ;  /* 0x0023f00401007387 */ /* 0x000fe80000100a00 */
[----:B0-----:R-:W4:Y:S01]  /*a3f30*/  LDL.LU.64 R16, [R1+0x1f38] ;  /* 0x001f380001107983 */ /* 0x001f220000300a00 */
[----:B------:R-:W-:-:S05]  /*a3f40*/  PRMT R7, R20, 0x7770, RZ ;  /* 0x0000777014077816 */ /* 0x000fca00000000ff */
[----:B------:R0:W-:Y:S04]  /*a3f50*/  @P0 STG.E.U8 desc[UR44][R12.64], R7 ;  /* 0x000000070c000986 */ /* 0x0001e8000c10112c */
[----:B0-----:R-:W4:Y:S04]  /*a3f60*/  LDL.LU.64 R12, [R1+0x1f30] ;  /* 0x001f3000010c7983 */ /* 0x001f280000300a00 */
[----:B------:R-:W4:Y:S04]  /*a3f70*/  LDL.LU R19, [R1+0x304] ;  /* 0x0003040001137983 */ /* 0x000f280000300800 */
[----:B------:R-:W4:Y:S01]  /*a3f80*/  LDL.LU.64 R4, [R1+0x1f28] ;  /* 0x001f280001047983 */ /* 0x000f220000300a00 */
[----:B------:R-:W-:-:S02]  /*a3f90*/  LOP3.LUT P1, RZ, R28, 0x10, RZ, 0xc0, !PT ;  /* 0x000000101cff7812 */ /* 0x000fc4000782c0ff */
[C---:B------:R-:W-:Y:S02]  /*a3fa0*/  LOP3.LUT P6, RZ, R29.reuse, 0x40000000, RZ, 0xc0, !PT ;  /* 0x400000001dff7812 */ /* 0x040fe400078cc0ff */
[----:B------:R-:W-:Y:S02]  /*a3fb0*/  LOP3.LUT P4, RZ, R28, 0x8, RZ, 0xc0, !PT ;  /* 0x000000081cff7812 */ /* 0x000fe4000788c0ff */
[----:B------:R-:W-:Y:S02]  /*a3fc0*/  PRMT R7, R20, 0x7771, RZ ;  /* 0x0000777114077816 */ /* 0x000fe400000000ff */
[----:B------:R-:W-:Y:S02]  /*a3fd0*/  LOP3.LUT P5, RZ, R28, 0x4, RZ, 0xc0, !PT ;  /* 0x000000041cff7812 */ /* 0x000fe400078ac0ff */
[----:B------:R-:W-:Y:S02]  /*a3fe0*/  P2R R0, PR, RZ, 0x40 ;  /* 0x00000040ff007803 */ /* 0x000fe40000000000 */
[----:B------:R-:W-:-:S02]  /*a3ff0*/  LOP3.LUT P6, RZ, R29, 0x80000000, RZ, 0xc0, !PT ;  /* 0x800000001dff7812 */ /* 0x000fc400078cc0ff */
[----:B------:R-:W-:Y:S01]  /*a4000*/  LOP3.LUT P2, RZ, R29, 0x10000000, RZ, 0xc0, !PT ;  /* 0x100000001dff7812 */ /* 0x000fe2000784c0ff */
[----:B------:R-:W4:Y:S01]  /*a4010*/  LDL.LU.64 R14, [R1+0x1f60] ;  /* 0x001f6000010e7983 */ /* 0x000f220000300a00 */
[----:B------:R-:W-:Y:S02]  /*a4020*/  P2R R2, PR, RZ, 0x40 ;  /* 0x00000040ff027803 */ /* 0x000fe40000000000 */
[C---:B------:R-:W-:Y:S01]  /*a4030*/  LOP3.LUT P6, RZ, R28.reuse, 0x1, RZ, 0xc0, !PT ;  /* 0x000000011cff7812 */ /* 0x040fe200078cc0ff */
[----:B------:R0:W-:Y:S03]  /*a4040*/  @P1 STG.E.U8 desc[UR44][R26.64], R7 ;  /* 0x000000071a001986 */ /* 0x0001e6000c10112c */
[----:B------:R-:W-:Y:S02]  /*a4050*/  P2R R3, PR, RZ, 0x40 ;  /* 0x00000040ff037803 */ /* 0x000fe40000000000 */
[----:B------:R-:W-:-:S02]  /*a4060*/  LOP3.LUT P6, RZ, R28, 0x2, RZ, 0xc0, !PT ;  /* 0x000000021cff7812 */ /* 0x000fc400078cc0ff */
[C---:B0-----:R-:W-:Y:S02]  /*a4070*/  PRMT R7, R20.reuse, 0x7772, RZ ;  /* 0x0000777214077816 */ /* 0x041fe400000000ff */
[----:B------:R-:W-:Y:S01]  /*a4080*/  P2R R6, PR, RZ, 0x4 ;  /* 0x00000004ff067803 */ /* 0x000fe20000000000 */
[----:B------:R-:W4:Y:S04]  /*a4090*/  LDL.LU.64 R26, [R1+0x1f58] ;  /* 0x001f5800011a7983 */ /* 0x000f280000300a00 */
[----:B------:R0:W-:Y:S02]  /*a40a0*/  @P4 STG.E.U8 desc[UR44][R10.64], R7 ;  /* 0x000000070a004986 */ /* 0x0001e4000c10112c */
[----:B0-----:R-:W-:Y:S02]  /*a40b0*/  PRMT R7, R20, 0x7773, RZ ;  /* 0x0000777314077816 */ /* 0x001fe400000000ff */
[----:B------:R-:W-:-:S03]  /*a40c0*/  LOP3.LUT P2, RZ, R29, 0x20000000, RZ, 0xc0, !PT ;  /* 0x200000001dff7812 */ /* 0x000fc6000784c0ff */
[----:B--2---:R3:W-:Y:S02]  /*a40d0*/  @P5 STG.E.U8 desc[UR44][R8.64], R7 ;  /* 0x0000000708005986 */ /* 0x0047e4000c10112c */
[----:B---3--:R-:W-:Y:S02]  /*a40e0*/  PRMT R7, R18, 0x7770, RZ ;  /* 0x0000777012077816 */ /* 0x008fe400000000ff */
[----:B------:R-:W2:Y:S04]  /*a40f0*/  LDL.LU R9, [R1+0x3d8] ;  /* 0x0003d80001097983 */ /* 0x000ea80000300800 */
[----:B------:R-:W3:Y:S04]  /*a4100*/  LDL.LU.64 R10, [R1+0x1f50] ;  /* 0x001f5000010a7983 */ /* 0x000ee80000300a00 */
[----:B------:R0:W-:Y:S01]  /*a4110*/  @P6 STG.E.U8 desc[UR44][R24.64], R7 ;  /* 0x0000000718006986 */ /* 0x0001e2000c10112c */
[----:B------:R-:W-:-:S02]  /*a4120*/  ISETP.NE.AND P6, PT, R3, RZ, PT ;  /* 0x000000ff0300720c */ /* 0x000fc40003fc5270 */
[----:B------:R-:W-:Y:S01]  /*a4130*/  PRMT R3, R18, 0x7771, RZ ;  /* 0x0000777112037816 */ /* 0x000fe200000000ff */
[----:B0-----:R-:W2:Y:S10]  /*a4140*/  LDL.LU.64 R24, [R1+0x1f80] ;  /* 0x001f800001187983 */ /* 0x001eb40000300a00 */
[----:B------:R0:W-:Y:S01]  /*a4150*/  @P6 STG.E.U8 desc[UR44][R22.64], R3 ;  /* 0x0000000316006986 */ /* 0x0001e2000c10112c */
[----:B------:R-:W-:-:S02]  /*a4160*/  ISETP.NE.AND P6, PT, R2, RZ, PT ;  /* 0x000000ff0200720c */ /* 0x000fc40003fc5270 */
[----:B------:R-:W-:Y:S01]  /*a4170*/  PRMT R2, R18, 0x7772, RZ ;  /* 0x0000777212027816 */ /* 0x000fe200000000ff */
[----:B0-----:R-:W2:Y:S10]  /*a4180*/  LDL.LU.64 R22, [R1+0x1f98] ;  /* 0x001f980001167983 */ /* 0x001eb40000300a00 */
[----:B----4-:R0:W-:Y:S01]  /*a4190*/  @P6 STG.E.U8 desc[UR44][R16.64], R2 ;  /* 0x0000000210006986 */ /* 0x0101e2000c10112c */
[----:B------:R-:W-:-:S02]  /*a41a0*/  ISETP.NE.AND P6, PT, R0, RZ, PT ;  /* 0x000000ff0000720c */ /* 0x000fc40003fc5270 */
[----:B------:R-:W-:Y:S01]  /*a41b0*/  PRMT R0, R18, 0x7773, RZ ;  /* 0x0000777312007816 */ /* 0x000fe200000000ff */
[----:B0-----:R-:W4:Y:S04]  /*a41c0*/  LDL.LU.64 R2, [R1+0x1f40] ;  /* 0x001f400001027983 */ /* 0x001f280000300a00 */
[----:B------:R-:W2:Y:S04]  /*a41d0*/  LDL.LU.64 R16, [R1+0x1f90] ;  /* 0x001f900001107983 */ /* 0x000ea80000300a00 */
[----:B------:R-:W2:Y:S04]  /*a41e0*/  LDL.LU R20, [R1+0x308] ;  /* 0x0003080001147983 */ /* 0x000ea80000300800 */
[----:B------:R0:W-:Y:S02]  /*a41f0*/  @P6 STG.E.U8 desc[UR44][R12.64], R0 ;  /* 0x000000000c006986 */ /* 0x0001e4000c10112c */
[----:B0-----:R-:W-:-:S02]  /*a4200*/  PRMT R0, R19, 0x7770, RZ ;  /* 0x0000777013007816 */ /* 0x001fc400000000ff */
[----:B------:R-:W2:Y:S04]  /*a4210*/  LDL.LU.64 R12, [R1+0x16f0] ;  /* 0x0016f000010c7983 */ /* 0x000ea80000300a00 */
[----:B------:R0:W-:Y:S04]  /*a4220*/  @P2 STG.E.U8 desc[UR44][R4.64], R0 ;  /* 0x0000000004002986 */ /* 0x0001e8000c10112c */
[----:B0-----:R-:W2:Y:S01]  /*a4230*/  LDL.LU.64 R4, [R1+0x23f0] ;  /* 0x0023f00001047983 */ /* 0x001ea20000300a00 */
[----:B------:R-:W-:Y:S02]  /*a4240*/  ISETP.NE.AND P2, PT, R6, RZ, PT ;  /* 0x000000ff0600720c */ /* 0x000fe40003f45270 */
[----:B------:R-:W-:-:S11]  /*a4250*/  PRMT R0, R19, 0x7771, RZ ;  /* 0x0000777113007816 */ /* 0x000fd600000000ff */
[----:B----4-:R0:W-:Y:S02]  /*a4260*/  @P2 STG.E.U8 desc[UR44][R2.64], R0 ;  /* 0x0000000002002986 */ /* 0x0101e4000c10112c */
[----:B0-----:R-:W-:Y:S02]  /*a4270*/  PRMT R0, R19, 0x7772, RZ ;  /* 0x0000777213007816 */ /* 0x001fe400000000ff */
[----:B--2---:R-:W-:-:S13]  /*a4280*/  ISETP.NE.AND P2, PT, R5, RZ, PT ;  /* 0x000000ff0500720c */ /* 0x004fda0003f45270 */
[----:B------:R0:W-:Y:S02]  /*a4290*/  @P2 STG.E.U8 desc[UR44][R14.64], R0 ;  /* 0x000000000e002986 */ /* 0x0001e4000c10112c */
[----:B0-----:R-:W-:Y:S02]  /*a42a0*/  PRMT R0, R19, 0x7773, RZ ;  /* 0x0000777313007816 */ /* 0x001fe400000000ff */
[----:B------:R-:W2:Y:S01]  /*a42b0*/  LDL.LU.64 R18, [R1+0x2000] ;  /* 0x0020000001127983 */ /* 0x000ea20000300a00 */
[----:B------:R-:W-:Y:S02]  /*a42c0*/  ISETP.NE.AND P2, PT, R4, RZ, PT ;  /* 0x000000ff0400720c */ /* 0x000fe40003f45270 */
[C---:B------:R-:W-:Y:S02]  /*a42d0*/  LOP3.LUT P3, RZ, R29.reuse, 0x2000000, RZ, 0xc0, !PT ;  /* 0x020000001dff7812 */ /* 0x040fe4000786c0ff */
[C---:B------:R-:W-:Y:S02]  /*a42e0*/  LOP3.LUT P0, RZ, R29.reuse, 0x1000000, RZ, 0xc0, !PT ;  /* 0x010000001dff7812 */ /* 0x040fe4000780c0ff */
[----:B------:R-:W-:-:S07]  /*a42f0*/  LOP3.LUT P1, RZ, R29, 0x800000, RZ, 0xc0, !PT ;  /* 0x008000001dff7812 */ /* 0x000fce000782c0ff */
[----:B------:R0:W-:Y:S01]  /*a4300*/  @P2 STG.E.U8 desc[UR44][R26.64], R0 ;  /* 0x000000001a002986 */ /* 0x0001e2000c10112c */
[----:B------:R-:W-:Y:S02]  /*a4310*/  LOP3.LUT P4, RZ, R29, 0x400000, RZ, 0xc0, !PT ;  /* 0x004000001dff7812 */ /* 0x000fe4000788c0ff */
[----:B0-----:R-:W-:-:S05]  /*a4320*/  PRMT R0, R9, 0x7770, RZ ;  /* 0x0000777009007816 */ /* 0x001fca00000000ff */
[----:B---3--:R0:W-:Y:S01]  /*a4330*/  @P3 STG.E.U8 desc[UR44][R10.64], R0 ;  /* 0x000000000a003986 */ /* 0x0081e2000c10112c */
[----:B------:R-:W-:Y:S02]  /*a4340*/  LOP3.LUT P5, RZ, R29, 0x200000, RZ, 0xc0, !PT ;  /* 0x002000001dff7812 */ /* 0x000fe400078ac0ff */
[----:B0-----:R-:W-:-:S05]  /*a4350*/  PRMT R0, R9, 0x7771, RZ ;  /* 0x0000777109007816 */ /* 0x001fca00000000ff */
[----:B------:R0:W-:Y:S02]  /*a4360*/  @P0 STG.E.U8 desc[UR44][R24.64], R0 ;  /* 0x0000000018000986 */ /* 0x0001e4000c10112c */
[----:B0-----:R-:W-:-:S05]  /*a4370*/  PRMT R0, R9, 0x7772, RZ ;  /* 0x0000777209007816 */ /* 0x001fca00000000ff */
[----:B------:R0:W-:Y:S01]  /*a4380*/  @P1 STG.E.U8 desc[UR44][R22.64], R0 ;  /* 0x0000000016001986 */ /* 0x0001e2000c10112c */
[----:B------:R-:W-:Y:S02]  /*a4390*/  LOP3.LUT P6, RZ, R29, 0x100000, RZ, 0xc0, !PT ;  /* 0x001000001dff7812 */ /* 0x000fe400078cc0ff */
[----:B0-----:R-:W-:Y:S02]  /*a43a0*/  PRMT R0, R9, 0x7773, RZ ;  /* 0x0000777309007816 */ /* 0x001fe400000000ff */
[----:B------:R-:W3:Y:S04]  /*a43b0*/  LDL.LU.64 R8, [R1+0x2058] ;  /* 0x0020580001087983 */ /* 0x000ee80000300a00 */
[----:B------:R0:W-:Y:S04]  /*a43c0*/  @P4 STG.E.U8 desc[UR44][R16.64], R0 ;  /* 0x0000000010004986 */ /* 0x0001e8000c10112c */
[----:B0-----:R-:W4:Y:S01]  /*a43d0*/  LDL.LU.64 R16, [R1+0x2050] ;  /* 0x0020500001107983 */ /* 0x001f220000300a00 */
[----:B------:R-:W-:-:S03]  /*a43e0*/  PRMT R0, R20, 0x7770, RZ ;  /* 0x0000777014007816 */ /* 0x000fc600000000ff */
[----:B------:R-:W4:Y:S04]  /*a43f0*/  LDL.LU R10, [R1+0x3dc] ;  /* 0x0003dc00010a7983 */ /* 0x000f280000300800 */
[----:B------:R0:W-:Y:S04]  /*a4400*/  @P5 STG.E.U8 desc[UR44][R12.64], R0 ;  /* 0x000000000c005986 */ /* 0x0001e8000c10112c */
[----:B0-----:R-:W4:Y:S04]  /*a4410*/  LDL.LU.64 R12, [R1+0x2048] ;  /* 0x00204800010c7983 */ /* 0x001f280000300a00 */
[----:B------:R-:W4:Y:S01]  /*a4420*/  LDL.LU.64 R14, [R1+0x2078] ;  /* 0x00207800010e7983 */ /* 0x000f220000300a00 */
[----:B------:R-:W-:-:S05]  /*a4430*/  PRMT R0, R20, 0x7771, RZ ;  /* 0x0000777114007816 */ /* 0x000fca00000000ff */
[----:B--2---:R0:W-:Y:S04]  /*a4440*/  @P6 STG.E.U8 desc[UR44][R18.64], R0 ;  /* 0x0000000012006986 */ /* 0x0041e8000c10112c */
[----:B0-----:R-:W2:Y:S04]  /*a4450*/  LDL.LU.64 R18, [R1+0x2098] ;  /* 0x0020980001127983 */ /* 0x001ea80000300a00 */
[----:B------:R-:W2:Y:S04]  /*a4460*/  LDL.LU.64 R24, [R1+0x2090] ;  /* 0x0020900001187983 */ /* 0x000ea80000300a00 */
[----:B------:R-:W2:Y:S04]  /*a4470*/  LDL.LU.64 R22, [R1+0x2088] ;  /* 0x0020880001167983 */ /* 0x000ea80000300a00 */
[----:B------:R-:W2:Y:S01]  /*a4480*/  LDL.LU R27, [R1+0x30c] ;  /* 0x00030c00011b7983 */ /* 0x000ea20000300800 */
[----:B------:R-:W-:-:S02]  /*a4490*/  LOP3.LUT P2, RZ, R29, 0x80000, RZ, 0xc0, !PT ;  /* 0x000800001dff7812 */ /* 0x000fc4000784c0ff */
[C---:B------:R-:W-:Y:S02]  /*a44a0*/  LOP3.LUT P3, RZ, R29.reuse, 0x40000, RZ, 0xc0, !PT ;  /* 0x000400001dff7812 */ /* 0x040fe4000786c0ff */
[----:B------:R-:W-:Y:S02]  /*a44b0*/  PRMT R7, R20, 0x7772, RZ ;  /* 0x0000777214077816 */ /* 0x000fe400000000ff */
[C---:B------:R-:W-:Y:S02]  /*a44c0*/  LOP3.LUT P0, RZ, R29.reuse, 0x20000, RZ, 0xc0, !PT ;  /* 0x000200001dff7812 */ /* 0x040fe4000780c0ff */
[C---:B------:R-:W-:Y:S02]  /*a44d0*/  LOP3.LUT P5, RZ, R29.reuse, 0x800, RZ, 0xc0, !PT ;  /* 0x000008001dff7812 */ /* 0x040fe400078ac0ff */
[----:B------:R-:W-:Y:S02]  /*a44e0*/  LOP3.LUT P1, RZ, R29, 0x10000, RZ, 0xc0, !PT ;  /* 0x000100001dff7812 */ /* 0x000fe4000782c0ff */
[----:B------:R-:W-:-:S02]  /*a44f0*/  P2R R4, PR, RZ, 0x20 ;  /* 0x00000020ff047803 */ /* 0x000fc40000000000 */
[C---:B------:R-:W-:Y:S02]  /*a4500*/  LOP3.LUT P5, RZ, R29.reuse, 0x1000, RZ, 0xc0, !PT ;  /* 0x000010001dff7812 */ /* 0x040fe400078ac0ff */
[C---:B------:R-:W-:Y:S02]  /*a4510*/  LOP3.LUT P4, RZ, R29.reuse, 0x8000, RZ, 0xc0, !PT ;  /* 0x000080001dff7812 */ /* 0x040fe4000788c0ff */
[----:B------:R-:W-:Y:S02]  /*a4520*/  P2R R5, PR, RZ, 0x20 ;  /* 0x00000020ff057803 */ /* 0x000fe40000000000 */
[----:B------:R-:W-:-:S04]  /*a4530*/  LOP3.LUT P5, RZ, R29, 0x2000, RZ, 0xc0, !PT ;  /* 0x000020001dff7812 */ /* 0x000fc800078ac0ff */
[----:B------:R-:W-:Y:S02]  /*a4540*/  P2R R6, PR, RZ, 0x20 ;  /* 0x00000020ff067803 */ /* 0x000fe40000000000 */
[----:B------:R-:W-:Y:S01]  /*a4550*/  LOP3.LUT P5, RZ, R29, 0x4000, RZ, 0xc0, !PT ;  /* 0x000040001dff7812 */ /* 0x000fe200078ac0ff */
[----:B---3--:R0:W-:Y:S02]  /*a4560*/  @P2 STG.E.U8 desc[UR44][R8.64], R7 ;  /* 0x0000000708002986 */ /* 0x0081e4000c10112c */
[----:B0-----:R-:W-:Y:S02]  /*a4570*/  PRMT R7, R20, 0x7773, RZ ;  /* 0x0000777314077816 */ /* 0x001fe400000000ff */
[----:B------:R-:W3:Y:S04]  /*a4580*/  LDL.LU.64 R8, [R1+0x20b8] ;  /* 0x0020b80001087983 */ /* 0x000ee80000300a00 */
[----:B----4-:R0:W-:Y:S02]  /*a4590*/  @P3 STG.E.U8 desc[UR44][R16.64], R7 ;  /* 0x0000000710003986 */ /* 0x0101e4000c10112c */
[----:B0-----:R-:W-:-:S02]  /*a45a0*/  PRMT R7, R10, 0x7770, RZ ;  /* 0x000077700a077816 */ /* 0x001fc400000000ff */
[----:B------:R-:W4:Y:S04]  /*a45b0*/  LDL.LU.64 R16, [R1+0x20d0] ;  /* 0x0020d00001107983 */ /* 0x000f280000300a00 */
[----:B------:R-:W4:Y:S04]  /*a45c0*/  LDL.LU R26, [R1+0x200] ;  /* 0x00020000011a7983 */ /* 0x000f280000300800 */
[----:B------:R0:W-:Y:S02]  /*a45d0*/  @P0 STG.E.U8 desc[UR44][R12.64], R7 ;  /* 0x000000070c000986 */ /* 0x0001e4000c10112c */
[----:B0-----:R-:W-:-:S02]  /*a45e0*/  PRMT R7, R10, 0x7771, RZ ;  /* 0x000077710a077816 */ /* 0x001fc400000000ff */
[----:B------:R-:W4:Y:S04]  /*a45f0*/  LDL.LU.64 R12, [R1+0x20c8] ;  /* 0x0020c800010c7983 */ /* 0x000f280000300a00 */
[----:B------:R0:W-:Y:S02]  /*a4600*/  @P1 STG.E.U8 desc[UR44][R14.64], R7 ;  /* 0x000000070e001986 */ /* 0x0001e4000c10112c */
[C---:B0-----:R-:W-:Y:S01]  /*a4610*/  PRMT R7, R10.reuse, 0x7772, RZ ;  /* 0x000077720a077816 */ /* 0x041fe200000000ff */
[----:B------:R-:W-:Y:S01]  /*a4620*/  IMAD.MOV.U32 R20, RZ, RZ, R21 ;  /* 0x000000ffff147224 */ /* 0x000fe200078e0015 */
[----:B------:R-:W4:Y:S04]  /*a4630*/  LDL.LU.64 R14, [R1+0x20f0] ;  /* 0x0020f000010e7983 */ /* 0x000f280000300a00 */
[----:B------:R-:W4:Y:S04]  /*a4640*/  LDL.LU R21, [R1+0x34] ;  /* 0x0000340001157983 */ /* 0x000f280000300800 */
[----:B--2---:R0:W-:Y:S02]  /*a4650*/  @P4 STG.E.U8 desc[UR44][R18.64], R7 ;  /* 0x0000000712004986 */ /* 0x0041e4000c10112c */
[----:B0-----:R-:W-:-:S02]  /*a4660*/  PRMT R7, R10, 0x7773, RZ ;  /* 0x000077730a077816 */ /* 0x001fc400000000ff */
[----:B------:R-:W2:Y:S04]  /*a4670*/  LDL.LU.64 R18, [R1+0x2108] ;  /* 0x0021080001127983 */ /* 0x000ea80000300a00 */
[----:B------:R-:W2:Y:S04]  /*a4680*/  LDL.LU.64 R10, [R1+0x2100] ;  /* 0x00210000010a7983 */ /* 0x000ea80000300a00 */
[----:B------:R-:W-:Y:S01]  /*a4690*/  @P5 STG.E.U8 desc[UR44][R24.64], R7 ;  /* 0x0000000718005986 */ /* 0x000fe2000c10112c */
[----:B------:R-:W-:Y:S02]  /*a46a0*/  ISETP.NE.AND P5, PT, R6, RZ, PT ;  /* 0x000000ff0600720c */ /* 0x000fe40003fa5270 */
[----:B------:R-:W-:-:S11]  /*a46b0*/  PRMT R6, R27, 0x7770, RZ ;  /* 0x000077701b067816 */ /* 0x000fd600000000ff */
[----:B------:R0:W-:Y:S04]  /*a46c0*/  @P5 STG.E.U8 desc[UR44][R22.64], R6 ;  /* 0x0000000616005986 */ /* 0x0001e8000c10112c */
[----:B0-----:R-:W2:Y:S01]  /*a46d0*/  LDL.LU.64 R6, [R1+0x1708] ;  /* 0x0017080001067983 */ /* 0x001ea20000300a00 */
[----:B------:R-:W-:Y:S02]  /*a46e0*/  ISETP.NE.AND P5, PT, R5, RZ, PT ;  /* 0x000000ff0500720c */ /* 0x000fe40003fa5270 */
[----:B------:R-:W-:Y:S02]  /*a46f0*/  LOP3.LUT P6, RZ, R29, 0x80, RZ, 0xc0, !PT ;  /* 0x000000801dff7812 */ /* 0x000fe400078cc0ff */
[----:B------:R-:W-:Y:S01]  /*a4700*/  PRMT R5, R27, 0x7771, RZ ;  /* 0x000077711b057816 */ /* 0x000fe200000000ff */
[----:B------:R-:W2:Y:S04]  /*a4710*/  LDL.LU.64 R24, [R1+0x2130] ;  /* 0x0021300001187983 */ /* 0x000ea80000300a00 */
[----:B------:R-:W2:Y:S01]  /*a4720*/  LDL.LU.64 R22, [R1+0x2150] ;  /* 0x0021500001167983 */ /* 0x000ea20000300a00 */
[----:B------:R-:W-:-:S02]  /*a4730*/  P2R R0, PR, RZ, 0x40 ;  /* 0x00000040ff007803 */ /* 0x000fc40000000000 */
[----:B------:R-:W-:-:S04]  /*a4740*/  LOP3.LUT P6, RZ, R29, 0x100, RZ, 0xc0, !PT ;  /* 0x000001001dff7812 */ /* 0x000fc800078cc0ff */
[----:B------:R-:W-:Y:S02]  /*a4750*/  P2R R2, PR, RZ, 0x40 ;  /* 0x00000040ff027803 */ /* 0x000fe40000000000 */
[----:B------:R-:W-:-:S04]  /*a4760*/  LOP3.LUT P6, RZ, R29, 0x200, RZ, 0xc0, !PT ;  /* 0x000002001dff7812 */ /* 0x000fc800078cc0ff */
[----:B------:R-:W-:Y:S02]  /*a4770*/  P2R R3, PR, RZ, 0x40 ;  /* 0x00000040ff037803 */ /* 0x000fe40000000000 */
[----:B------:R-:W-:Y:S01]  /*a4780*/  LOP3.LUT P6, RZ, R29, 0x400, RZ, 0xc0, !PT ;  /* 0x000004001dff7812 */ /* 0x000fe200078cc0ff */
[----:B---3--:R0:W-:Y:S01]  /*a4790*/  @P5 STG.E.U8 desc[UR44][R8.64], R5 ;  /* 0x0000000508005986 */ /* 0x0081e2000c10112c */
[----:B------:R-:W-:Y:S02]  /*a47a0*/  ISETP.NE.AND P5, PT, R4, RZ, PT ;  /* 0x000000ff0400720c */ /* 0x000fe40003fa5270 */
[C---:B------:R-:W-:Y:S01]  /*a47b0*/  PRMT R4, R27.reuse, 0x7772, RZ ;  /* 0x000077721b047816 */ /* 0x040fe200000000ff */
[----:B0-----:R-:W3:Y:S10]  /*a47c0*/  LDL.LU.64 R8, [R1+0x2168] ;  /* 0x0021680001087983 */ /* 0x001ef40000300a00 */
[----:B----4-:R0:W-:Y:S02]  /*a47d0*/  @P5 STG.E.U8 desc[UR44][R16.64], R4 ;  /* 0x0000000410005986 */ /* 0x0101e4000c10112c */
[----:B0-----:R-:W-:-:S02]  /*a47e0*/  PRMT R4, R27, 0x7773, RZ ;  /* 0x000077731b047816 */ /* 0x001fc400000000ff */
[----:B------:R-:W4:Y:S04]  /*a47f0*/  LDL.LU.64 R16, [R1+0x2160] ;  /* 0x0021600001107983 */ /* 0x000f280000300a00 */
[----:B------:R0:W-:Y:S01]  /*a4800*/  @P6 STG.E.U8 desc[UR44][R12.64], R4 ;  /* 0x000000040c006986 */ /* 0x0001e2000c10112c */
[----:B------:R-:W-:Y:S02]  /*a4810*/  ISETP.NE.AND P6, PT, R3, RZ, PT ;  /* 0x000000ff0300720c */ /* 0x000fe40003fc5270 */
[----:B------:R-:W-:Y:S01]  /*a4820*/  PRMT R3, R26, 0x7770, RZ ;  /* 0x000077701a037816 */ /* 0x000fe200000000ff */
[----:B0-----:R-:W3:Y:S04]  /*a4830*/  LDL.LU R12, [R1+0x23e8] ;  /* 0x0023e800010c7983 */ /* 0x001ee80000300800 */
[----:B------:R-:W3:Y:S06]  /*a4840*/  LDL.LU R13, [R1+0x204] ;  /* 0x00020400010d7983 */ /* 0x000eec0000300800 */
[----:B--2---:R-:W-:Y:S01]  /*a4850*/  @P6 STG.E.U8 desc[UR44][R6.64], R3 ;  /* 0x0000000306006986 */ /* 0x004fe2000c10112c */
[----:B------:R-:W-:-:S02]  /*a4860*/  ISETP.NE.AND P6, PT, R2, RZ, PT ;  /* 0x000000ff0200720c */ /* 0x000fc40003fc5270 */
[----:B------:R-:W-:Y:S01]  /*a4870*/  PRMT R2, R26, 0x7771, RZ ;  /* 0x000077711a027816 */ /* 0x000fe200000000ff */
[----:B------:R-:W0:Y:S10]  /*a4880*/  LDS.128 R4, [R21] ;  /* 0x0000000015047984 */ /* 0x000e340000000c00 */
[----:B------:R-:W-:Y:S01]  /*a4890*/  @P6 STG.E.U8 desc[UR44][R14.64], R2 ;  /* 0x000000020e006986 */ /* 0x000fe2000c10112c */
[----:B------:R-:W-:-:S02]  /*a48a0*/  ISETP.NE.AND P6, PT, R0, RZ, PT ;  /* 0x000000ff0000720c */ /* 0x000fc40003fc5270 */
[----:B------:R-:W-:-:S11]  /*a48b0*/  PRMT R0, R26, 0x7772, RZ ;  /* 0x000077721a007816 */ /* 0x000fd600000000ff */
[----:B------:R1:W-:Y:S04]  /*a48c0*/  @P6 STG.E.U8 desc[UR44][R18.64], R0 ;  /* 0x0000000012006986 */ /* 0x0003e8000c10112c */
[----:B-1----:R-:W2:Y:S01]  /*a48d0*/  LDL.LU.64 R18, [R1+0x21a8] ;  /* 0x0021a80001127983 */ /* 0x002ea20000300a00 */
[C---:B------:R-:W-:Y:S02]  /*a48e0*/  LOP3.LUT P2, RZ, R29.reuse, 0x40, RZ, 0xc0, !PT ;  /* 0x000000401dff7812 */ /* 0x040fe4000784c0ff */
[C---:B------:R-:W-:Y:S02]  /*a48f0*/  LOP3.LUT P3, RZ, R29.reuse, 0x20, RZ, 0xc0, !PT ;  /* 0x000000201dff7812 */ /* 0x040fe4000786c0ff */
[----:B------:R-:W-:Y:S02]  /*a4900*/  PRMT R0, R26, 0x7773, RZ ;  /* 0x000077731a007816 */ /* 0x000fe400000000ff */
[----:B------:R-:W-:-:S07]  /*a4910*/  LOP3.LUT P0, RZ, R29, 0x10, RZ, 0xc0, !PT ;  /* 0x000000101dff7812 */ /* 0x000fce000780c0ff */
[----:B------:R1:W-:Y:S04]  /*a4920*/  @P2 STG.E.U8 desc[UR44][R10.64], R0 ;  /* 0x000000000a002986 */ /* 0x0003e8000c10112c */
[----:B0-----:R-:W-:Y:S01]  /*a4930*/  STL.64 [R1+0x23d8], R6 ;  /* 0x0023d80601007387 */ /* 0x001fe20000100a00 */
[----:B-1----:R-:W-:-:S05]  /*a4940*/  PRMT R0, R4, 0x7770, RZ ;  /* 0x0000777004007816 */ /* 0x002fca00000000ff */
[----:B------:R0:W-:Y:S02]  /*a4950*/  @P3 STG.E.U8 desc[UR44][R24.64], R0 ;  /* 0x0000000018003986 */ /* 0x0001e4000c10112c */
[----:B0-----:R-:W-:-:S05]  /*a4960*/  PRMT R0, R4, 0x7771, RZ ;  /* 0x0000777104007816 */ /* 0x001fca00000000ff */
[----:B------:R0:W-:Y:S01]  /*a4970*/  @P0 STG.E.U8 desc[UR44][R22.64], R0 ;  /* 0x0000000016000986 */ /* 0x0001e2000c10112c */
[C---:B------:R-:W-:Y:S02]  /*a4980*/  LOP3.LUT P1, RZ, R29.reuse, 0x8, RZ, 0xc0, !PT ;  /* 0x000000081dff7812 */ /* 0x040fe4000782c0ff */
[----:B------:R-:W-:Y:S01]  /*a4990*/  LOP3.LUT P4, RZ, R29, 0x4, RZ, 0xc0, !PT ;  /* 0x000000041dff7812 */ /* 0x000fe2000788c0ff */
[----:B0-----:R-:W2:Y:S04]  /*a49a0*/  LDL.LU.64 R22, [R1+0x21f8] ;  /* 0x0021f80001167983 */ /* 0x001ea80000300a00 */
[----:B------:R0:W-:Y:S01]  /*a49b0*/  STL.64 [R1+0x23e0], R20 ;  /* 0x0023e01401007387 */ /* 0x0001e20000100a00 */
[----:B------:R-:W-:-:S03]  /*a49c0*/  PRMT R0, R4, 0x7772, RZ ;  /* 0x0000777204007816 */ /* 0x000fc600000000ff */
[----:B0-----:R-:W2:Y:S04]  /*a49d0*/  LDL.LU.64 R20, [R1+0x2208] ;  /* 0x0022080001147983 */ /* 0x001ea80000300a00 */
[----:B------:R-:W2:Y:S01]  /*a49e0*/  LDL.LU.64 R14, [R1+0x2200] ;  /* 0x00220000010e7983 */ /* 0x000ea20000300a00 */
[----:B------:R-:W-:-:S03]  /*a49f0*/  PRMT R4, R4, 0x7773, RZ ;  /* 0x0000777304047816 */ /* 0x000fc600000000ff */
[----:B------:R-:W2:Y:S04]  /*a4a00*/  LDL.LU.64 R6, [R1+0x1720] ;  /* 0x0017200001067983 */ /* 0x000ea80000300a00 */
[----:B---3--:R-:W-:Y:S04]  /*a4a10*/  @P1 STG.E.U8 desc[UR44][R8.64], R0 ;  /* 0x0000000008001986 */ /* 0x008fe8000c10112c */
[----:B----4-:R0:W-:Y:S01]  /*a4a20*/  @P4 STG.E.U8 desc[UR44][R16.64], R4 ;  /* 0x0000000410004986 */ /* 0x0101e2000c10112c */
[----:B------:R-:W-:-:S03]  /*a4a30*/  LOP3.LUT P5, RZ, R29, 0x2, RZ, 0xc0, !PT ;  /* 0x000000021dff7812 */ /* 0x000fc600078ac0ff */
[----:B0-----:R-:W3:Y:S01]  /*a4a40*/  LDL.LU.64 R16, [R1+0x2228] ;  /* 0x0022280001107983 */ /* 0x001ee20000300a00 */
[----:B------:R-:W-:-:S09]  /*a4a50*/  PRMT R4, R13, 0x7770, RZ ;  /* 0x000077700d047816 */ /* 0x000fd200000000ff */
[----:B--2---:R0:W-:Y:S04]  /*a4a60*/  @P5 STG.E.U8 desc[UR44][R18.64], R4 ;  /* 0x0000000412005986 */ /* 0x0041e8000c10112c */
[----:B0-----:R-:W2:Y:S01]  /*a4a70*/  LDL.LU.64 R18, [R1+0x2248] ;  /* 0x0022480001127983 */ /* 0x001ea20000300a00 */
[----:B------:R-:W-:-:S03]  /*a4a80*/  LOP3.LUT P2, RZ, R29, 0x1, RZ, 0xc0, !PT ;  /* 0x000000011dff7812 */ /* 0x000fc6000784c0ff */
[----:B------:R-:W4:Y:S01]  /*a4a90*/  LDL.LU.64 R28, [R1+0x2240] ;  /* 0x00224000011c7983 */ /* 0x000f220000300a00 */
[C---:B------:R-:W-:Y:S02]  /*a4aa0*/  LOP3.LUT P3, RZ, R12.reuse, 0x80000000, RZ, 0xc0, !PT ;  /* 0x800000000cff7812 */ /* 0x040fe4000786c0ff */
[----:B------:R-:W-:Y:S02]  /*a4ab0*/  PRMT R11, R13, 0x7771, RZ ;  /* 0x000077710d0b7816 */ /* 0x000fe400000000ff */
[C---:B------:R-:W-:Y:S02]  /*a4ac0*/  LOP3.LUT P4, RZ, R12.reuse, 0x2000000, RZ, 0xc0, !PT ;  /* 0x020000000cff7812 */ /* 0x040fe4000788c0ff */
[----:B------:R-:W-:Y:S01]  /*a4ad0*/  LOP3.LUT P6, RZ, R12, 0x40000000, RZ, 0xc0, !PT ;  /* 0x400000000cff7812 */ /* 0x000fe200078cc0ff */
[----:B------:R-:W4:Y:S04]  /*a4ae0*/  LDL.LU.64 R26, [R1+0x2238] ;  /* 0x00223800011a7983 */ /* 0x000f280000300a00 */
[----:B------:R-:W4:Y:S01]  /*a4af0*/  LDL.LU R24, [R1+0x208] ;  /* 0x0002080001187983 */ /* 0x000f220000300800 */
[----:B------:R-:W-:-:S02]  /*a4b00*/  P2R R0, PR, RZ, 0x10 ;  /* 0x00000010ff007803 */ /* 0x000fc40000000000 */
[C---:B------:R-:W-:Y:S02]  /*a4b10*/  LOP3.LUT P4, RZ, R12.reuse, 0x4000000, RZ, 0xc0, !PT ;  /* 0x040000000cff7812 */ /* 0x040fe4000788c0ff */
[C---:B------:R-:W-:Y:S02]  /*a4b20*/  LOP3.LUT P0, RZ, R12.reuse, 0x20000000, RZ, 0xc0, !PT ;  /* 0x200000000cff7812 */ /* 0x040fe4000780c0ff */
[----:B------:R-:W-:Y:S02]  /*a4b30*/  P2R R2, PR, RZ, 0x10 ;  /* 0x00000010ff027803 */ /* 0x000fe40000000000 */
[----:B------:R-:W-:-:S04]  /*a4b40*/  LOP3.LUT P4, RZ, R12, 0x8000000, RZ, 0xc0, !PT ;  /* 0x080000000cff7812 */ /* 0x000fc8000788c0ff */
[----:B------:R-:W-:Y:S02]  /*a4b50*/  P2R R3, PR, RZ, 0x10 ;  /* 0x00000010ff037803 */ /* 0x000fe40000000000 */
[----:B------:R-:W-:Y:S01]  /*a4b60*/  LOP3.LUT P4, RZ, R12, 0x10000000, RZ, 0xc0, !PT ;  /* 0x100000000cff7812 */ /* 0x000fe2000788c0ff */
[----:B------:R0:W-:Y:S02]  /*a4b70*/  @P2 STG.E.U8 desc[UR44][R22.64], R11 ;  /* 0x0000000b16002986 */ /* 0x0001e4000c10112c */
[C---:B0-----:R-:W-:Y:S02]  /*a4b80*/  PRMT R11, R13.reuse, 0x7772, RZ ;  /* 0x000077720d0b7816 */ /* 0x041fe400000000ff */
[----:B------:R-:W4:Y:S04]  /*a4b90*/  LDL.LU.64 R22, [R1+0x2268] ;  /* 0x0022680001167983 */ /* 0x000f280000300a00 */
[----:B------:R0:W-:Y:S02]  /*a4ba0*/  @P3 STG.E.U8 desc[UR44][R20.64], R11 ;  /* 0x0000000b14003986 */ /* 0x0001e4000c10112c */
[----:B0-----:R-:W-:-:S02]  /*a4bb0*/  PRMT R11, R13, 0x7773, RZ ;  /* 0x000077730d0b7816 */ /* 0x001fc400000000ff */
[----:B------:R-:W4:Y:S04]  /*a4bc0*/  LDL.LU.64 R20, [R1+0x23e0] ;  /* 0x0023e00001147983 */ /* 0x000f280000300a00 */
[----:B------:R0:W-:Y:S02]  /*a4bd0*/  @P6 STG.E.U8 desc[UR44][R14.64], R11 ;  /* 0x0000000b0e006986 */ /* 0x0001e4000c10112c */
[C---:B0-----:R-:W-:Y:S02]  /*a4be0*/  PRMT R11, R5.reuse, 0x7770, RZ ;  /* 0x00007770050b7816 */ /* 0x041fe400000000ff */
[----:B------:R-:W4:Y:S04]  /*a4bf0*/  LDL.LU.64 R14, [R1+0x2280] ;  /* 0x00228000010e7983 */ /* 0x000f280000300a00 */
[----:B------:R0:W-:Y:S02]  /*a4c00*/  @P0 STG.E.U8 desc[UR44][R6.64], R11 ;  /* 0x0000000b06000986 */ /* 0x0001e4000c10112c */
[----:B0-----:R-:W-:-:S02]  /*a4c10*/  PRMT R11, R5, 0x7771, RZ ;  /* 0x00007771050b7816 */ /* 0x001fc400000000ff */
[----:B------:R-:W4:Y:S04]  /*a4c20*/  LDL.LU.64 R6, [R1+0x23d8] ;  /* 0x0023d80001067983 */ /* 0x000f280000300a00 */
[----:B---3--:R0:W-:Y:S01]  /*a4c30*/  @P4 STG.E.U8 desc[UR44][R16.64], R11 ;  /* 0x0000000b10004986 */ /* 0x0081e2000c10112c */
[----:B------:R-:W-:Y:S02]  /*a4c40*/  ISETP.NE.AND P4, PT, R3, RZ, PT ;  /* 0x000000ff0300720c */ /* 0x000fe40003f85270 */
[----:B------:R-:W-:Y:S01]  /*a4c50*/  PRMT R3, R5, 0x7772, RZ ;  /* 0x0000777205037816 */ /* 0x000fe200000000ff */
[----:B0-----:R-:W3:Y:S10]  /*a4c60*/  LDL.LU.64 R16, [R1+0x1750] ;  /* 0x0017500001107983 */ /* 0x001ef40000300a00 */
[----:B--2---:R0:W-:Y:S01]  /*a4c70*/  @P4 STG.E.U8 desc[UR44][R18.64], R3 ;  /* 0x0000000312004986 */ /* 0x0041e2000c10112c */
[----:B------:R-:W-:-:S03]  /*a4c80*/  ISETP.NE.AND P4, PT, R2, RZ, PT ;  /* 0x000000ff0200720c */ /* 0x000fc60003f85270 */
[----:B0-----:R-:W2:Y:S04]  /*a4c90*/  LDL.LU.64 R18, [R1+0x2288] ;  /* 0x0022880001127983 */ /* 0x001ea80000300a00 */
[----:B------:R-:W2:Y:S01]  /*a4ca0*/  LDL.LU.64 R2, [R1+0x2278] ;  /* 0x0022780001027983 */ /* 0x000ea20000300a00 */
[C---:B------:R-:W-:Y:S02]  /*a4cb0*/  LOP3.LUT P5, RZ, R12.reuse, 0x100000, RZ, 0xc0, !PT ;  /* 0x001000000cff7812 */ /* 0x040fe400078ac0ff */
[----:B------:R-:W-:Y:S01]  /*a4cc0*/  PRMT R5, R5, 0x7773, RZ ;  /* 0x0000777305057816 */ /* 0x000fe200000000ff */
[----:B------:R-:W3:Y:S01]  /*a4cd0*/  LDL.LU R13, [R1+0x20c] ;  /* 0x00020c00010d7983 */ /* 0x000ee20000300800 */
[----:B------:R-:W-:Y:S02]  /*a4ce0*/  P2R R4, PR, RZ, 0x20 ;  /* 0x00000020ff047803 */ /* 0x000fe40000000000 */
[----:B------:R-:W-:-:S04]  /*a4cf0*/  LOP3.LUT P5, RZ, R12, 0x200000, RZ, 0xc0, !PT ;  /* 0x002000000cff7812 */ /* 0x000fc800078ac0ff */
[----:B------:R-:W-:Y:S02]  /*a4d00*/  P2R R8, PR, RZ, 0x20 ;  /* 0x00000020ff087803 */ /* 0x000fe40000000000 */
[----:B------:R-:W-:Y:S01]  /*a4d10*/  LOP3.LUT P5, RZ, R12, 0x400000, RZ, 0xc0, !PT ;  /* 0x004000000cff7812 */ /* 0x000fe200078ac0ff */
[----:B----4-:R-:W-:Y:S01]  /*a4d20*/  @P4 STG.E.U8 desc[UR44][R28.64], R5 ;  /* 0x000000051c004986 */ /* 0x010fe2000c10112c */
[----:B------:R-:W-:Y:S02]  /*a4d30*/  ISETP.NE.AND P4, PT, R0, RZ, PT ;  /* 0x000000ff0000720c */ /* 0x000fe40003f85270 */
[----:B------:R-:W-:Y:S02]  /*a4d40*/  P2R R9, PR, RZ, 0x20 ;  /* 0x00000020ff097803 */ /* 0x000fe40000000000 */
[----:B------:R-:W-:Y:S02]  /*a4d50*/  LOP3.LUT P5, RZ, R12, 0x800000, RZ, 0xc0, !PT ;  /* 0x008000000cff7812 */ /* 0x000fe400078ac0ff */
[----:B------:R-:W-:-:S02]  /*a4d60*/  PRMT R0, R24, 0x7770, RZ ;  /* 0x0000777018007816 */ /* 0x000fc400000000ff */
[----:B------:R-:W-:Y:S02]  /*a4d70*/  P2R R10, PR, RZ, 0x20 ;  /* 0x00000020ff0a7803 */ /* 0x000fe40000000000 */
[----:B------:R-:W-:-:S03]  /*a4d80*/  LOP3.LUT P5, RZ, R12, 0x1000000, RZ, 0xc0, !PT ;  /* 0x010000000cff7812 */ /* 0x000fc600078ac0ff */
[----:B------:R0:W-:Y:S02]  /*a4d90*/  @P4 STG.E.U8 desc[UR44][R26.64], R0 ;  /* 0x000000001a004986 */ /* 0x0001e4000c10112c */
[----:B0-----:R-:W-:Y:S02]  /*a4da0*/  PRMT R0, R24, 0x7771, RZ ;  /* 0x0000777118007816 */ /* 0x001fe400000000ff */
[----:B------:R-:W4:Y:S04]  /*a4db0*/  LDL.LU.64 R26, [R1+0x2298] ;  /* 0x00229800011a7983 */ /* 0x000f280000300a00 */
[----:B------:R-:W4:Y:S04]  /*a4dc0*/  LDL.LU R29, [R1+0x10ac] ;  /* 0x0010ac00011d7983 */ /* 0x000f280000300800 */
[----:B------:R-:W4:Y:S04]  /*a4dd0*/  LDL.LU R28, [R1+0x10a8] ;  /* 0x0010a800011c7983 */ /* 0x000f280000300800 */
[----:B------:R0:W-:Y:S01]  /*a4de0*/  @P5 STG.E.U8 desc[UR44][R22.64], R0 ;  /* 0x0000000016005986 */ /* 0x0001e2000c10112c */
[----:B------:R-:W-:-:S02]  /*a4df0*/  ISETP.NE.AND P5, PT, R10, RZ, PT ;  /* 0x000000ff0a00720c */ /* 0x000fc40003fa5270 */
[----:B0-----:R-:W-:Y:S01]  /*a4e00*/  PRMT R0, R24, 0x7772, RZ ;  /* 0x0000777218007816 */ /* 0x001fe200000000ff */
[----:B------:R-:W4:Y:S04]  /*a4e10*/  LDL.LU.64 R22, [R1+0x22c8] ;  /* 0x0022c80001167983 */ /* 0x000f280000300a00 */
[----:B------:R-:W4:Y:S06]  /*a4e20*/  LDL.LU.64 R10, [R1+0x22a0] ;  /* 0x0022a000010a7983 */ /* 0x000f2c0000300a00 */
[----:B------:R0:W-:Y:S01]  /*a4e30*/  @P5 STG.E.U8 desc[UR44][R14.64], R0 ;  /* 0x000000000e005986 */ /* 0x0001e2000c10112c */
[----:B------:R-:W-:-:S02]  /*a4e40*/  ISETP.NE.AND P5, PT, R9, RZ, PT ;  /* 0x000000ff0900720c */ /* 0x000fc40003fa5270 */
[----:B0-----:R-:W-:Y:S01]  /*a4e50*/  PRMT R0, R24, 0x7773, RZ ;  /* 0x0000777318007816 */ /* 0x001fe200000000ff */
[----:B------:R-:W4:Y:S04]  /*a4e60*/  LDL.LU.64 R14, [R1+0x23d0] ;  /* 0x0023d000010e7983 */ /* 0x000f280000300a00 */
[----:B------:R-:W4:Y:S06]  /*a4e70*/  LDL.LU.64 R24, [R1+0x22d8] ;  /* 0x0022d80001187983 */ /* 0x000f2c0000300a00 */
[----:B--2---:R0:W-:Y:S01]  /*a4e80*/  @P5 STG.E.U8 desc[UR44][R2.64], R0 ;  /* 0x0000000002005986 */ /* 0x0041e2000c10112c */
[----:B------:R-:W-:-:S03]  /*a4e90*/  ISETP.NE.AND P5, PT, R8, RZ, PT ;  /* 0x000000ff0800720c */ /* 0x000fc60003fa5270 */
[----:B0-----:R-:W2:Y:S04]  /*a4ea0*/  LDL.LU R3, [R1+0x10a4] ;  /* 0x0010a40001037983 */ /* 0x001ea80000300800 */
[----:B------:R-:W2:Y:S01]  /*a4eb0*/  LDL.LU.64 R8, [R1+0x22a8] ;  /* 0x0022a80001087983 */ /* 0x000ea20000300a00 */
[----:B------:R-:W-:-:S05]  /*a4ec0*/  PRMT R0, R6, 0x7770, RZ ;  /* 0x0000777006007816 */ /* 0x000fca00000000ff */
[----:B---3--:R0:W-:Y:S01]  /*a4ed0*/  @P5 STG.E.U8 desc[UR44][R16.64], R0 ;  /* 0x0000000010005986 */ /* 0x0081e2000c10112c */
[----:B------:R-:W-:-:S03]  /*a4ee0*/  ISETP.NE.AND P5, PT, R4, RZ, PT ;  /* 0x000000ff0400720c */ /* 0x000fc60003fa5270 */
[----:B0-----:R-:W3:Y:S01]  /*a4ef0*/  LDL.LU.64 R16, [R1+0x22d0] ;  /* 0x0022d00001107983 */ /* 0x001ee20000300a00 */
[----:B------:R-:W-:-:S09]  /*a4f00*/  PRMT R0, R6, 0x7771, RZ ;  /* 0x0000777106007816 */ /* 0x000fd200000000ff */
[----:B------:R0:W-:Y:S04]  /*a4f10*/  @P5 STG.E.U8 desc[UR44][R18.64], R0 ;  /* 0x0000000012005986 */ /* 0x0001e8000c10112c */
[----:B0-----:R-:W3:Y:S01]  /*a4f20*/  LDL.LU.64 R18, [R1+0x1748] ;  /* 0x0017480001127983 */ /* 0x001ee20000300a00 */
[C---:B------:R-:W-:Y:S02]  /*a4f30*/  LOP3.LUT P2, RZ, R12.reuse, 0x80000, RZ, 0xc0, !PT ;  /* 0x000800000cff7812 */ /* 0x040fe4000784c0ff */
[C---:B------:R-:W-:Y:S02]  /*a4f40*/  LOP3.LUT P1, RZ, R12.reuse, 0x40000, RZ, 0xc0, !PT ;  /* 0x000400000cff7812 */ /* 0x040fe4000782c0ff */
[----:B------:R-:W-:Y:S02]  /*a4f50*/  LOP3.LUT P3, RZ, R12, 0x20000, RZ, 0xc0, !PT ;  /* 0x000200000cff7812 */ /* 0x000fe4000786c0ff */
[----:B------:R-:W-:-:S02]  /*a4f60*/  PRMT R0, R6, 0x7772, RZ ;  /* 0x0000777206007816 */ /* 0x000fc400000000ff */
[----:B------:R-:W-:Y:S02]  /*a4f70*/  LOP3.LUT P6, RZ, R12, 0x10000, RZ, 0xc0, !PT ;  /* 0x000100000cff7812 */ /* 0x000fe400078cc0ff */
[----:B------:R-:W-:Y:S02]  /*a4f80*/  PRMT R6, R6, 0x7773, RZ ;  /* 0x0000777306067816 */ /* 0x000fe400000000ff */
[C---:B------:R-:W-:Y:S02]  /*a4f90*/  LOP3.LUT P0, RZ, R12.reuse, 0x1000, RZ, 0xc0, !PT ;  /* 0x000010000cff7812 */ /* 0x040fe4000780c0ff */
[----:B------:R-:W-:Y:S02]  /*a4fa0*/  LOP3.LUT P4, RZ, R12, 0x2000, RZ, 0xc0, !PT ;  /* 0x000020000cff7812 */ /* 0x000fe4000788c0ff */
[----:B----4-:R-:W-:Y:S01]  /*a4fb0*/  LOP3.LUT P5, RZ, R14, 0x4, RZ, 0xc0, !PT ;  /* 0x000000040eff7812 */ /* 0x010fe200078ac0ff */
[----:B--2---:R0:W-:Y:S04]  /*a4fc0*/  @P2 STG.E.U8 desc[UR44][R8.64], R0 ;  /* 0x0000000008002986 */ /* 0x0041e8000c10112c */
[----:B------:R1:W-:Y:S01]  /*a4fd0*/  @P1 STG.E.U8 desc[UR44][R10.64], R6 ;  /* 0x000000060a001986 */ /* 0x0003e2000c10112c */
[----:B0-----:R-:W-:-:S03]  /*a4fe0*/  PRMT R0, R13, 0x7770, RZ ;  /* 0x000077700d007816 */ /* 0x001fc600000000ff */
[----:B-1----:R-:W2:Y:S04]  /*a4ff0*/  LDL.LU.64 R10, [R1+0x22e8] ;  /* 0x0022e800010a7983 */ /* 0x002ea80000300a00 */
[----:B------:R0:W-:Y:S02]  /*a5000*/  @P3 STG.E.U8 desc[UR44][R26.64], R0 ;  /* 0x000000001a003986 */ /* 0x0001e4000c10112c */
[----:B0-----:R-:W-:Y:S02]  /*a5010*/  PRMT R0, R13, 0x7771, RZ ;  /* 0x000077710d007816 */ /* 0x001fe400000000ff */
[C---:B------:R-:W-:Y:S01]  /*a5020*/  LOP3.LUT P2, RZ, R14.reuse, 0x2, RZ, 0xc0, !PT ;  /* 0x000000020eff7812 */ /* 0x040fe2000784c0ff */
[----:B------:R-:W4:Y:S04]  /*a5030*/  LDL.LU.64 R26, [R1+0x2300] ;  /* 0x00230000011a7983 */ /* 0x000f280000300a00 */
[----:B------:R0:W-:Y:S01]  /*a5040*/  @P6 STG.E.U8 desc[UR44][R22.64], R0 ;  /* 0x0000000016006986 */ /* 0x0001e2000c10112c */
[----:B------:R-:W-:Y:S01]  /*a5050*/  ISETP.LT.AND P6, PT, R29, UR4, !P0 ;  /* 0x000000041d007c0c */ /* 0x000fe2000c7c1270 */
[----:B------:R-:W1:Y:S01]  /*a5060*/  LDCU UR4, c[0x0][0x398] ;  /* 0x00007300ff0477ac */ /* 0x000e620008000800 */
[----:B------:R-:W-:Y:S01]  /*a5070*/  LOP3.LUT P3, RZ, R14, 0x1, RZ, 0xc0, !PT ;  /* 0x000000010eff7812 */ /* 0x000fe2000786c0ff */
[----:B------:R-:W-:Y:S01]  /*a5080*/  IMAD.MOV.U32 R14, RZ, RZ, R20 ;  /* 0x000000ffff0e7224 */ /* 0x000fe200078e0014 */
[----:B------:R-:W-:-:S02]  /*a5090*/  LOP3.LUT P1, RZ, R12, 0x4000, RZ, 0xc0, !PT ;  /* 0x000040000cff7812 */ /* 0x000fc4000782c0ff */
[----:B0-----:R-:W-:Y:S01]  /*a50a0*/  PRMT R0, R13, 0x7772, RZ ;  /* 0x000077720d007816 */ /* 0x001fe200000000ff */
[----:B------:R-:W2:Y:S04]  /*a50b0*/  LDL.LU.64 R22, [R1+0x22f8] ;  /* 0x0022f80001167983 */ /* 0x000ea80000300a00 */
[----:B------:R-:W2:Y:S04]  /*a50c0*/  LDL.LU R20, [R1+0x430] ;  /* 0x0004300001147983 */ /* 0x000ea80000300800 */
[----:B------:R0:W-:Y:S01]  /*a50d0*/  @P6 STG.E.U8 desc[UR44][R24.64], R0 ;  /* 0x0000000018006986 */ /* 0x0001e2000c10112c */
[----:B-1----:R-:W-:-:S02]  /*a50e0*/  ISETP.LT.AND P6, PT, R28, UR4, !P0 ;  /* 0x000000041c007c0c */ /* 0x002fc4000c7c1270 */
[----:B------:R-:W-:Y:S01]  /*a50f0*/  LOP3.LUT P0, RZ, R12, 0x8000, RZ, 0xc0, !PT ;  /* 0x000080000cff7812 */ /* 0x000fe2000780c0ff */
[----:B------:R-:W1:Y:S01]  /*a5100*/  LDCU UR4, c[0x0][0x398] ;  /* 0x00007300ff0477ac */ /* 0x000e620008000800 */
[----:B0-----:R-:W2:Y:S04]  /*a5110*/  LDL.LU.64 R24, [R1+0x22f0] ;  /* 0x0022f00001187983 */ /* 0x001ea80000300a00 */
[----:B------:R-:W2:Y:S01]  /*a5120*/  LDL.LU R12, [R1+0x10b0] ;  /* 0x0010b000010c7983 */ /* 0x000ea20000300800 */
[----:B------:R-:W-:-:S05]  /*a5130*/  PRMT R0, R13, 0x7773, RZ ;  /* 0x000077730d007816 */ /* 0x000fca00000000ff */
[----:B---3--:R0:W-:Y:S01]  /*a5140*/  @P6 STG.E.U8 desc[UR44][R16.64], R0 ;  /* 0x0000000010006986 */ /* 0x0081e2000c10112c */
[----:B-1----:R-:W-:Y:S01]  /*a5150*/  ISETP.LT.AND P6, PT, R3, UR4, !P4 ;  /* 0x0000000403007c0c */ /* 0x002fe2000e7c1270 */
[----:B------:R-:W2:Y:S02]  /*a5160*/  LDCU UR4, c[0x0][0x398] ;  /* 0x00007300ff0477ac */ /* 0x000ea40008000800 */
[----:B0-----:R-:W3:Y:S01]  /*a5170*/  LDL.LU.64 R16, [R1+0x2308] ;  /* 0x0023080001107983 */ /* 0x001ee20000300a00 */
[----:B------:R-:W-:-:S09]  /*a5180*/  PRMT R0, R7, 0x7770, RZ ;  /* 0x0000777007007816 */ /* 0x000fd200000000ff */
[----:B------:R0:W-:Y:S04]  /*a5190*/  @P6 STG.E.U8 desc[UR44][R18.64], R0 ;  /* 0x0000000012006986 */ /* 0x0001e8000c10112c */
[----:B0-----:R-:W3:Y:S01]  /*a51a0*/  LDL.LU.64 R18, [R1+0x2310] ;  /* 0x0023100001127983 */ /* 0x001ee20000300a00 */
[----:B------:R-:W-:Y:S02]  /*a51b0*/  PRMT R0, R7, 0x7771, RZ ;  /* 0x0000777107007816 */ /* 0x000fe400000000ff */
[----:B--2---:R-:W-:Y:S01]  /*a51c0*/  ISETP.LT.AND P6, PT, R12, UR4, !P4 ;  /* 0x000000040c007c0c */ /* 0x004fe2000e7c1270 */
[----:B------:R-:W0:-:S12]  /*a51d0*/  LDCU UR4, c[0x0][0x398] ;  /* 0x00007300ff0477ac */ /* 0x000e180008000800 */
[----:B------:R1:W-:Y:S01]  /*a51e0*/  @P6 STG.E.U8 desc[UR44][R10.64], R0 ;  /* 0x000000000a006986 */ /* 0x0003e2000c10112c */
[----:B0-----:R-:W-:Y:S01]  /*a51f0*/  ISETP.LT.AND P6, PT, R29, UR4, !P4 ;  /* 0x000000041d007c0c */ /* 0x001fe2000e7c1270 */
[----:B------:R-:W0:Y:S02]  /*a5200*/  LDCU UR4, c[0x0][0x398] ;  /* 0x00007300ff0477ac */ /* 0x000e240008000800 */
[----:B-1----:R-:W2:Y:S01]  /*a5210*/  LDL.LU.64 R10, [R1+0x1740] ;  /* 0x00174000010a7983 */ /* 0x002ea20000300a00 */
[----:B------:R-:W-:-:S09]  /*a5220*/  PRMT R0, R7, 0x7772, RZ ;  /* 0x0000777207007816 */ /* 0x000fd200000000ff */
[----:B----4-:R1:W-:Y:S01]  /*a5230*/  @P6 STG.E.U8 desc[UR44][R26.64], R0 ;  /* 0x000000001a006986 */ /* 0x0103e2000c10112c */
[----:B0-----:R-:W-:Y:S01]  /*a5240*/  ISETP.LT.AND P6, PT, R28, UR4, !P4 ;  /* 0x000000041c007c0c */ /* 0x001fe2000e7c1270 */
[----:B------:R-:W0:Y:S02]  /*a5250*/  LDCU UR4, c[0x0][0x398] ;  /* 0x00007300ff0477ac */ /* 0x000e240008000800 */
[----:B-1----:R-:W4:Y:S01]  /*a5260*/  LDL.LU.64 R26, [R1+0x2318] ;  /* 0x00231800011a7983 */ /* 0x002f220000300a00 */
[----:B------:R-:W-:-:S09]  /*a5270*/  PRMT R7, R7, 0x7773, RZ ;  /* 0x0000777307077816 */ /* 0x000fd200000000ff */
[----:B------:R1:W-:Y:S01]  /*a5280*/  @P6 STG.E.U8 desc[UR44][R22.64], R7 ;  /* 0x0000000716006986 */ /* 0x0003e2000c10112c */
[----:B------:R-:W-:-:S03]  /*a5290*/  PRMT R0, R20, 0x7770, RZ ;  /* 0x0000777014007816 */ /* 0x000fc600000000ff */
[----:B------:R-:W2:Y:S01]  /*a52a0*/  LDS.128 R4, [R21+0x400] ;  /* 0x0004000015047984 */ /* 0x000ea20000000c00 */
[----:B0-----:R-:W-:Y:S01]  /*a52b0*/  ISETP.LT.AND P6, PT, R3, UR4, !P1 ;  /* 0x0000000403007c0c */ /* 0x001fe2000cfc1270 */
[----:B------:R-:W0:Y:S02]  /*a52c0*/  LDCU UR4, c[0x0][0x398] ;  /* 0x00007300ff0477ac */ /* 0x000e240008000800 */
[----:B-1----:R-:W4:Y:S10]  /*a52d0*/  LDL.LU.64 R22, [R1+0x2320] ;  /* 0x0023200001167983 */ /* 0x002f340000300a00 */
[----:B------:R1:W-:Y:S01]  /*a52e0*/  @P6 STG.E.U8 desc[UR44][R24.64], R0 ;  /* 0x0000000018006986 */ /* 0x0003e2000c10112c */
[----:B0-----:R-:W-:Y:S01]  /*a52f0*/  ISETP.LT.AND P6, PT, R12, UR4, !P1 ;  /* 0x000000040c007c0c */ /* 0x001fe2000cfc1270 */
[----:B------:R-:W0:Y:S02]  /*a5300*/  LDCU UR4, c[0x0][0x398] ;  /* 0x00007300ff0477ac */ /* 0x000e240008000800 */
[----:B-1----:R-:W4:Y:S01]  /*a5310*/  LDL.LU.64 R24, [R1+0x2338] ;  /* 0x0023380001187983 */ /* 0x002f220000300a00 */
[----:B------:R-:W-:-:S09]  /*a5320*/  PRMT R0, R20, 0x7771, RZ ;  /* 0x0000777114007816 */ /* 0x000fd200000000ff */
[----:B---3--:R1:W-:Y:S01]  /*a5330*/  @P6 STG.E.U8 desc[UR44][R16.64], R0 ;  /* 0x0000000010006986 */ /* 0x0083e2000c10112c */
[----:B0-----:R-:W-:Y:S01]  /*a5340*/  ISETP.LT.AND P6, PT, R29, UR4, !P1 ;  /* 0x000000041d007c0c */ /* 0x001fe2000cfc1270 */
[----:B------:R-:W0:Y:S02]  /*a5350*/  LDCU UR4, c[0x0][0x398] ;  /* 0x00007300ff0477ac */ /* 0x000e240008000800 */
[----:B-1----:R-:W3:Y:S01]  /*a5360*/  LDL.LU.64 R16, [R1+0x2330] ;  /* 0x0023300001107983 */ /* 0x002ee20000300a00 */
[----:B------:R-:W-:-:S03]  /*a5370*/  PRMT R0, R20, 0x7772, RZ ;  /* 0x0000777214007816 */ /* 0x000fc600000000ff */
[----:B------:R-:W3:Y:S06]  /*a5380*/  LDL.LU R13, [R1+0x434] ;  /* 0x00043400010d7983 */ /* 0x000eec0000300800 */
[----:B------:R1:W-:Y:S04]  /*a5390*/  @P6 STG.E.U8 desc[UR44][R18.64], R0 ;  /* 0x0000000012006986 */ /* 0x0003e8000c10112c */
[----:B-1----:R-:W3:Y:S01]  /*a53a0*/  LDL.LU.64 R18, [R1+0x2328] ;  /* 0x0023280001127983 */ /* 0x002ee20000300a00 */
[----:B------:R-:W-:-:S03]  /*a53b0*/  PRMT R0, R20, 0x7773, RZ ;  /* 0x0000777314007816 */ /* 0x000fc600000000ff */
[----:B------:R-:W3:Y:S01]  /*a53c0*/  LDL.LU.64 R20, [R1+0x2348] ;  /* 0x0023480001147983 */ /* 0x000ee20000300a00 */
[----:B0-----:R-:W-:Y:S01]  /*a53d0*/  ISETP.LT.AND P6, PT, R28, UR4, !P1 ;  /* 0x000000041c007c0c */ /* 0x001fe2000cfc1270 */
[----:B------:R-:W0:Y:S01]  /*a53e0*/  LDCU UR4, c[0x0][0x398] ;  /* 0x00007300ff0477ac */ /* 0x000e220008000800 */
[C---:B------:R-:W-:Y:S02]  /*a53f0*/  LOP3.LUT P4, RZ, R15.reuse, 0x80000000, RZ, 0xc0, !PT ;  /* 0x800000000fff7812 */ /* 0x040fe4000788c0ff */
[----:B------:R-:W-:-:S09]  /*a5400*/  LOP3.LUT P1, RZ, R15, 0x40000000, RZ, 0xc0, !PT ;  /* 0x400000000fff7812 */ /* 0x000fd2000782c0ff */
[----:B--2---:R1:W-:Y:S01]  /*a5410*/  @P6 STG.E.U8 desc[UR44][R10.64], R0 ;  /* 0x000000000a006986 */ /* 0x0043e2000c10112c */
[----:B0-----:R-:W-:Y:S01]  /*a5420*/  ISETP.LT.AND P6, PT, R3, UR4, !P0 ;  /* 0x0000000403007c0c */ /* 0x001fe2000c7c1270 */
[----:B------:R-:W0:Y:S01]  /*a5430*/  LDCU UR4, c[0x0][0x398] ;  /* 0x00007300ff0477ac */ /* 0x000e220008000800 */
[----:B-1----:R-:W-:-:S11]  /*a5440*/  PRMT R0, R4, 0x7770, RZ ;  /* 0x0000777004007816 */ /* 0x002fd600000000ff */
[----:B----4-:R1:W-:Y:S01]  /*a5450*/  @P6 STG.E.U8 desc[UR44][R26.64], R0 ;  /* 0x000000001a006986 */ /* 0x0103e2000c10112c */
[----:B0-----:R-:W-:Y:S01]  /*a5460*/  ISETP.LT.AND P6, PT, R12, UR4, !P0 ;  /* 0x000000040c007c0c */ /* 0x001fe2000c7c1270 */
[----:B------:R-:W0:Y:S01]  /*a5470*/  LDCU UR4, c[0x0][0x398] ;  /* 0x00007300ff0477ac */ /* 0x000e220008000800 */
[C---:B-1----:R-:W-:Y:S01]  /*a5480*/  PRMT R0, R4.reuse, 0x7771, RZ ;  /* 0x0000777104007816 */ /* 0x042fe200000000ff */
[----:B------:R-:W2:Y:S10]  /*a5490*/  LDL.LU.64 R26, [R1+0x2358] ;  /* 0x00235800011a7983 */ /* 0x000eb40000300a00 */
[----:B------:R1:W-:Y:S01]  /*a54a0*/  @P6 STG.E.U8 desc[UR44][R22.64], R0 ;  /* 0x0000000016006986 */ /* 0x0003e2000c10112c */
[----:B0-----:R-:W-:Y:S01]  /*a54b0*/  ISETP.LT.AND P6, PT, R29, UR4, !P0 ;  /* 0x000000041d007c0c */ /* 0x001fe2000c7c1270 */
[----:B------:R-:W0:Y:S01]  /*a54c0*/  LDCU UR4, c[0x0][0x398] ;  /* 0x00007300ff0477ac */ /* 0x000e220008000800 */
[----:B-1----:R-:W-:-:S11]  /*a54d0*/  PRMT R0, R4, 0x7772, RZ ;  /* 0x0000777204007816 */ /* 0x002fd600000000ff */
[----:B------:R1:W-:Y:S01]  /*a54e0*/  @P6 STG.E.U8 desc[UR44][R24.64], R0 ;  /* 0x0000000018006986 */ /* 0x0003e2000c10112c */
[----:B0-----:R-:W-:Y:S02]  /*a54f0*/  ISETP.LT.AND P6, PT, R28, UR4, !P0 ;  /* 0x000000041c007c0c */ /* 0x001fe4000c7c1270 */
[----:B------:R-:W-:Y:S01]  /*a5500*/  PRMT R4, R4, 0x7773, RZ ;  /* 0x0000777304047816 */ /* 0x000fe200000000ff */
[----:B------:R-:W0:Y:S01]  /*a5510*/  LDCU UR4, c[0x0][0x398] ;  /* 0x00007300ff0477ac */ /* 0x000e220008000800 */
[----:B------:R-:W-:Y:S01]  /*a5520*/  IMAD.MOV.U32 R22, RZ, RZ, R14 ;  /* 0x000000ffff167224 */ /* 0x000fe200078e000e */
[----:B------:R-:W-:Y:S01]  /*a5530*/  LOP3.LUT P0, RZ, R15, 0x20000000, RZ, 0xc0, !PT ;  /* 0x200000000fff7812 */ /* 0x000fe2000780c0ff */
[----:B-1----:R-:W4:Y:S04]  /*a5540*/  LDL.LU.64 R24, [R1+0x2350] ;  /* 0x0023500001187983 */ /* 0x002f280000300a00 */
[----:B------:R-:W4:Y:S04]  /*a5550*/  LDL.LU.64 R14, [R1+0x1738] ;  /* 0x00173800010e7983 */ /* 0x000f280000300a00 */
[----:B---3--:R1:W-:Y:S01]  /*a5560*/  @P6 STG.E.U8 desc[UR44][R16.64], R4 ;  /* 0x0000000410006986 */ /* 0x0083e2000c10112c */
[----:B------:R-:W-:-:S02]  /*a5570*/  ISETP.LT.AND P6, PT, R3, UR5, !P5 ;  /* 0x0000000503007c0c */ /* 0x000fc4000efc1270 */
[C---:B------:R-:W-:Y:S01]  /*a5580*/  PRMT R0, R13.reuse, 0x7770, RZ ;  /* 0x000077700d007816 */ /* 0x040fe200000000ff */
[----:B------:R-:W3:Y:S01]  /*a5590*/  LDCU UR5, c[0x0][0x398] ;  /* 0x00007300ff0577ac */ /* 0x000ee20008000800 */
[----:B-1----:R-:W4:Y:S09]  /*a55a0*/  LDL.LU.64 R16, [R1+0x2368] ;  /* 0x0023680001107983 */ /* 0x002f320000300a00 */
[----:B------:R1:W-:Y:S01]  /*a55b0*/  @P6 STG.E.U8 desc[UR44][R18.64], R0 ;  /* 0x0000000012006986 */ /* 0x0003e2000c10112c */
[----:B0-----:R-:W-:Y:S01]  /*a55c0*/  ISETP.LT.AND P6, PT, R12, UR4, !P5 ;  /* 0x000000040c007c0c */ /* 0x001fe2000efc1270 */
[----:B------:R-:W0:Y:S01]  /*a55d0*/  LDCU UR4, c[0x0][0x398] ;  /* 0x00007300ff0477ac */ /* 0x000e220008000800 */
[----:B-1----:R-:W-:Y:S01]  /*a55e0*/  PRMT R0, R13, 0x7771, RZ ;  /* 0x000077710d007816 */ /* 0x002fe200000000ff */
[----:B------:R-:W4:Y:S10]  /*a55f0*/  LDL.LU.64 R18, [R1+0x2380] ;  /* 0x0023800001127983 */ /* 0x000f340000300a00 */
[----:B------:R1:W-:Y:S04]  /*a5600*/  @P6 STG.E.U8 desc[UR44][R20.64], R0 ;  /* 0x0000000014006986 */ /* 0x0003e8000c10112c */
[----:B-1----:R-:W4:Y:S01]  /*a5610*/  LDL.LU.64 R20, [R1+0x2378] ;  /* 0x0023780001147983 */ /* 0x002f220000300a00 */
[----:B---3--:R-:W-:Y:S01]  /*a5620*/  ISETP.LT.AND P6, PT, R29, UR5, !P5 ;  /* 0x000000051d007c0c */ /* 0x008fe2000efc1270 */
[----:B------:R-:W1:Y:S01]  /*a5630*/  LDCU UR5, c[0x0][0x398] ;  /* 0x00007300ff0577ac */ /* 0x000e620008000800 */
[----:B0-----:R-:W-:-:S02]  /*a5640*/  ISETP.LT.AND P5, PT, R28, UR4, !P5 ;  /* 0x000000041c007c0c */ /* 0x001fc4000efa1270 */
[----:B------:R-:W-:Y:S01]  /*a5650*/  PRMT R0, R13, 0x7772, RZ ;  /* 0x000077720d007816 */ /* 0x000fe200000000ff */
[----:B------:R-:W0:Y:S08]  /*a5660*/  LDCU UR4, c[0x0][0x398] ;  /* 0x00007300ff0477ac */ /* 0x000e300008000800 */
[----:B--2---:R2:W-:Y:S01]  /*a5670*/  @P6 STG.E.U8 desc[UR44][R26.64], R0 ;  /* 0x000000001a006986 */ /* 0x0045e2000c10112c */
[----:B------:R-:W-:Y:S01]  /*a5680*/  ISETP.LT.AND P6, PT, R3, UR6, !P2 ;  /* 0x0000000603007c0c */ /* 0x000fe2000d7c1270 */
[----:B------:R-:W3:Y:S01]  /*a5690*/  LDCU UR6, c[0x0][0x398] ;  /* 0x00007300ff0677ac */ /* 0x000ee20008000800 */
[----:B--2---:R-:W-:Y:S01]  /*a56a0*/  PRMT R0, R13, 0x7773, RZ ;  /* 0x000077730d007816 */ /* 0x004fe200000000ff */
[----:B------:R-:W2:Y:S04]  /*a56b0*/  LDL.LU.64 R26, [R1+0x2370] ;  /* 0x00237000011a7983 */ /* 0x000ea80000300a00 */
[----:B----4-:R4:W-:Y:S01]  /*a56c0*/  @P5 STG.E.U8 desc[UR44][R24.64], R0 ;  /* 0x0000000018005986 */ /* 0x0109e2000c10112c */
[----:B-1----:R-:W-:Y:S01]  /*a56d0*/  ISETP.LT.AND P5, PT, R12, UR5, !P2 ;  /* 0x000000050c007c0c */ /* 0x002fe2000d7a1270 */
[----:B------:R-:W1:Y:S01]  /*a56e0*/  LDCU UR5, c[0x0][0x398] ;  /* 0x00007300ff0577ac */ /* 0x000e620008000800 */
[----:B----4-:R-:W-:Y:S01]  /*a56f0*/  PRMT R0, R5, 0x7770, RZ ;  /* 0x0000777005007816 */ /* 0x010fe200000000ff */
[----:B------:R-:W4:Y:S04]  /*a5700*/  LDL.LU.64 R24, [R1+0x2398] ;  /* 0x0023980001187983 */ /* 0x000f280000300a00 */
[----:B------:R0:W-:Y:S01]  /*a5710*/  @P6 STG.E.U8 desc[UR44][R14.64], R0 ;  /* 0x000000000e006986 */ /* 0x0001e2000c10112c */
[----:B------:R-:W-:-:S02]  /*a5720*/  ISETP.LT.AND P6, PT, R29, UR7, !P2 ;  /* 0x000000071d007c0c */ /* 0x000fc4000d7c1270 */
[----:B------:R-:W-:Y:S02]  /*a5730*/  ISETP.LT.AND P2, PT, R28, UR8, !P2 ;  /* 0x000000081c007c0c */ /* 0x000fe4000d741270 */
[----:B------:R-:W-:Y:S01]  /*a5740*/  PRMT R2, R22, 0x7772, RZ ;  /* 0x0000777216027816 */ /* 0x000fe200000000ff */
[----:B------:R-:W1:Y:S01]  /*a5750*/  LDCU UR7, c[0x0][0x398] ;  /* 0x00007300ff0777ac */ /* 0x000e620008000800 */
[----:B------:R-:W1:Y:S01]  /*a5760*/  LDCU UR8, c[0x0][0x398] ;  /* 0x00007300ff0877ac */ /* 0x000e620008000800 */
[----:B0-----:R-:W4:Y:S01]  /*a5770*/  LDL.LU.64 R14, [R1+0x2390] ;  /* 0x00239000010e7983 */ /* 0x001f220000300a00 */
[----:B------:R-:W-:-:S05]  /*a5780*/  PRMT R0, R5, 0x7771, RZ ;  /* 0x0000777105007816 */ /* 0x000fca00000000ff */
[----:B------:R0:W-:Y:S02]  /*a5790*/  @P5 STG.E.U8 desc[UR44][R16.64], R0 ;  /* 0x0000000010005986 */ /* 0x0001e4000c10112c */
[C---:B0-----:R-:W-:Y:S02]  /*a57a0*/  PRMT R0, R5.reuse, 0x7772, RZ ;  /* 0x0000777205007816 */ /* 0x041fe400000000ff */
[----:B------:R-:W-:Y:S01]  /*a57b0*/  PRMT R5, R5, 0x7773, RZ ;  /* 0x0000777305057816 */ /* 0x000fe200000000ff */
[----:B------:R-:W4:Y:S04]  /*a57c0*/  LDL.LU.64 R16, [R1+0x23a0] ;  /* 0x0023a00001107983 */ /* 0x000f280000300a00 */
[----:B------:R0:W-:Y:S04]  /*a57d0*/  @P6 STG.E.U8 desc[UR44][R18.64], R0 ;  /* 0x0000000012006986 */ /* 0x0001e8000c10112c */
[----:B------:R1:W-:Y:S04]  /*a57e0*/  @P2 STG.E.U8 desc[UR44][R20.64], R5 ;  /* 0x0000000514002986 */ /* 0x0003e8000c10112c */
[----:B0-----:R-:W4:Y:S04]  /*a57f0*/  LDL.LU.64 R18, [R1+0x2388] ;  /* 0x0023880001127983 */ /* 0x001f280000300a00 */
[----:B-1----:R-:W4:Y:S01]  /*a5800*/  LDL.LU.64 R20, [R1+0x23a8] ;  /* 0x0023a80001147983 */ /* 0x002f220000300a00 */
[----:B------:R-:W-:-:S02]  /*a5810*/  ISETP.LT.AND P5, PT, R3, UR4, !P3 ;  /* 0x0000000403007c0c */ /* 0x000fc4000dfa1270 */
[----:B------:R-:W-:Y:S02]  /*a5820*/  ISETP.LT.AND P2, PT, R12, UR9, !P3 ;  /* 0x000000090c007c0c */ /* 0x000fe4000df41270 */
[----:B------:R-:W-:Y:S02]  /*a5830*/  PRMT R0, R22, 0x7770, RZ ;  /* 0x0000777016007816 */ /* 0x000fe400000000ff */
[----:B---3--:R-:W-:Y:S01]  /*a5840*/  ISETP.LT.AND P6, PT, R29, UR6, !P3 ;  /* 0x000000061d007c0c */ /* 0x008fe2000dfc1270 */
[----:B------:R-:W3:Y:S04]  /*a5850*/  LDL.LU.64 R4, [R1+0x2360] ;  /* 0x0023600001047983 */ /* 0x000ee80000300a00 */
[----:B------:R-:W3:Y:S01]  /*a5860*/  LDL.LU R13, [R1+0x43c] ;  /* 0x00043c00010d7983 */ /* 0x000ee20000300800 */
[----:B------:R-:W-:-:S03]  /*a5870*/  ISETP.LT.AND P3, PT, R28, UR10, !P3 ;  /* 0x0000000a1c007c0c */ /* 0x000fc6000df61270 */
[----:B------:R-:W3:Y:S04]  /*a5880*/  LDL.LU.64 R8, [R1+0x1730] ;  /* 0x0017300001087983 */ /* 0x000ee80000300a00 */
[----:B------:R-:W3:Y:S01]  /*a5890*/  LDL.LU.64 R10, [R1+0x1718] ;  /* 0x00171800010a7983 */ /* 0x000ee20000300a00 */
[----:B------:R-:W0:Y:S01]  /*a58a0*/  LDCU UR4, c[0x0][0x398] ;  /* 0x00007300ff0477ac */ /* 0x000e220008000800 */
[----:B------:R-:W1:Y:S01]  /*a58b0*/  LDCU UR6, c[0x0][0x398] ;  /* 0x00007300ff0677ac */ /* 0x000e620008000800 */
[----:B------:R-:W0:Y:S01]  /*a58c0*/  LDCU UR9, c[0x0][0x398] ;  /* 0x00007300ff0977ac */ /* 0x000e220008000800 */
[----:B------:R-:W0:Y:S01]  /*a58d0*/  LDCU UR10, c[0x0][0x398] ;  /* 0x00007300ff0a77ac */ /* 0x000e220008000800 */
[----:B--2---:R2:W-:Y:S01]  /*a58e0*/  @P5 STG.E.U8 desc[UR44][R26.64], R0 ;  /* 0x000000001a005986 */ /* 0x0045e2000c10112c */
[----:B------:R-:W-:Y:S01]  /*a58f0*/  ISETP.LT.AND P5, PT, R3, UR5, !P4 ;  /* 0x0000000503007c0c */ /* 0x000fe2000e7a1270 */
[----:B------:R-:W0:Y:S01]  /*a5900*/  LDCU UR5, c[0x0][0x398] ;  /* 0x00007300ff0577ac */ /* 0x000e220008000800 */
[----:B--2---:R-:W-:Y:S01]  /*a5910*/  PRMT R0, R22, 0x7771, RZ ;  /* 0x0000777116007816 */ /* 0x004fe200000000ff */
[----:B------:R-:W2:Y:S04]  /*a5920*/  LDL.LU.64 R26, [R1+0x1710] ;  /* 0x00171000011a7983 */ /* 0x000ea80000300a00 */
[----:B----4-:R4:W-:Y:S02]  /*a5930*/  @P2 STG.E.U8 desc[UR44][R24.64], R0 ;  /* 0x0000000018002986 */ /* 0x0109e4000c10112c */
[----:B----4-:R-:W-:-:S02]  /*a5940*/  IMAD.MOV.U32 R0, RZ, RZ, R22 ;  /* 0x000000ffff007224 */ /* 0x010fc400078e0016 */
[----:B------:R-:W4:Y:S04]  /*a5950*/  LDL.LU.64 R24, [R1+0x1700] ;  /* 0x0017000001187983 */ /* 0x000f280000300a00 */
[----:B------:R0:W-:Y:S01]  /*a5960*/  @P6 STG.E.U8 desc[UR44][R14.64], R2 ;  /* 0x000000020e006986 */ /* 0x0001e2000c10112c */
[----:B------:R-:W-:-:S03]  /*a5970*/  ISETP.LT.AND P6, PT, R12, UR11, !P4 ;  /* 0x0000000b0c007c0c */ /* 0x000fc6000e7c1270 */
[----:B------:R-:W4:Y:S01]  /*a5980*/  LDL.LU.64 R22, [R1+0x16e8] ;  /* 0x0016e80001167983 */ /* 0x000f220000300a00 */
[----:B------:R-:W-:Y:S02]  /*a5990*/  PRMT R0, R0, 0x7773, RZ ;  /* 0x0000777300007816 */ /* 0x000fe400000000ff */
[C---:B0-----:R-:W-:Y:S01]  /*a59a0*/  PRMT R2, R6.reuse, 0x7770, RZ ;  /* 0x0000777006027816 */ /* 0x041fe200000000ff */
[----:B------:R-:W4:Y:S04]  /*a59b0*/  LDL.LU.64 R14, [R1+0x16e0] ;  /* 0x0016e000010e7983 */ /* 0x000f280000300a00 */
[----:B------:R0:W-:Y:S02]  /*a59c0*/  @P3 STG.E.U8 desc[UR44][R16.64], R0 ;  /* 0x0000000010003986 */ /* 0x0001e4000c10112c */
[----:B0-----:R-:W-:-:S02]  /*a59d0*/  PRMT R0, R6, 0x7771, RZ ;  /* 0x0000777106007816 */ /* 0x001fc400000000ff */
[----:B------:R0:W5:Y:S04]  /*a59e0*/  LDL.LU.64 R16, [R1+0x23c8] ;  /* 0x0023c80001107983 */ /* 0x0001680000300a00 */
[----:B------:R0:W-:Y:S04]  /*a59f0*/  @P5 STG.E.U8 desc[UR44][R18.64], R2 ;  /* 0x0000000212005986 */ /* 0x0001e8000c10112c */
[----:B------:R1:W-:Y:S04]  /*a5a00*/  @P6 STG.E.U8 desc[UR44][R20.64], R0 ;  /* 0x0000000014006986 */ /* 0x0003e8000c10112c */
[----:B0-----:R-:W4:Y:S04]  /*a5a10*/  LDL.LU.64 R18, [R1+0x23c0] ;  /* 0x0023c00001127983 */ /* 0x001f280000300a00 */
[----:B-1----:R-:W4:Y:S01]  /*a5a20*/  LDL.LU.64 R20, [R1+0x23b8] ;  /* 0x0023b80001147983 */ /* 0x002f220000300a00 */
[----:B------:R-:W-:-:S02]  /*a5a30*/  ISETP.LT.AND P2, PT, R29, UR7, !P4 ;  /* 0x000000071d007c0c */ /* 0x000fc4000e741270 */
[----:B------:R-:W-:Y:S01]  /*a5a40*/  ISETP.LT.AND P4, PT, R28, UR8, !P4 ;  /* 0x000000081c007c0c */ /* 0x000fe2000e781270 */
[----:B------:R-:W0:Y:S01]  /*a5a50*/  LDCU UR7, c[0x0][0x398] ;  /* 0x00007300ff0777ac */ /* 0x000e220008000800 */
[C---:B------:R-:W-:Y:S02]  /*a5a60*/  ISETP.LT.AND P5, PT, R3.reuse, UR4, !P1 ;  /* 0x0000000403007c0c */ /* 0x040fe4000cfa1270 */
[C---:B------:R-:W-:Y:S02]  /*a5a70*/  PRMT R2, R6.reuse, 0x7772, RZ ;  /* 0x0000777206027816 */ /* 0x040fe400000000ff */
[----:B------:R-:W-:Y:S02]  /*a5a80*/  ISETP.LT.AND P3, PT, R3, UR5, !P0 ;  /* 0x0000000503007c0c */ /* 0x000fe4000c761270 */
[----:B------:R-:W-:Y:S02]  /*a5a90*/  PRMT R6, R6, 0x7773, RZ ;  /* 0x0000777306067816 */ /* 0x000fe400000000ff */
[----:B---3--:R-:W-:Y:S01]  /*a5aa0*/  PRMT R3, R13, 0x7770, RZ ;  /* 0x000077700d037816 */ /* 0x008fe200000000ff */
[----:B------:R1:W-:Y:S04]  /*a5ab0*/  @P2 STG.E.U8 desc[UR44][R4.64], R2 ;  /* 0x0000000204002986 */ /* 0x0003e8000c10112c */
[----:B------:R3:W-:Y:S01]  /*a5ac0*/  @P4 STG.E.U8 desc[UR44][R8.64], R6 ;  /* 0x0000000608004986 */ /* 0x0007e2000c10112c */
[----:B------:R-:W-:-:S03]  /*a5ad0*/  ISETP.LT.AND P2, PT, R12, UR12, !P1 ;  /* 0x0000000c0c007c0c */ /* 0x000fc6000cf41270 */
[----:B------:R1:W-:Y:S01]  /*a5ae0*/  @P5 STG.E.U8 desc[UR44][R10.64], R3 ;  /* 0x000000030a005986 */ /* 0x0003e2000c10112c */
[C---:B------:R-:W-:Y:S02]  /*a5af0*/  ISETP.LT.AND P5, PT, R29.reuse, UR6, !P1 ;  /* 0x000000061d007c0c */ /* 0x040fe4000cfa1270 */
[----:B------:R-:W-:Y:S02]  /*a5b00*/  ISETP.LT.AND P1, PT, R28, UR9, !P1 ;  /* 0x000000091c007c0c */ /* 0x000fe4000cf21270 */
[----:B------:R-:W-:Y:S02]  /*a5b10*/  ISETP.LT.AND P6, PT, R12, UR10, !P0 ;  /* 0x0000000a0c007c0c */ /* 0x000fe4000c7c1270 */
[----:B0-----:R-:W-:Y:S02]  /*a5b20*/  ISETP.LT.AND P4, PT, R29, UR7, !P0 ;  /* 0x000000071d007c0c */ /* 0x001fe4000c781270 */
[----:B------:R-:W-:Y:S02]  /*a5b30*/  ISETP.LT.AND P0, PT, R28, UR7, !P0 ;  /* 0x000000071c007c0c */ /* 0x000fe4000c701270 */
[----:B------:R-:W-:-:S02]  /*a5b40*/  PRMT R0, R13, 0x7771, RZ ;  /* 0x000077710d007816 */ /* 0x000fc400000000ff */
[C---:B-1----:R-:W-:Y:S02]  /*a5b50*/  PRMT R2, R13.reuse, 0x7772, RZ ;  /* 0x000077720d027816 */ /* 0x042fe400000000ff */
[----:B------:R-:W-:Y:S02]  /*a5b60*/  PRMT R4, R13, 0x7773, RZ ;  /* 0x000077730d047816 */ /* 0x000fe400000000ff */
[C---:B------:R-:W-:Y:S02]  /*a5b70*/  PRMT R5, R7.reuse, 0x7770, RZ ;  /* 0x0000777007057816 */ /* 0x040fe400000000ff */
[C---:B---3--:R-:W-:Y:S02]  /*a5b80*/  PRMT R9, R7.reuse, 0x7771, RZ ;  /* 0x0000777107097816 */ /* 0x048fe400000000ff */
[C---:B------:R-:W-:Y:S02]  /*a5b90*/  PRMT R11, R7.reuse, 0x7772, RZ ;  /* 0x00007772070b7816 */ /* 0x040fe400000000ff */
[----:B------:R-:W-:Y:S01]  /*a5ba0*/  PRMT R7, R7, 0x7773, RZ ;  /* 0x0000777307077816 */ /* 0x000fe200000000ff */
[----:B--2---:R0:W-:Y:S04]  /*a5bb0*/  @P2 STG.E.U8 desc[UR44][R26.64], R0 ;  /* 0x000000001a002986 */ /* 0x0041e8000c10112c */
[----:B----4-:R0:W-:Y:S04]  /*a5bc0*/  @P5 STG.E.U8 desc[UR44][R24.64], R2 ;  /* 0x0000000218005986 */ /* 0x0101e8000c10112c */
[----:B------:R0:W-:Y:S04]  /*a5bd0*/  @P1 STG.E.U8 desc[UR44][R22.64], R4 ;  /* 0x0000000416001986 */ /* 0x0001e8000c10112c */
[----:B------:R0:W-:Y:S04]  /*a5be0*/  @P3 STG.E.U8 desc[UR44][R14.64], R5 ;  /* 0x000000050e003986 */ /* 0x0001e8000c10112c */
[----:B------:R0:W-:Y:S04]  /*a5bf0*/  @P6 STG.E.U8 desc[UR44][R20.64], R9 ;  /* 0x0000000914006986 */ /* 0x0001e8000c10112c */
[----:B------:R0:W-:Y:S01]  /*a5c00*/  @P4 STG.E.U8 desc[UR44][R18.64], R11 ;  /* 0x0000000b12004986 */ /* 0x0001e2000c10112c */
[----:B------:R-:W-:Y:S05]  /*a5c10*/  @!P0 EXIT ;  /* 0x000000000000894d */ /* 0x000fea0003800000 */
[----:B-----5:R-:W-:Y:S01]  /*a5c20*/  STG.E.U8 desc[UR44][R16.64], R7 ;  /* 0x0000000710007986 */ /* 0x020fe2000c10112c */
[----:B------:R-:W-:Y:S05]  /*a5c30*/  EXIT ;  /* 0x000000000000794d */ /* 0x000fea0003800000 */
.L_x_2:
[----:B------:R-:W-:-:S00]  /*a5c40*/  BRA `(.L_x_2) ;  /* 0xfffffffc00fc7947 */ /* 0x000fc0000383ffff */
[----:B------:R-:W-:-:S00]  /*a5c50*/  NOP ;  /* 0x0000000000007918 */ /* 0x000fc00000000000 */
        /* <DEDUP_REMOVED lines=10> */
.L_x_3:


//--------------------- .nv.shared.matmul_kernel  --------------------------
	.section	.nv.shared.matmul_kernel,"aw",@nobits
	.sectionflags	@""
	.align	16
	.zero		1024


//--------------------- .nv.shared.reserved.0     --------------------------
	.section	.nv.shared.reserved.0,"aw",@nobits
	.weak		__nv_reservedSMEM_offset_0_alias
	.size		__nv_reservedSMEM_offset_0_alias, 0, 64
	.other		__nv_reservedSMEM_offset_0_alias,@"STO_CUDA_RESERVED_SHARED STV_DEFAULT"
__nv_reservedSMEM_offset_0_alias:
	.zero		0
	.zero		64


//--------------------- .nv.constant0.matmul_kernel --------------------------
	.section	.nv.constant0.matmul_kernel,"a",@progbits
	.sectionflags	@""
	.align	4
.nv.constant0.matmul_kernel:
	.zero		976


//--------------------- SYMBOLS --------------------------

	.type		.nv.reservedSmem.offset0,@object
	.size		.nv.reservedSmem.offset0,0x4
	.type		.nv.reservedSmem.cap,@object
	.size		.nv.reservedSmem.cap,0x4
